//
// Generated by NVIDIA NVVM Compiler
//
// Compiler Build ID: CL-36424714
// Cuda compilation tools, release 13.0, V13.0.88
// Based on NVVM 20.0.0
//

.version 9.0
.target sm_100
.address_size 64

	// .globl	_Z12kernel__copyPK5uint4PS_m
.global .align 1 .b8 _ZN34_INTERNAL_8d138fd3_4_k_cu_94f689974cuda3std3__45__cpo5beginE[1];
.global .align 1 .b8 _ZN34_INTERNAL_8d138fd3_4_k_cu_94f689974cuda3std3__45__cpo3endE[1];
.global .align 1 .b8 _ZN34_INTERNAL_8d138fd3_4_k_cu_94f689974cuda3std3__45__cpo6cbeginE[1];
.global .align 1 .b8 _ZN34_INTERNAL_8d138fd3_4_k_cu_94f689974cuda3std3__45__cpo4cendE[1];
.global .align 1 .b8 _ZN34_INTERNAL_8d138fd3_4_k_cu_94f689974cuda3std3__45__cpo6rbeginE[1];
.global .align 1 .b8 _ZN34_INTERNAL_8d138fd3_4_k_cu_94f689974cuda3std3__45__cpo4rendE[1];
.global .align 1 .b8 _ZN34_INTERNAL_8d138fd3_4_k_cu_94f689974cuda3std3__45__cpo7crbeginE[1];
.global .align 1 .b8 _ZN34_INTERNAL_8d138fd3_4_k_cu_94f689974cuda3std3__45__cpo5crendE[1];
.global .align 1 .b8 _ZN34_INTERNAL_8d138fd3_4_k_cu_94f689974cuda3std3__436_GLOBAL__N__8d138fd3_4_k_cu_94f689976ignoreE[1];
.global .align 1 .b8 _ZN34_INTERNAL_8d138fd3_4_k_cu_94f689974cuda3std3__419piecewise_constructE[1];
.global .align 1 .b8 _ZN34_INTERNAL_8d138fd3_4_k_cu_94f689974cuda3std3__48in_placeE[1];
.global .align 1 .b8 _ZN34_INTERNAL_8d138fd3_4_k_cu_94f689974cuda3std3__420unreachable_sentinelE[1];
.global .align 1 .b8 _ZN34_INTERNAL_8d138fd3_4_k_cu_94f689974cuda3std3__47nulloptE[1];
.global .align 1 .b8 _ZN34_INTERNAL_8d138fd3_4_k_cu_94f689974cuda3std3__48unexpectE[1];
.global .align 1 .b8 _ZN34_INTERNAL_8d138fd3_4_k_cu_94f689974cuda3std6ranges3__45__cpo4swapE[1];
.global .align 1 .b8 _ZN34_INTERNAL_8d138fd3_4_k_cu_94f689974cuda3std6ranges3__45__cpo9iter_moveE[1];
.global .align 1 .b8 _ZN34_INTERNAL_8d138fd3_4_k_cu_94f689974cuda3std6ranges3__45__cpo5beginE[1];
.global .align 1 .b8 _ZN34_INTERNAL_8d138fd3_4_k_cu_94f689974cuda3std6ranges3__45__cpo3endE[1];
.global .align 1 .b8 _ZN34_INTERNAL_8d138fd3_4_k_cu_94f689974cuda3std6ranges3__45__cpo6cbeginE[1];
.global .align 1 .b8 _ZN34_INTERNAL_8d138fd3_4_k_cu_94f689974cuda3std6ranges3__45__cpo4cendE[1];
.global .align 1 .b8 _ZN34_INTERNAL_8d138fd3_4_k_cu_94f689974cuda3std6ranges3__45__cpo7advanceE[1];
.global .align 1 .b8 _ZN34_INTERNAL_8d138fd3_4_k_cu_94f689974cuda3std6ranges3__45__cpo9iter_swapE[1];
.global .align 1 .b8 _ZN34_INTERNAL_8d138fd3_4_k_cu_94f689974cuda3std6ranges3__45__cpo4nextE[1];
.global .align 1 .b8 _ZN34_INTERNAL_8d138fd3_4_k_cu_94f689974cuda3std6ranges3__45__cpo4prevE[1];
.global .align 1 .b8 _ZN34_INTERNAL_8d138fd3_4_k_cu_94f689974cuda3std6ranges3__45__cpo4dataE[1];
.global .align 1 .b8 _ZN34_INTERNAL_8d138fd3_4_k_cu_94f689974cuda3std6ranges3__45__cpo5cdataE[1];
.global .align 1 .b8 _ZN34_INTERNAL_8d138fd3_4_k_cu_94f689974cuda3std6ranges3__45__cpo4sizeE[1];
.global .align 1 .b8 _ZN34_INTERNAL_8d138fd3_4_k_cu_94f689974cuda3std6ranges3__45__cpo5ssizeE[1];
.global .align 1 .b8 _ZN34_INTERNAL_8d138fd3_4_k_cu_94f689974cuda3std6ranges3__45__cpo8distanceE[1];
.global .align 1 .b8 _ZN34_INTERNAL_8d138fd3_4_k_cu_94f689976thrust24THRUST_300001_SM_1000_NS8cuda_cub3parE[1];
.global .align 1 .b8 _ZN34_INTERNAL_8d138fd3_4_k_cu_94f689976thrust24THRUST_300001_SM_1000_NS8cuda_cub10par_nosyncE[1];
.global .align 1 .b8 _ZN34_INTERNAL_8d138fd3_4_k_cu_94f689976thrust24THRUST_300001_SM_1000_NS6system6detail10sequential3seqE[1];
.global .align 1 .b8 _ZN34_INTERNAL_8d138fd3_4_k_cu_94f689976thrust24THRUST_300001_SM_1000_NS6system3cpp3parE[1];
.global .align 1 .b8 _ZN34_INTERNAL_8d138fd3_4_k_cu_94f689976thrust24THRUST_300001_SM_1000_NS12placeholders2_1E[1];
.global .align 1 .b8 _ZN34_INTERNAL_8d138fd3_4_k_cu_94f689976thrust24THRUST_300001_SM_1000_NS12placeholders2_2E[1];
.global .align 1 .b8 _ZN34_INTERNAL_8d138fd3_4_k_cu_94f689976thrust24THRUST_300001_SM_1000_NS12placeholders2_3E[1];
.global .align 1 .b8 _ZN34_INTERNAL_8d138fd3_4_k_cu_94f689976thrust24THRUST_300001_SM_1000_NS12placeholders2_4E[1];
.global .align 1 .b8 _ZN34_INTERNAL_8d138fd3_4_k_cu_94f689976thrust24THRUST_300001_SM_1000_NS12placeholders2_5E[1];
.global .align 1 .b8 _ZN34_INTERNAL_8d138fd3_4_k_cu_94f689976thrust24THRUST_300001_SM_1000_NS12placeholders2_6E[1];
.global .align 1 .b8 _ZN34_INTERNAL_8d138fd3_4_k_cu_94f689976thrust24THRUST_300001_SM_1000_NS12placeholders2_7E[1];
.global .align 1 .b8 _ZN34_INTERNAL_8d138fd3_4_k_cu_94f689976thrust24THRUST_300001_SM_1000_NS12placeholders2_8E[1];
.global .align 1 .b8 _ZN34_INTERNAL_8d138fd3_4_k_cu_94f689976thrust24THRUST_300001_SM_1000_NS12placeholders2_9E[1];
.global .align 1 .b8 _ZN34_INTERNAL_8d138fd3_4_k_cu_94f689976thrust24THRUST_300001_SM_1000_NS12placeholders3_10E[1];
.global .align 1 .b8 _ZN34_INTERNAL_8d138fd3_4_k_cu_94f689976thrust24THRUST_300001_SM_1000_NS3seqE[1];
.global .align 1 .b8 _ZN34_INTERNAL_8d138fd3_4_k_cu_94f689976thrust24THRUST_300001_SM_1000_NS6deviceE[1];
.extern .shared .align 16 .b8 shm[];

.visible .entry _Z12kernel__copyPK5uint4PS_m(
	.param .u64 .ptr .align 1 _Z12kernel__copyPK5uint4PS_m_param_0,
	.param .u64 .ptr .align 1 _Z12kernel__copyPK5uint4PS_m_param_1,
	.param .u64 _Z12kernel__copyPK5uint4PS_m_param_2
)
{
	.reg .pred 	%p<3>;
	.reg .b32 	%r<14>;
	.reg .b64 	%rd<13>;

	ld.param.u64 	%rd6, [_Z12kernel__copyPK5uint4PS_m_param_0];
	ld.param.u64 	%rd7, [_Z12kernel__copyPK5uint4PS_m_param_1];
	ld.param.u64 	%rd8, [_Z12kernel__copyPK5uint4PS_m_param_2];
	mov.u32 	%r6, %ctaid.x;
	mov.u32 	%r1, %ntid.x;
	mov.u32 	%r7, %tid.x;
	mad.lo.s32 	%r13, %r6, %r1, %r7;
	cvt.u64.u32 	%rd12, %r13;
	setp.le.u64 	%p1, %rd8, %rd12;
	@%p1 bra 	$L__BB0_3;
	mov.u32 	%r8, %nctaid.x;
	mul.lo.s32 	%r3, %r1, %r8;
	cvta.to.global.u64 	%rd2, %rd6;
	cvta.to.global.u64 	%rd3, %rd7;
$L__BB0_2:
	shl.b64 	%rd9, %rd12, 4;
	add.s64 	%rd10, %rd3, %rd9;
	add.s64 	%rd11, %rd2, %rd9;
	ld.global.v4.u32 	{%r9, %r10, %r11, %r12}, [%rd11];
	st.global.v4.u32 	[%rd10], {%r9, %r10, %r11, %r12};
	add.s32 	%r13, %r13, %r3;
	cvt.u64.u32 	%rd12, %r13;
	setp.gt.u64 	%p2, %rd8, %rd12;
	@%p2 bra 	$L__BB0_2;
$L__BB0_3:
	ret;

}
	// .globl	_Z23kernel__read_reduce_u32PKjmPy
.visible .entry _Z23kernel__read_reduce_u32PKjmPy(
	.param .u64 .ptr .align 1 _Z23kernel__read_reduce_u32PKjmPy_param_0,
	.param .u64 _Z23kernel__read_reduce_u32PKjmPy_param_1,
	.param .u64 .ptr .align 1 _Z23kernel__read_reduce_u32PKjmPy_param_2
)
{
	.reg .pred 	%p<7>;
	.reg .b32 	%r<14>;
	.reg .b64 	%rd<26>;

	ld.param.u64 	%rd9, [_Z23kernel__read_reduce_u32PKjmPy_param_0];
	ld.param.u64 	%rd10, [_Z23kernel__read_reduce_u32PKjmPy_param_1];
	ld.param.u64 	%rd11, [_Z23kernel__read_reduce_u32PKjmPy_param_2];
	mov.u32 	%r6, %ctaid.x;
	mov.u32 	%r13, %ntid.x;
	mov.u32 	%r2, %tid.x;
	mad.lo.s32 	%r7, %r6, %r13, %r2;
	cvt.u64.u32 	%rd23, %r7;
	setp.le.u64 	%p1, %rd10, %rd23;
	mov.b64 	%rd25, 0;
	@%p1 bra 	$L__BB1_3;
	mov.u32 	%r8, %nctaid.x;
	mul.wide.u32 	%rd2, %r13, %r8;
	cvta.to.global.u64 	%rd3, %rd9;
	mov.b64 	%rd25, 0;
$L__BB1_2:
	shl.b64 	%rd14, %rd23, 2;
	add.s64 	%rd15, %rd3, %rd14;
	ld.global.u32 	%rd16, [%rd15];
	add.s64 	%rd25, %rd25, %rd16;
	add.s64 	%rd23, %rd23, %rd2;
	setp.lt.u64 	%p2, %rd23, %rd10;
	@%p2 bra 	$L__BB1_2;
$L__BB1_3:
	shl.b32 	%r9, %r2, 3;
	mov.u32 	%r10, shm;
	add.s32 	%r3, %r10, %r9;
	st.shared.u64 	[%r3], %rd25;
	bar.sync 	0;
	setp.lt.u32 	%p3, %r13, 2;
	@%p3 bra 	$L__BB1_7;
$L__BB1_4:
	shr.u32 	%r5, %r13, 1;
	setp.ge.u32 	%p4, %r2, %r5;
	@%p4 bra 	$L__BB1_6;
	shl.b32 	%r11, %r5, 3;
	add.s32 	%r12, %r3, %r11;
	ld.shared.u64 	%rd17, [%r12];
	ld.shared.u64 	%rd18, [%r3];
	add.s64 	%rd19, %rd18, %rd17;
	st.shared.u64 	[%r3], %rd19;
$L__BB1_6:
	bar.sync 	0;
	setp.gt.u32 	%p5, %r13, 3;
	mov.u32 	%r13, %r5;
	@%p5 bra 	$L__BB1_4;
$L__BB1_7:
	setp.ne.s32 	%p6, %r2, 0;
	@%p6 bra 	$L__BB1_9;
	ld.shared.u64 	%rd20, [shm];
	cvta.to.global.u64 	%rd21, %rd11;
	atom.global.add.u64 	%rd22, [%rd21], %rd20;
$L__BB1_9:
	ret;

}
	// .globl	_Z15kernel__fill_u4P5uint4mS_
.visible .entry _Z15kernel__fill_u4P5uint4mS_(
	.param .u64 .ptr .align 1 _Z15kernel__fill_u4P5uint4mS__param_0,
	.param .u64 _Z15kernel__fill_u4P5uint4mS__param_1,
	.param .align 16 .b8 _Z15kernel__fill_u4P5uint4mS__param_2[16]
)
{
	.reg .pred 	%p<3>;
	.reg .b32 	%r<14>;
	.reg .b64 	%rd<13>;

	ld.param.u64 	%rd7, [_Z15kernel__fill_u4P5uint4mS__param_0];
	ld.param.u64 	%rd8, [_Z15kernel__fill_u4P5uint4mS__param_1];
	ld.param.v4.u32 	{%r5, %r6, %r7, %r8}, [_Z15kernel__fill_u4P5uint4mS__param_2];
	mov.u32 	%r9, %ctaid.x;
	mov.u32 	%r10, %ntid.x;
	mov.u32 	%r11, %tid.x;
	mad.lo.s32 	%r12, %r9, %r10, %r11;
	cvt.u64.u32 	%rd1, %r10;
	cvt.u64.u32 	%rd12, %r12;
	setp.le.u64 	%p1, %rd8, %rd12;
	@%p1 bra 	$L__BB2_3;
	mov.u32 	%r13, %nctaid.x;
	cvt.u64.u32 	%rd9, %r13;
	mul.lo.s64 	%rd3, %rd1, %rd9;
	cvta.to.global.u64 	%rd4, %rd7;
$L__BB2_2:
	shl.b64 	%rd10, %rd12, 4;
	add.s64 	%rd11, %rd4, %rd10;
	st.global.v4.u32 	[%rd11], {%r5, %r6, %r7, %r8};
	add.s64 	%rd12, %rd12, %rd3;
	setp.lt.u64 	%p2, %rd12, %rd8;
	@%p2 bra 	$L__BB2_2;
$L__BB2_3:
	ret;

}
	// .globl	_Z25kernel__copy_linear4_fp16PK5uint4P6__halfm
.visible .entry _Z25kernel__copy_linear4_fp16PK5uint4P6__halfm(
	.param .u64 .ptr .align 1 _Z25kernel__copy_linear4_fp16PK5uint4P6__halfm_param_0,
	.param .u64 .ptr .align 1 _Z25kernel__copy_linear4_fp16PK5uint4P6__halfm_param_1,
	.param .u64 _Z25kernel__copy_linear4_fp16PK5uint4P6__halfm_param_2
)
{
	.reg .pred 	%p<3>;
	.reg .b32 	%r<131>;
	.reg .b64 	%rd<14>;

	ld.param.u64 	%rd6, [_Z25kernel__copy_linear4_fp16PK5uint4P6__halfm_param_0];
	ld.param.u64 	%rd7, [_Z25kernel__copy_linear4_fp16PK5uint4P6__halfm_param_1];
	ld.param.u64 	%rd8, [_Z25kernel__copy_linear4_fp16PK5uint4P6__halfm_param_2];
	mov.u32 	%r6, %ctaid.x;
	mov.u32 	%r1, %ntid.x;
	mov.u32 	%r7, %tid.x;
	mad.lo.s32 	%r130, %r6, %r1, %r7;
	cvt.u64.u32 	%rd13, %r130;
	setp.le.u64 	%p1, %rd8, %rd13;
	@%p1 bra 	$L__BB3_3;
	mov.u32 	%r8, %nctaid.x;
	mul.lo.s32 	%r3, %r1, %r8;
	cvta.to.global.u64 	%rd2, %rd6;
	cvta.to.global.u64 	%rd3, %rd7;
$L__BB3_2:
	shl.b64 	%rd9, %rd13, 4;
	add.s64 	%rd10, %rd2, %rd9;
	ld.global.v4.u32 	{%r10, %r44, %r74, %r104}, [%rd10];
	mov.b32 	%r109, 983055;
	mov.b32 	%r114, 1677747200;
	// begin inline asm
	lop3.b32 	%r9, %r10, %r109, %r114, 234;
	// end inline asm
	mov.b32 	%r113, 15728880;
	// begin inline asm
	lop3.b32 	%r13, %r10, %r113, %r114, 234;
	// end inline asm
	shr.u32 	%r22, %r10, 8;
	// begin inline asm
	lop3.b32 	%r17, %r22, %r109, %r114, 234;
	// end inline asm
	// begin inline asm
	lop3.b32 	%r21, %r22, %r113, %r114, 234;
	// end inline asm
	mov.b32 	%r124, 1678271496;
	// begin inline asm
	{sub.f16x2 %r25,%r9,%r124;
}
	// end inline asm
	mov.b32 	%r127, 738208768;
	mov.b32 	%r128, -729754496;
	// begin inline asm
	{fma.rn.f16x2 %r28,%r13,%r127,%r128;
}
	// end inline asm
	// begin inline asm
	{sub.f16x2 %r32,%r17,%r124;
}
	// end inline asm
	// begin inline asm
	{fma.rn.f16x2 %r35,%r21,%r127,%r128;
}
	// end inline asm
	shl.b32 	%r129, %r130, 2;
	mul.wide.u32 	%rd11, %r129, 16;
	add.s64 	%rd12, %rd3, %rd11;
	st.global.v4.u32 	[%rd12], {%r25, %r28, %r32, %r35};
	// begin inline asm
	lop3.b32 	%r39, %r44, %r109, %r114, 234;
	// end inline asm
	// begin inline asm
	lop3.b32 	%r43, %r44, %r113, %r114, 234;
	// end inline asm
	shr.u32 	%r52, %r44, 8;
	// begin inline asm
	lop3.b32 	%r47, %r52, %r109, %r114, 234;
	// end inline asm
	// begin inline asm
	lop3.b32 	%r51, %r52, %r113, %r114, 234;
	// end inline asm
	// begin inline asm
	{sub.f16x2 %r55,%r39,%r124;
}
	// end inline asm
	// begin inline asm
	{fma.rn.f16x2 %r58,%r43,%r127,%r128;
}
	// end inline asm
	// begin inline asm
	{sub.f16x2 %r62,%r47,%r124;
}
	// end inline asm
	// begin inline asm
	{fma.rn.f16x2 %r65,%r51,%r127,%r128;
}
	// end inline asm
	st.global.v4.u32 	[%rd12+16], {%r55, %r58, %r62, %r65};
	// begin inline asm
	lop3.b32 	%r69, %r74, %r109, %r114, 234;
	// end inline asm
	// begin inline asm
	lop3.b32 	%r73, %r74, %r113, %r114, 234;
	// end inline asm
	shr.u32 	%r82, %r74, 8;
	// begin inline asm
	lop3.b32 	%r77, %r82, %r109, %r114, 234;
	// end inline asm
	// begin inline asm
	lop3.b32 	%r81, %r82, %r113, %r114, 234;
	// end inline asm
	// begin inline asm
	{sub.f16x2 %r85,%r69,%r124;
}
	// end inline asm
	// begin inline asm
	{fma.rn.f16x2 %r88,%r73,%r127,%r128;
}
	// end inline asm
	// begin inline asm
	{sub.f16x2 %r92,%r77,%r124;
}
	// end inline asm
	// begin inline asm
	{fma.rn.f16x2 %r95,%r81,%r127,%r128;
}
	// end inline asm
	st.global.v4.u32 	[%rd12+32], {%r85, %r88, %r92, %r95};
	// begin inline asm
	lop3.b32 	%r99, %r104, %r109, %r114, 234;
	// end inline asm
	// begin inline asm
	lop3.b32 	%r103, %r104, %r113, %r114, 234;
	// end inline asm
	shr.u32 	%r112, %r104, 8;
	// begin inline asm
	lop3.b32 	%r107, %r112, %r109, %r114, 234;
	// end inline asm
	// begin inline asm
	lop3.b32 	%r111, %r112, %r113, %r114, 234;
	// end inline asm
	// begin inline asm
	{sub.f16x2 %r115,%r99,%r124;
}
	// end inline asm
	// begin inline asm
	{fma.rn.f16x2 %r118,%r103,%r127,%r128;
}
	// end inline asm
	// begin inline asm
	{sub.f16x2 %r122,%r107,%r124;
}
	// end inline asm
	// begin inline asm
	{fma.rn.f16x2 %r125,%r111,%r127,%r128;
}
	// end inline asm
	st.global.v4.u32 	[%rd12+48], {%r115, %r118, %r122, %r125};
	add.s32 	%r130, %r130, %r3;
	cvt.u64.u32 	%rd13, %r130;
	setp.gt.u64 	%p2, %rd8, %rd13;
	@%p2 bra 	$L__BB3_2;
$L__BB3_3:
	ret;

}
	// .globl	_Z17kernel__copy_lut4I13__nv_bfloat16EvPK5uint4PKT_PS4_m
.visible .entry _Z17kernel__copy_lut4I13__nv_bfloat16EvPK5uint4PKT_PS4_m(
	.param .u64 .ptr .align 1 _Z17kernel__copy_lut4I13__nv_bfloat16EvPK5uint4PKT_PS4_m_param_0,
	.param .u64 .ptr .align 1 _Z17kernel__copy_lut4I13__nv_bfloat16EvPK5uint4PKT_PS4_m_param_1,
	.param .u64 .ptr .align 1 _Z17kernel__copy_lut4I13__nv_bfloat16EvPK5uint4PKT_PS4_m_param_2,
	.param .u64 _Z17kernel__copy_lut4I13__nv_bfloat16EvPK5uint4PKT_PS4_m_param_3
)
{
	.reg .pred 	%p<3>;
	.reg .b16 	%rs<33>;
	.reg .b32 	%r<111>;
	.reg .b64 	%rd<107>;

	ld.param.u64 	%rd6, [_Z17kernel__copy_lut4I13__nv_bfloat16EvPK5uint4PKT_PS4_m_param_0];
	ld.param.u64 	%rd7, [_Z17kernel__copy_lut4I13__nv_bfloat16EvPK5uint4PKT_PS4_m_param_1];
	ld.param.u64 	%rd8, [_Z17kernel__copy_lut4I13__nv_bfloat16EvPK5uint4PKT_PS4_m_param_2];
	ld.param.u64 	%rd9, [_Z17kernel__copy_lut4I13__nv_bfloat16EvPK5uint4PKT_PS4_m_param_3];
	mov.u32 	%r6, %ctaid.x;
	mov.u32 	%r1, %ntid.x;
	mov.u32 	%r7, %tid.x;
	mad.lo.s32 	%r110, %r6, %r1, %r7;
	cvt.u64.u32 	%rd106, %r110;
	setp.le.u64 	%p1, %rd9, %rd106;
	@%p1 bra 	$L__BB4_3;
	mov.u32 	%r8, %nctaid.x;
	mul.lo.s32 	%r3, %r1, %r8;
	cvta.to.global.u64 	%rd2, %rd6;
	cvta.to.global.u64 	%rd3, %rd8;
$L__BB4_2:
	shl.b64 	%rd42, %rd106, 4;
	add.s64 	%rd43, %rd2, %rd42;
	ld.global.v4.u32 	{%r9, %r10, %r11, %r12}, [%rd43];
	shl.b32 	%r13, %r9, 1;
	cvt.u64.u32 	%rd44, %r13;
	and.b64  	%rd45, %rd44, 30;
	add.s64 	%rd10, %rd7, %rd45;
	// begin inline asm
	ld.global.nc.u16 %rs1, [%rd10];
	// end inline asm
	cvt.u32.u16 	%r14, %rs1;
	shl.b32 	%r15, %r14, 16;
	shr.u32 	%r16, %r9, 3;
	cvt.u64.u32 	%rd46, %r16;
	and.b64  	%rd47, %rd46, 30;
	add.s64 	%rd11, %rd7, %rd47;
	// begin inline asm
	ld.global.nc.u16 %rs2, [%rd11];
	// end inline asm
	cvt.u32.u16 	%r17, %rs2;
	or.b32  	%r18, %r15, %r17;
	shr.u32 	%r19, %r9, 7;
	cvt.u64.u32 	%rd48, %r19;
	and.b64  	%rd49, %rd48, 30;
	add.s64 	%rd12, %rd7, %rd49;
	// begin inline asm
	ld.global.nc.u16 %rs3, [%rd12];
	// end inline asm
	cvt.u32.u16 	%r20, %rs3;
	shl.b32 	%r21, %r20, 16;
	shr.u32 	%r22, %r9, 11;
	cvt.u64.u32 	%rd50, %r22;
	and.b64  	%rd51, %rd50, 30;
	add.s64 	%rd13, %rd7, %rd51;
	// begin inline asm
	ld.global.nc.u16 %rs4, [%rd13];
	// end inline asm
	cvt.u32.u16 	%r23, %rs4;
	or.b32  	%r24, %r21, %r23;
	shr.u32 	%r25, %r9, 15;
	cvt.u64.u32 	%rd52, %r25;
	and.b64  	%rd53, %rd52, 30;
	add.s64 	%rd14, %rd7, %rd53;
	// begin inline asm
	ld.global.nc.u16 %rs5, [%rd14];
	// end inline asm
	cvt.u32.u16 	%r26, %rs5;
	shl.b32 	%r27, %r26, 16;
	shr.u32 	%r28, %r9, 19;
	cvt.u64.u32 	%rd54, %r28;
	and.b64  	%rd55, %rd54, 30;
	add.s64 	%rd15, %rd7, %rd55;
	// begin inline asm
	ld.global.nc.u16 %rs6, [%rd15];
	// end inline asm
	cvt.u32.u16 	%r29, %rs6;
	or.b32  	%r30, %r27, %r29;
	shr.u32 	%r31, %r9, 23;
	cvt.u64.u32 	%rd56, %r31;
	and.b64  	%rd57, %rd56, 30;
	add.s64 	%rd16, %rd7, %rd57;
	// begin inline asm
	ld.global.nc.u16 %rs7, [%rd16];
	// end inline asm
	cvt.u32.u16 	%r32, %rs7;
	shl.b32 	%r33, %r32, 16;
	shr.u32 	%r34, %r9, 28;
	mul.wide.u32 	%rd58, %r34, 2;
	add.s64 	%rd17, %rd7, %rd58;
	// begin inline asm
	ld.global.nc.u16 %rs8, [%rd17];
	// end inline asm
	cvt.u32.u16 	%r35, %rs8;
	or.b32  	%r36, %r33, %r35;
	shl.b32 	%r37, %r110, 2;
	mul.wide.u32 	%rd59, %r37, 16;
	add.s64 	%rd60, %rd3, %rd59;
	st.global.v4.u32 	[%rd60], {%r18, %r24, %r30, %r36};
	shl.b32 	%r38, %r10, 1;
	cvt.u64.u32 	%rd61, %r38;
	and.b64  	%rd62, %rd61, 30;
	add.s64 	%rd18, %rd7, %rd62;
	// begin inline asm
	ld.global.nc.u16 %rs9, [%rd18];
	// end inline asm
	cvt.u32.u16 	%r39, %rs9;
	shl.b32 	%r40, %r39, 16;
	shr.u32 	%r41, %r10, 3;
	cvt.u64.u32 	%rd63, %r41;
	and.b64  	%rd64, %rd63, 30;
	add.s64 	%rd19, %rd7, %rd64;
	// begin inline asm
	ld.global.nc.u16 %rs10, [%rd19];
	// end inline asm
	cvt.u32.u16 	%r42, %rs10;
	or.b32  	%r43, %r40, %r42;
	shr.u32 	%r44, %r10, 7;
	cvt.u64.u32 	%rd65, %r44;
	and.b64  	%rd66, %rd65, 30;
	add.s64 	%rd20, %rd7, %rd66;
	// begin inline asm
	ld.global.nc.u16 %rs11, [%rd20];
	// end inline asm
	cvt.u32.u16 	%r45, %rs11;
	shl.b32 	%r46, %r45, 16;
	shr.u32 	%r47, %r10, 11;
	cvt.u64.u32 	%rd67, %r47;
	and.b64  	%rd68, %rd67, 30;
	add.s64 	%rd21, %rd7, %rd68;
	// begin inline asm
	ld.global.nc.u16 %rs12, [%rd21];
	// end inline asm
	cvt.u32.u16 	%r48, %rs12;
	or.b32  	%r49, %r46, %r48;
	shr.u32 	%r50, %r10, 15;
	cvt.u64.u32 	%rd69, %r50;
	and.b64  	%rd70, %rd69, 30;
	add.s64 	%rd22, %rd7, %rd70;
	// begin inline asm
	ld.global.nc.u16 %rs13, [%rd22];
	// end inline asm
	cvt.u32.u16 	%r51, %rs13;
	shl.b32 	%r52, %r51, 16;
	shr.u32 	%r53, %r10, 19;
	cvt.u64.u32 	%rd71, %r53;
	and.b64  	%rd72, %rd71, 30;
	add.s64 	%rd23, %rd7, %rd72;
	// begin inline asm
	ld.global.nc.u16 %rs14, [%rd23];
	// end inline asm
	cvt.u32.u16 	%r54, %rs14;
	or.b32  	%r55, %r52, %r54;
	shr.u32 	%r56, %r10, 23;
	cvt.u64.u32 	%rd73, %r56;
	and.b64  	%rd74, %rd73, 30;
	add.s64 	%rd24, %rd7, %rd74;
	// begin inline asm
	ld.global.nc.u16 %rs15, [%rd24];
	// end inline asm
	cvt.u32.u16 	%r57, %rs15;
	shl.b32 	%r58, %r57, 16;
	shr.u32 	%r59, %r10, 28;
	mul.wide.u32 	%rd75, %r59, 2;
	add.s64 	%rd25, %rd7, %rd75;
	// begin inline asm
	ld.global.nc.u16 %rs16, [%rd25];
	// end inline asm
	cvt.u32.u16 	%r60, %rs16;
	or.b32  	%r61, %r58, %r60;
	st.global.v4.u32 	[%rd60+16], {%r43, %r49, %r55, %r61};
	shl.b32 	%r62, %r11, 1;
	cvt.u64.u32 	%rd76, %r62;
	and.b64  	%rd77, %rd76, 30;
	add.s64 	%rd26, %rd7, %rd77;
	// begin inline asm
	ld.global.nc.u16 %rs17, [%rd26];
	// end inline asm
	cvt.u32.u16 	%r63, %rs17;
	shl.b32 	%r64, %r63, 16;
	shr.u32 	%r65, %r11, 3;
	cvt.u64.u32 	%rd78, %r65;
	and.b64  	%rd79, %rd78, 30;
	add.s64 	%rd27, %rd7, %rd79;
	// begin inline asm
	ld.global.nc.u16 %rs18, [%rd27];
	// end inline asm
	cvt.u32.u16 	%r66, %rs18;
	or.b32  	%r67, %r64, %r66;
	shr.u32 	%r68, %r11, 7;
	cvt.u64.u32 	%rd80, %r68;
	and.b64  	%rd81, %rd80, 30;
	add.s64 	%rd28, %rd7, %rd81;
	// begin inline asm
	ld.global.nc.u16 %rs19, [%rd28];
	// end inline asm
	cvt.u32.u16 	%r69, %rs19;
	shl.b32 	%r70, %r69, 16;
	shr.u32 	%r71, %r11, 11;
	cvt.u64.u32 	%rd82, %r71;
	and.b64  	%rd83, %rd82, 30;
	add.s64 	%rd29, %rd7, %rd83;
	// begin inline asm
	ld.global.nc.u16 %rs20, [%rd29];
	// end inline asm
	cvt.u32.u16 	%r72, %rs20;
	or.b32  	%r73, %r70, %r72;
	shr.u32 	%r74, %r11, 15;
	cvt.u64.u32 	%rd84, %r74;
	and.b64  	%rd85, %rd84, 30;
	add.s64 	%rd30, %rd7, %rd85;
	// begin inline asm
	ld.global.nc.u16 %rs21, [%rd30];
	// end inline asm
	cvt.u32.u16 	%r75, %rs21;
	shl.b32 	%r76, %r75, 16;
	shr.u32 	%r77, %r11, 19;
	cvt.u64.u32 	%rd86, %r77;
	and.b64  	%rd87, %rd86, 30;
	add.s64 	%rd31, %rd7, %rd87;
	// begin inline asm
	ld.global.nc.u16 %rs22, [%rd31];
	// end inline asm
	cvt.u32.u16 	%r78, %rs22;
	or.b32  	%r79, %r76, %r78;
	shr.u32 	%r80, %r11, 23;
	cvt.u64.u32 	%rd88, %r80;
	and.b64  	%rd89, %rd88, 30;
	add.s64 	%rd32, %rd7, %rd89;
	// begin inline asm
	ld.global.nc.u16 %rs23, [%rd32];
	// end inline asm
	cvt.u32.u16 	%r81, %rs23;
	shl.b32 	%r82, %r81, 16;
	shr.u32 	%r83, %r11, 28;
	mul.wide.u32 	%rd90, %r83, 2;
	add.s64 	%rd33, %rd7, %rd90;
	// begin inline asm
	ld.global.nc.u16 %rs24, [%rd33];
	// end inline asm
	cvt.u32.u16 	%r84, %rs24;
	or.b32  	%r85, %r82, %r84;
	st.global.v4.u32 	[%rd60+32], {%r67, %r73, %r79, %r85};
	shl.b32 	%r86, %r12, 1;
	cvt.u64.u32 	%rd91, %r86;
	and.b64  	%rd92, %rd91, 30;
	add.s64 	%rd34, %rd7, %rd92;
	// begin inline asm
	ld.global.nc.u16 %rs25, [%rd34];
	// end inline asm
	cvt.u32.u16 	%r87, %rs25;
	shl.b32 	%r88, %r87, 16;
	shr.u32 	%r89, %r12, 3;
	cvt.u64.u32 	%rd93, %r89;
	and.b64  	%rd94, %rd93, 30;
	add.s64 	%rd35, %rd7, %rd94;
	// begin inline asm
	ld.global.nc.u16 %rs26, [%rd35];
	// end inline asm
	cvt.u32.u16 	%r90, %rs26;
	or.b32  	%r91, %r88, %r90;
	shr.u32 	%r92, %r12, 7;
	cvt.u64.u32 	%rd95, %r92;
	and.b64  	%rd96, %rd95, 30;
	add.s64 	%rd36, %rd7, %rd96;
	// begin inline asm
	ld.global.nc.u16 %rs27, [%rd36];
	// end inline asm
	cvt.u32.u16 	%r93, %rs27;
	shl.b32 	%r94, %r93, 16;
	shr.u32 	%r95, %r12, 11;
	cvt.u64.u32 	%rd97, %r95;
	and.b64  	%rd98, %rd97, 30;
	add.s64 	%rd37, %rd7, %rd98;
	// begin inline asm
	ld.global.nc.u16 %rs28, [%rd37];
	// end inline asm
	cvt.u32.u16 	%r96, %rs28;
	or.b32  	%r97, %r94, %r96;
	shr.u32 	%r98, %r12, 15;
	cvt.u64.u32 	%rd99, %r98;
	and.b64  	%rd100, %rd99, 30;
	add.s64 	%rd38, %rd7, %rd100;
	// begin inline asm
	ld.global.nc.u16 %rs29, [%rd38];
	// end inline asm
	cvt.u32.u16 	%r99, %rs29;
	shl.b32 	%r100, %r99, 16;
	shr.u32 	%r101, %r12, 19;
	cvt.u64.u32 	%rd101, %r101;
	and.b64  	%rd102, %rd101, 30;
	add.s64 	%rd39, %rd7, %rd102;
	// begin inline asm
	ld.global.nc.u16 %rs30, [%rd39];
	// end inline asm
	cvt.u32.u16 	%r102, %rs30;
	or.b32  	%r103, %r100, %r102;
	shr.u32 	%r104, %r12, 23;
	cvt.u64.u32 	%rd103, %r104;
	and.b64  	%rd104, %rd103, 30;
	add.s64 	%rd40, %rd7, %rd104;
	// begin inline asm
	ld.global.nc.u16 %rs31, [%rd40];
	// end inline asm
	cvt.u32.u16 	%r105, %rs31;
	shl.b32 	%r106, %r105, 16;
	shr.u32 	%r107, %r12, 28;
	mul.wide.u32 	%rd105, %r107, 2;
	add.s64 	%rd41, %rd7, %rd105;
	// begin inline asm
	ld.global.nc.u16 %rs32, [%rd41];
	// end inline asm
	cvt.u32.u16 	%r108, %rs32;
	or.b32  	%r109, %r106, %r108;
	st.global.v4.u32 	[%rd60+48], {%r91, %r97, %r103, %r109};
	add.s32 	%r110, %r110, %r3;
	cvt.u64.u32 	%rd106, %r110;
	setp.gt.u64 	%p2, %rd9, %rd106;
	@%p2 bra 	$L__BB4_2;
$L__BB4_3:
	ret;

}
	// .globl	_Z17kernel__copy_lut8I14__nv_bfloat162EvPK5uint4PKT_PS4_m
.visible .entry _Z17kernel__copy_lut8I14__nv_bfloat162EvPK5uint4PKT_PS4_m(
	.param .u64 .ptr .align 1 _Z17kernel__copy_lut8I14__nv_bfloat162EvPK5uint4PKT_PS4_m_param_0,
	.param .u64 .ptr .align 1 _Z17kernel__copy_lut8I14__nv_bfloat162EvPK5uint4PKT_PS4_m_param_1,
	.param .u64 .ptr .align 1 _Z17kernel__copy_lut8I14__nv_bfloat162EvPK5uint4PKT_PS4_m_param_2,
	.param .u64 _Z17kernel__copy_lut8I14__nv_bfloat162EvPK5uint4PKT_PS4_m_param_3
)
{
	.reg .pred 	%p<3>;
	.reg .b32 	%r<47>;
	.reg .b64 	%rd<59>;

	ld.param.u64 	%rd6, [_Z17kernel__copy_lut8I14__nv_bfloat162EvPK5uint4PKT_PS4_m_param_0];
	ld.param.u64 	%rd7, [_Z17kernel__copy_lut8I14__nv_bfloat162EvPK5uint4PKT_PS4_m_param_1];
	ld.param.u64 	%rd8, [_Z17kernel__copy_lut8I14__nv_bfloat162EvPK5uint4PKT_PS4_m_param_2];
	ld.param.u64 	%rd9, [_Z17kernel__copy_lut8I14__nv_bfloat162EvPK5uint4PKT_PS4_m_param_3];
	mov.u32 	%r6, %ctaid.x;
	mov.u32 	%r1, %ntid.x;
	mov.u32 	%r7, %tid.x;
	mad.lo.s32 	%r46, %r6, %r1, %r7;
	cvt.u64.u32 	%rd58, %r46;
	setp.le.u64 	%p1, %rd9, %rd58;
	@%p1 bra 	$L__BB5_3;
	mov.u32 	%r8, %nctaid.x;
	mul.lo.s32 	%r3, %r1, %r8;
	cvta.to.global.u64 	%rd2, %rd6;
	cvta.to.global.u64 	%rd3, %rd8;
$L__BB5_2:
	shl.b64 	%rd26, %rd58, 4;
	add.s64 	%rd27, %rd2, %rd26;
	ld.global.v4.u32 	{%r25, %r26, %r27, %r28}, [%rd27];
	shl.b32 	%r29, %r25, 2;
	cvt.u64.u32 	%rd28, %r29;
	and.b64  	%rd29, %rd28, 1020;
	add.s64 	%rd10, %rd7, %rd29;
	// begin inline asm
	ld.global.nc.u32 %r9, [%rd10];
	// end inline asm
	shr.u32 	%r30, %r25, 6;
	cvt.u64.u32 	%rd30, %r30;
	and.b64  	%rd31, %rd30, 1020;
	add.s64 	%rd11, %rd7, %rd31;
	// begin inline asm
	ld.global.nc.u32 %r10, [%rd11];
	// end inline asm
	shr.u32 	%r31, %r25, 14;
	cvt.u64.u32 	%rd32, %r31;
	and.b64  	%rd33, %rd32, 1020;
	add.s64 	%rd12, %rd7, %rd33;
	// begin inline asm
	ld.global.nc.u32 %r11, [%rd12];
	// end inline asm
	shr.u32 	%r32, %r25, 24;
	mul.wide.u32 	%rd34, %r32, 4;
	add.s64 	%rd13, %rd7, %rd34;
	// begin inline asm
	ld.global.nc.u32 %r12, [%rd13];
	// end inline asm
	shl.b32 	%r33, %r46, 2;
	mul.wide.u32 	%rd35, %r33, 16;
	add.s64 	%rd36, %rd3, %rd35;
	st.global.v4.u32 	[%rd36], {%r9, %r10, %r11, %r12};
	shl.b32 	%r34, %r26, 2;
	cvt.u64.u32 	%rd37, %r34;
	and.b64  	%rd38, %rd37, 1020;
	add.s64 	%rd14, %rd7, %rd38;
	// begin inline asm
	ld.global.nc.u32 %r13, [%rd14];
	// end inline asm
	shr.u32 	%r35, %r26, 6;
	cvt.u64.u32 	%rd39, %r35;
	and.b64  	%rd40, %rd39, 1020;
	add.s64 	%rd15, %rd7, %rd40;
	// begin inline asm
	ld.global.nc.u32 %r14, [%rd15];
	// end inline asm
	shr.u32 	%r36, %r26, 14;
	cvt.u64.u32 	%rd41, %r36;
	and.b64  	%rd42, %rd41, 1020;
	add.s64 	%rd16, %rd7, %rd42;
	// begin inline asm
	ld.global.nc.u32 %r15, [%rd16];
	// end inline asm
	shr.u32 	%r37, %r26, 24;
	mul.wide.u32 	%rd43, %r37, 4;
	add.s64 	%rd17, %rd7, %rd43;
	// begin inline asm
	ld.global.nc.u32 %r16, [%rd17];
	// end inline asm
	st.global.v4.u32 	[%rd36+16], {%r13, %r14, %r15, %r16};
	shl.b32 	%r38, %r27, 2;
	cvt.u64.u32 	%rd44, %r38;
	and.b64  	%rd45, %rd44, 1020;
	add.s64 	%rd18, %rd7, %rd45;
	// begin inline asm
	ld.global.nc.u32 %r17, [%rd18];
	// end inline asm
	shr.u32 	%r39, %r27, 6;
	cvt.u64.u32 	%rd46, %r39;
	and.b64  	%rd47, %rd46, 1020;
	add.s64 	%rd19, %rd7, %rd47;
	// begin inline asm
	ld.global.nc.u32 %r18, [%rd19];
	// end inline asm
	shr.u32 	%r40, %r27, 14;
	cvt.u64.u32 	%rd48, %r40;
	and.b64  	%rd49, %rd48, 1020;
	add.s64 	%rd20, %rd7, %rd49;
	// begin inline asm
	ld.global.nc.u32 %r19, [%rd20];
	// end inline asm
	shr.u32 	%r41, %r27, 24;
	mul.wide.u32 	%rd50, %r41, 4;
	add.s64 	%rd21, %rd7, %rd50;
	// begin inline asm
	ld.global.nc.u32 %r20, [%rd21];
	// end inline asm
	st.global.v4.u32 	[%rd36+32], {%r17, %r18, %r19, %r20};
	shl.b32 	%r42, %r28, 2;
	cvt.u64.u32 	%rd51, %r42;
	and.b64  	%rd52, %rd51, 1020;
	add.s64 	%rd22, %rd7, %rd52;
	// begin inline asm
	ld.global.nc.u32 %r21, [%rd22];
	// end inline asm
	shr.u32 	%r43, %r28, 6;
	cvt.u64.u32 	%rd53, %r43;
	and.b64  	%rd54, %rd53, 1020;
	add.s64 	%rd23, %rd7, %rd54;
	// begin inline asm
	ld.global.nc.u32 %r22, [%rd23];
	// end inline asm
	shr.u32 	%r44, %r28, 14;
	cvt.u64.u32 	%rd55, %r44;
	and.b64  	%rd56, %rd55, 1020;
	add.s64 	%rd24, %rd7, %rd56;
	// begin inline asm
	ld.global.nc.u32 %r23, [%rd24];
	// end inline asm
	shr.u32 	%r45, %r28, 24;
	mul.wide.u32 	%rd57, %r45, 4;
	add.s64 	%rd25, %rd7, %rd57;
	// begin inline asm
	ld.global.nc.u32 %r24, [%rd25];
	// end inline asm
	st.global.v4.u32 	[%rd36+48], {%r21, %r22, %r23, %r24};
	add.s32 	%r46, %r46, %r3;
	cvt.u64.u32 	%rd58, %r46;
	setp.gt.u64 	%p2, %rd9, %rd58;
	@%p2 bra 	$L__BB5_2;
$L__BB5_3:
	ret;

}
	// .globl	_ZN3cub18CUB_300001_SM_10006detail11EmptyKernelIvEEvv
.visible .entry _ZN3cub18CUB_300001_SM_10006detail11EmptyKernelIvEEvv()
{


	ret;

}
	// .globl	_ZN3cub18CUB_300001_SM_10006detail8for_each13static_kernelINS2_12policy_hub_t12policy_500_tEmN6thrust24THRUST_300001_SM_1000_NS8cuda_cub20__uninitialized_fill7functorINS7_10device_ptrI13__nv_bfloat16EESC_EEEEvT0_T1_
.visible .entry _ZN3cub18CUB_300001_SM_10006detail8for_each13static_kernelINS2_12policy_hub_t12policy_500_tEmN6thrust24THRUST_300001_SM_1000_NS8cuda_cub20__uninitialized_fill7functorINS7_10device_ptrI13__nv_bfloat16EESC_EEEEvT0_T1_(
	.param .u64 _ZN3cub18CUB_300001_SM_10006detail8for_each13static_kernelINS2_12policy_hub_t12policy_500_tEmN6thrust24THRUST_300001_SM_1000_NS8cuda_cub20__uninitialized_fill7functorINS7_10device_ptrI13__nv_bfloat16EESC_EEEEvT0_T1__param_0,
	.param .align 8 .b8 _ZN3cub18CUB_300001_SM_10006detail8for_each13static_kernelINS2_12policy_hub_t12policy_500_tEmN6thrust24THRUST_300001_SM_1000_NS8cuda_cub20__uninitialized_fill7functorINS7_10device_ptrI13__nv_bfloat16EESC_EEEEvT0_T1__param_1[16]
)
.maxntid 256
{
	.reg .pred 	%p<4>;
	.reg .b16 	%rs<9>;
	.reg .b32 	%r<10>;
	.reg .b64 	%rd<16>;

	ld.param.u16 	%rs2, [_ZN3cub18CUB_300001_SM_10006detail8for_each13static_kernelINS2_12policy_hub_t12policy_500_tEmN6thrust24THRUST_300001_SM_1000_NS8cuda_cub20__uninitialized_fill7functorINS7_10device_ptrI13__nv_bfloat16EESC_EEEEvT0_T1__param_1+8];
	ld.param.u64 	%rd4, [_ZN3cub18CUB_300001_SM_10006detail8for_each13static_kernelINS2_12policy_hub_t12policy_500_tEmN6thrust24THRUST_300001_SM_1000_NS8cuda_cub20__uninitialized_fill7functorINS7_10device_ptrI13__nv_bfloat16EESC_EEEEvT0_T1__param_1];
	ld.param.u64 	%rd5, [_ZN3cub18CUB_300001_SM_10006detail8for_each13static_kernelINS2_12policy_hub_t12policy_500_tEmN6thrust24THRUST_300001_SM_1000_NS8cuda_cub20__uninitialized_fill7functorINS7_10device_ptrI13__nv_bfloat16EESC_EEEEvT0_T1__param_0];
	mov.u32 	%r7, %ctaid.x;
	mul.wide.u32 	%rd1, %r7, 512;
	sub.s64 	%rd2, %rd5, %rd1;
	setp.lt.u64 	%p1, %rd2, 512;
	@%p1 bra 	$L__BB7_2;
	mov.u32 	%r9, %tid.x;
	cvta.to.global.u64 	%rd11, %rd4;
	cvt.u64.u32 	%rd12, %r9;
	add.s64 	%rd13, %rd1, %rd12;
	shl.b64 	%rd14, %rd13, 1;
	add.s64 	%rd15, %rd11, %rd14;
	st.global.u16 	[%rd15], %rs2;
	st.global.u16 	[%rd15+512], %rs2;
	bra.uni 	$L__BB7_6;
$L__BB7_2:
	cvta.to.global.u64 	%rd6, %rd4;
	mov.u32 	%r1, %tid.x;
	cvt.u64.u32 	%rd7, %r1;
	setp.le.u64 	%p2, %rd2, %rd7;
	add.s64 	%rd8, %rd1, %rd7;
	shl.b64 	%rd9, %rd8, 1;
	add.s64 	%rd3, %rd6, %rd9;
	@%p2 bra 	$L__BB7_4;
	st.global.u16 	[%rd3], %rs2;
$L__BB7_4:
	add.s32 	%r8, %r1, 256;
	cvt.u64.u32 	%rd10, %r8;
	setp.le.u64 	%p3, %rd2, %rd10;
	@%p3 bra 	$L__BB7_6;
	st.global.u16 	[%rd3+512], %rs2;
$L__BB7_6:
	ret;

}
	// .globl	_ZN3cub18CUB_300001_SM_10006detail8for_each13static_kernelINS2_12policy_hub_t12policy_500_tEmN6thrust24THRUST_300001_SM_1000_NS8cuda_cub20__uninitialized_fill7functorINS7_10device_ptrIhEEhEEEEvT0_T1_
.visible .entry _ZN3cub18CUB_300001_SM_10006detail8for_each13static_kernelINS2_12policy_hub_t12policy_500_tEmN6thrust24THRUST_300001_SM_1000_NS8cuda_cub20__uninitialized_fill7functorINS7_10device_ptrIhEEhEEEEvT0_T1_(
	.param .u64 _ZN3cub18CUB_300001_SM_10006detail8for_each13static_kernelINS2_12policy_hub_t12policy_500_tEmN6thrust24THRUST_300001_SM_1000_NS8cuda_cub20__uninitialized_fill7functorINS7_10device_ptrIhEEhEEEEvT0_T1__param_0,
	.param .align 8 .b8 _ZN3cub18CUB_300001_SM_10006detail8for_each13static_kernelINS2_12policy_hub_t12policy_500_tEmN6thrust24THRUST_300001_SM_1000_NS8cuda_cub20__uninitialized_fill7functorINS7_10device_ptrIhEEhEEEEvT0_T1__param_1[16]
)
.maxntid 256
{
	.reg .pred 	%p<4>;
	.reg .b16 	%rs<10>;
	.reg .b32 	%r<15>;
	.reg .b64 	%rd<14>;

	ld.param.u32 	%r7, [_ZN3cub18CUB_300001_SM_10006detail8for_each13static_kernelINS2_12policy_hub_t12policy_500_tEmN6thrust24THRUST_300001_SM_1000_NS8cuda_cub20__uninitialized_fill7functorINS7_10device_ptrIhEEhEEEEvT0_T1__param_1+8];
	bfe.u32 	%r11, %r7, 0, 8;
	cvt.u16.u32 	%rs2, %r11;
	ld.param.u64 	%rd4, [_ZN3cub18CUB_300001_SM_10006detail8for_each13static_kernelINS2_12policy_hub_t12policy_500_tEmN6thrust24THRUST_300001_SM_1000_NS8cuda_cub20__uninitialized_fill7functorINS7_10device_ptrIhEEhEEEEvT0_T1__param_1];
	ld.param.u64 	%rd5, [_ZN3cub18CUB_300001_SM_10006detail8for_each13static_kernelINS2_12policy_hub_t12policy_500_tEmN6thrust24THRUST_300001_SM_1000_NS8cuda_cub20__uninitialized_fill7functorINS7_10device_ptrIhEEhEEEEvT0_T1__param_0];
	mov.u32 	%r12, %ctaid.x;
	mul.wide.u32 	%rd1, %r12, 512;
	sub.s64 	%rd2, %rd5, %rd1;
	setp.lt.u64 	%p1, %rd2, 512;
	@%p1 bra 	$L__BB8_2;
	mov.u32 	%r14, %tid.x;
	cvta.to.global.u64 	%rd10, %rd4;
	cvt.u64.u32 	%rd11, %r14;
	add.s64 	%rd12, %rd1, %rd11;
	add.s64 	%rd13, %rd10, %rd12;
	st.global.u8 	[%rd13], %rs2;
	st.global.u8 	[%rd13+256], %rs2;
	bra.uni 	$L__BB8_6;
$L__BB8_2:
	cvta.to.global.u64 	%rd6, %rd4;
	mov.u32 	%r1, %tid.x;
	cvt.u64.u32 	%rd7, %r1;
	setp.le.u64 	%p2, %rd2, %rd7;
	add.s64 	%rd8, %rd1, %rd7;
	add.s64 	%rd3, %rd6, %rd8;
	@%p2 bra 	$L__BB8_4;
	st.global.u8 	[%rd3], %rs2;
$L__BB8_4:
	add.s32 	%r13, %r1, 256;
	cvt.u64.u32 	%rd9, %r13;
	setp.le.u64 	%p3, %rd2, %rd9;
	@%p3 bra 	$L__BB8_6;
	st.global.u8 	[%rd3+256], %rs2;
$L__BB8_6:
	ret;

}
	// .globl	_ZN3cub18CUB_300001_SM_10006detail8for_each13static_kernelINS2_12policy_hub_t12policy_500_tEmN6thrust24THRUST_300001_SM_1000_NS8cuda_cub20__uninitialized_fill7functorINS7_10device_ptrI14__nv_bfloat162EESC_EEEEvT0_T1_
.visible .entry _ZN3cub18CUB_300001_SM_10006detail8for_each13static_kernelINS2_12policy_hub_t12policy_500_tEmN6thrust24THRUST_300001_SM_1000_NS8cuda_cub20__uninitialized_fill7functorINS7_10device_ptrI14__nv_bfloat162EESC_EEEEvT0_T1_(
	.param .u64 _ZN3cub18CUB_300001_SM_10006detail8for_each13static_kernelINS2_12policy_hub_t12policy_500_tEmN6thrust24THRUST_300001_SM_1000_NS8cuda_cub20__uninitialized_fill7functorINS7_10device_ptrI14__nv_bfloat162EESC_EEEEvT0_T1__param_0,
	.param .align 8 .b8 _ZN3cub18CUB_300001_SM_10006detail8for_each13static_kernelINS2_12policy_hub_t12policy_500_tEmN6thrust24THRUST_300001_SM_1000_NS8cuda_cub20__uninitialized_fill7functorINS7_10device_ptrI14__nv_bfloat162EESC_EEEEvT0_T1__param_1[16]
)
.maxntid 256
{
	.reg .pred 	%p<4>;
	.reg .b32 	%r<6>;
	.reg .b64 	%rd<15>;

	ld.param.u64 	%rd5, [_ZN3cub18CUB_300001_SM_10006detail8for_each13static_kernelINS2_12policy_hub_t12policy_500_tEmN6thrust24THRUST_300001_SM_1000_NS8cuda_cub20__uninitialized_fill7functorINS7_10device_ptrI14__nv_bfloat162EESC_EEEEvT0_T1__param_0];
	ld.param.u64 	%rd6, [_ZN3cub18CUB_300001_SM_10006detail8for_each13static_kernelINS2_12policy_hub_t12policy_500_tEmN6thrust24THRUST_300001_SM_1000_NS8cuda_cub20__uninitialized_fill7functorINS7_10device_ptrI14__nv_bfloat162EESC_EEEEvT0_T1__param_1];
	cvta.to.global.u64 	%rd1, %rd6;
	ld.param.u32 	%r1, [_ZN3cub18CUB_300001_SM_10006detail8for_each13static_kernelINS2_12policy_hub_t12policy_500_tEmN6thrust24THRUST_300001_SM_1000_NS8cuda_cub20__uninitialized_fill7functorINS7_10device_ptrI14__nv_bfloat162EESC_EEEEvT0_T1__param_1+8];
	mov.u32 	%r3, %ctaid.x;
	mul.wide.u32 	%rd2, %r3, 512;
	sub.s64 	%rd3, %rd5, %rd2;
	setp.gt.u64 	%p1, %rd3, 511;
	@%p1 bra 	$L__BB9_6;
	mov.u32 	%r2, %tid.x;
	cvt.u64.u32 	%rd7, %r2;
	setp.gt.u64 	%p2, %rd3, %rd7;
	add.s64 	%rd8, %rd2, %rd7;
	shl.b64 	%rd9, %rd8, 2;
	add.s64 	%rd4, %rd1, %rd9;
	@%p2 bra 	$L__BB9_2;
	bra.uni 	$L__BB9_3;
$L__BB9_2:
	st.global.u32 	[%rd4], %r1;
$L__BB9_3:
	add.s32 	%r4, %r2, 256;
	cvt.u64.u32 	%rd10, %r4;
	setp.le.u64 	%p3, %rd3, %rd10;
	@%p3 bra 	$L__BB9_5;
	st.global.u32 	[%rd4+1024], %r1;
$L__BB9_5:
	ret;
$L__BB9_6:
	mov.u32 	%r5, %tid.x;
	cvt.u64.u32 	%rd11, %r5;
	add.s64 	%rd12, %rd2, %rd11;
	shl.b64 	%rd13, %rd12, 2;
	add.s64 	%rd14, %rd1, %rd13;
	st.global.u32 	[%rd14], %r1;
	st.global.u32 	[%rd14+1024], %r1;
	bra.uni 	$L__BB9_5;

}
	// .globl	_ZN3cub18CUB_300001_SM_10006detail8for_each13static_kernelINS2_12policy_hub_t12policy_500_tEmN6thrust24THRUST_300001_SM_1000_NS8cuda_cub20__uninitialized_fill7functorINS7_7pointerI14__nv_bfloat162NS8_3tagENS7_11use_defaultESE_EESC_EEEEvT0_T1_
.visible .entry _ZN3cub18CUB_300001_SM_10006detail8for_each13static_kernelINS2_12policy_hub_t12policy_500_tEmN6thrust24THRUST_300001_SM_1000_NS8cuda_cub20__uninitialized_fill7functorINS7_7pointerI14__nv_bfloat162NS8_3tagENS7_11use_defaultESE_EESC_EEEEvT0_T1_(
	.param .u64 _ZN3cub18CUB_300001_SM_10006detail8for_each13static_kernelINS2_12policy_hub_t12policy_500_tEmN6thrust24THRUST_300001_SM_1000_NS8cuda_cub20__uninitialized_fill7functorINS7_7pointerI14__nv_bfloat162NS8_3tagENS7_11use_defaultESE_EESC_EEEEvT0_T1__param_0,
	.param .align 8 .b8 _ZN3cub18CUB_300001_SM_10006detail8for_each13static_kernelINS2_12policy_hub_t12policy_500_tEmN6thrust24THRUST_300001_SM_1000_NS8cuda_cub20__uninitialized_fill7functorINS7_7pointerI14__nv_bfloat162NS8_3tagENS7_11use_defaultESE_EESC_EEEEvT0_T1__param_1[16]
)
.maxntid 256
{
	.reg .pred 	%p<4>;
	.reg .b32 	%r<6>;
	.reg .b64 	%rd<15>;

	ld.param.u64 	%rd5, [_ZN3cub18CUB_300001_SM_10006detail8for_each13static_kernelINS2_12policy_hub_t12policy_500_tEmN6thrust24THRUST_300001_SM_1000_NS8cuda_cub20__uninitialized_fill7functorINS7_7pointerI14__nv_bfloat162NS8_3tagENS7_11use_defaultESE_EESC_EEEEvT0_T1__param_0];
	ld.param.u64 	%rd6, [_ZN3cub18CUB_300001_SM_10006detail8for_each13static_kernelINS2_12policy_hub_t12policy_500_tEmN6thrust24THRUST_300001_SM_1000_NS8cuda_cub20__uninitialized_fill7functorINS7_7pointerI14__nv_bfloat162NS8_3tagENS7_11use_defaultESE_EESC_EEEEvT0_T1__param_1];
	cvta.to.global.u64 	%rd1, %rd6;
	ld.param.u32 	%r1, [_ZN3cub18CUB_300001_SM_10006detail8for_each13static_kernelINS2_12policy_hub_t12policy_500_tEmN6thrust24THRUST_300001_SM_1000_NS8cuda_cub20__uninitialized_fill7functorINS7_7pointerI14__nv_bfloat162NS8_3tagENS7_11use_defaultESE_EESC_EEEEvT0_T1__param_1+8];
	mov.u32 	%r3, %ctaid.x;
	mul.wide.u32 	%rd2, %r3, 512;
	sub.s64 	%rd3, %rd5, %rd2;
	setp.gt.u64 	%p1, %rd3, 511;
	@%p1 bra 	$L__BB10_6;
	mov.u32 	%r2, %tid.x;
	cvt.u64.u32 	%rd7, %r2;
	setp.gt.u64 	%p2, %rd3, %rd7;
	add.s64 	%rd8, %rd2, %rd7;
	shl.b64 	%rd9, %rd8, 2;
	add.s64 	%rd4, %rd1, %rd9;
	@%p2 bra 	$L__BB10_2;
	bra.uni 	$L__BB10_3;
$L__BB10_2:
	st.global.u32 	[%rd4], %r1;
$L__BB10_3:
	add.s32 	%r4, %r2, 256;
	cvt.u64.u32 	%rd10, %r4;
	setp.le.u64 	%p3, %rd3, %rd10;
	@%p3 bra 	$L__BB10_5;
	st.global.u32 	[%rd4+1024], %r1;
$L__BB10_5:
	ret;
$L__BB10_6:
	mov.u32 	%r5, %tid.x;
	cvt.u64.u32 	%rd11, %r5;
	add.s64 	%rd12, %rd2, %rd11;
	shl.b64 	%rd13, %rd12, 2;
	add.s64 	%rd14, %rd1, %rd13;
	st.global.u32 	[%rd14], %r1;
	st.global.u32 	[%rd14+1024], %r1;
	bra.uni 	$L__BB10_5;

}
	// .globl	_ZN3cub18CUB_300001_SM_10006detail8for_each13static_kernelINS2_12policy_hub_t12policy_500_tElN6thrust24THRUST_300001_SM_1000_NS8cuda_cub20__uninitialized_copy7functorINS7_7pointerI14__nv_bfloat162NS8_3tagENS7_11use_defaultESE_EESF_EEEEvT0_T1_
.visible .entry _ZN3cub18CUB_300001_SM_10006detail8for_each13static_kernelINS2_12policy_hub_t12policy_500_tElN6thrust24THRUST_300001_SM_1000_NS8cuda_cub20__uninitialized_copy7functorINS7_7pointerI14__nv_bfloat162NS8_3tagENS7_11use_defaultESE_EESF_EEEEvT0_T1_(
	.param .u64 _ZN3cub18CUB_300001_SM_10006detail8for_each13static_kernelINS2_12policy_hub_t12policy_500_tElN6thrust24THRUST_300001_SM_1000_NS8cuda_cub20__uninitialized_copy7functorINS7_7pointerI14__nv_bfloat162NS8_3tagENS7_11use_defaultESE_EESF_EEEEvT0_T1__param_0,
	.param .align 8 .b8 _ZN3cub18CUB_300001_SM_10006detail8for_each13static_kernelINS2_12policy_hub_t12policy_500_tElN6thrust24THRUST_300001_SM_1000_NS8cuda_cub20__uninitialized_copy7functorINS7_7pointerI14__nv_bfloat162NS8_3tagENS7_11use_defaultESE_EESF_EEEEvT0_T1__param_1[16]
)
.maxntid 256
{
	.reg .pred 	%p<4>;
	.reg .b32 	%r<10>;
	.reg .b64 	%rd<26>;

	ld.param.u64 	%rd8, [_ZN3cub18CUB_300001_SM_10006detail8for_each13static_kernelINS2_12policy_hub_t12policy_500_tElN6thrust24THRUST_300001_SM_1000_NS8cuda_cub20__uninitialized_copy7functorINS7_7pointerI14__nv_bfloat162NS8_3tagENS7_11use_defaultESE_EESF_EEEEvT0_T1__param_1+8];
	ld.param.u64 	%rd7, [_ZN3cub18CUB_300001_SM_10006detail8for_each13static_kernelINS2_12policy_hub_t12policy_500_tElN6thrust24THRUST_300001_SM_1000_NS8cuda_cub20__uninitialized_copy7functorINS7_7pointerI14__nv_bfloat162NS8_3tagENS7_11use_defaultESE_EESF_EEEEvT0_T1__param_1];
	ld.param.u64 	%rd9, [_ZN3cub18CUB_300001_SM_10006detail8for_each13static_kernelINS2_12policy_hub_t12policy_500_tElN6thrust24THRUST_300001_SM_1000_NS8cuda_cub20__uninitialized_copy7functorINS7_7pointerI14__nv_bfloat162NS8_3tagENS7_11use_defaultESE_EESF_EEEEvT0_T1__param_0];
	mov.u32 	%r1, %ctaid.x;
	mul.wide.u32 	%rd1, %r1, 512;
	sub.s64 	%rd2, %rd9, %rd1;
	setp.lt.s64 	%p1, %rd2, 512;
	@%p1 bra 	$L__BB11_2;
	mov.u32 	%r7, %tid.x;
	cvta.to.global.u64 	%rd19, %rd8;
	cvta.to.global.u64 	%rd20, %rd7;
	cvt.u64.u32 	%rd21, %r7;
	add.s64 	%rd22, %rd1, %rd21;
	shl.b64 	%rd23, %rd22, 2;
	add.s64 	%rd24, %rd20, %rd23;
	add.s64 	%rd25, %rd19, %rd23;
	ld.global.u32 	%r8, [%rd24];
	st.global.u32 	[%rd25], %r8;
	ld.global.u32 	%r9, [%rd24+1024];
	st.global.u32 	[%rd25+1024], %r9;
	bra.uni 	$L__BB11_6;
$L__BB11_2:
	cvta.to.global.u64 	%rd3, %rd7;
	cvta.to.global.u64 	%rd4, %rd8;
	mov.u32 	%r2, %tid.x;
	cvt.s64.s32 	%rd5, %rd2;
	cvt.u64.u32 	%rd6, %r2;
	setp.le.s64 	%p2, %rd5, %rd6;
	@%p2 bra 	$L__BB11_4;
	add.s64 	%rd10, %rd1, %rd6;
	shl.b64 	%rd11, %rd10, 2;
	add.s64 	%rd12, %rd3, %rd11;
	add.s64 	%rd13, %rd4, %rd11;
	ld.global.u32 	%r3, [%rd12];
	st.global.u32 	[%rd13], %r3;
$L__BB11_4:
	cvt.u32.u64 	%r4, %rd6;
	add.s32 	%r5, %r4, 256;
	cvt.u64.u32 	%rd14, %r5;
	setp.le.s64 	%p3, %rd5, %rd14;
	@%p3 bra 	$L__BB11_6;
	add.s64 	%rd15, %rd1, %rd6;
	shl.b64 	%rd16, %rd15, 2;
	add.s64 	%rd17, %rd3, %rd16;
	add.s64 	%rd18, %rd4, %rd16;
	ld.global.u32 	%r6, [%rd17+1024];
	st.global.u32 	[%rd18+1024], %r6;
$L__BB11_6:
	ret;

}
	// .globl	_ZN3cub18CUB_300001_SM_10006detail8for_each13static_kernelINS2_12policy_hub_t12policy_500_tEmN6thrust24THRUST_300001_SM_1000_NS8cuda_cub20__uninitialized_fill7functorINS7_10device_ptrI6__halfEESC_EEEEvT0_T1_
.visible .entry _ZN3cub18CUB_300001_SM_10006detail8for_each13static_kernelINS2_12policy_hub_t12policy_500_tEmN6thrust24THRUST_300001_SM_1000_NS8cuda_cub20__uninitialized_fill7functorINS7_10device_ptrI6__halfEESC_EEEEvT0_T1_(
	.param .u64 _ZN3cub18CUB_300001_SM_10006detail8for_each13static_kernelINS2_12policy_hub_t12policy_500_tEmN6thrust24THRUST_300001_SM_1000_NS8cuda_cub20__uninitialized_fill7functorINS7_10device_ptrI6__halfEESC_EEEEvT0_T1__param_0,
	.param .align 8 .b8 _ZN3cub18CUB_300001_SM_10006detail8for_each13static_kernelINS2_12policy_hub_t12policy_500_tEmN6thrust24THRUST_300001_SM_1000_NS8cuda_cub20__uninitialized_fill7functorINS7_10device_ptrI6__halfEESC_EEEEvT0_T1__param_1[16]
)
.maxntid 256
{
	.reg .pred 	%p<4>;
	.reg .b16 	%rs<9>;
	.reg .b32 	%r<10>;
	.reg .b64 	%rd<16>;

	ld.param.u16 	%rs2, [_ZN3cub18CUB_300001_SM_10006detail8for_each13static_kernelINS2_12policy_hub_t12policy_500_tEmN6thrust24THRUST_300001_SM_1000_NS8cuda_cub20__uninitialized_fill7functorINS7_10device_ptrI6__halfEESC_EEEEvT0_T1__param_1+8];
	ld.param.u64 	%rd4, [_ZN3cub18CUB_300001_SM_10006detail8for_each13static_kernelINS2_12policy_hub_t12policy_500_tEmN6thrust24THRUST_300001_SM_1000_NS8cuda_cub20__uninitialized_fill7functorINS7_10device_ptrI6__halfEESC_EEEEvT0_T1__param_1];
	ld.param.u64 	%rd5, [_ZN3cub18CUB_300001_SM_10006detail8for_each13static_kernelINS2_12policy_hub_t12policy_500_tEmN6thrust24THRUST_300001_SM_1000_NS8cuda_cub20__uninitialized_fill7functorINS7_10device_ptrI6__halfEESC_EEEEvT0_T1__param_0];
	mov.u32 	%r7, %ctaid.x;
	mul.wide.u32 	%rd1, %r7, 512;
	sub.s64 	%rd2, %rd5, %rd1;
	setp.lt.u64 	%p1, %rd2, 512;
	@%p1 bra 	$L__BB12_2;
	mov.u32 	%r9, %tid.x;
	cvta.to.global.u64 	%rd11, %rd4;
	cvt.u64.u32 	%rd12, %r9;
	add.s64 	%rd13, %rd1, %rd12;
	shl.b64 	%rd14, %rd13, 1;
	add.s64 	%rd15, %rd11, %rd14;
	st.global.u16 	[%rd15], %rs2;
	st.global.u16 	[%rd15+512], %rs2;
	bra.uni 	$L__BB12_6;
$L__BB12_2:
	cvta.to.global.u64 	%rd6, %rd4;
	mov.u32 	%r1, %tid.x;
	cvt.u64.u32 	%rd7, %r1;
	setp.le.u64 	%p2, %rd2, %rd7;
	add.s64 	%rd8, %rd1, %rd7;
	shl.b64 	%rd9, %rd8, 1;
	add.s64 	%rd3, %rd6, %rd9;
	@%p2 bra 	$L__BB12_4;
	st.global.u16 	[%rd3], %rs2;
$L__BB12_4:
	add.s32 	%r8, %r1, 256;
	cvt.u64.u32 	%rd10, %r8;
	setp.le.u64 	%p3, %rd2, %rd10;
	@%p3 bra 	$L__BB12_6;
	st.global.u16 	[%rd3+512], %rs2;
$L__BB12_6:
	ret;

}
	// .globl	_ZN3cub18CUB_300001_SM_10006detail8for_each13static_kernelINS2_12policy_hub_t12policy_500_tElN6thrust24THRUST_300001_SM_1000_NS8cuda_cub10__tabulate7functorINS7_6detail15normal_iteratorINS7_10device_ptrIhEEEENS7_6system6detail7generic6detail22compute_sequence_valueIivEElEEEEvT0_T1_
.visible .entry _ZN3cub18CUB_300001_SM_10006detail8for_each13static_kernelINS2_12policy_hub_t12policy_500_tElN6thrust24THRUST_300001_SM_1000_NS8cuda_cub10__tabulate7functorINS7_6detail15normal_iteratorINS7_10device_ptrIhEEEENS7_6system6detail7generic6detail22compute_sequence_valueIivEElEEEEvT0_T1_(
	.param .u64 _ZN3cub18CUB_300001_SM_10006detail8for_each13static_kernelINS2_12policy_hub_t12policy_500_tElN6thrust24THRUST_300001_SM_1000_NS8cuda_cub10__tabulate7functorINS7_6detail15normal_iteratorINS7_10device_ptrIhEEEENS7_6system6detail7generic6detail22compute_sequence_valueIivEElEEEEvT0_T1__param_0,
	.param .align 8 .b8 _ZN3cub18CUB_300001_SM_10006detail8for_each13static_kernelINS2_12policy_hub_t12policy_500_tElN6thrust24THRUST_300001_SM_1000_NS8cuda_cub10__tabulate7functorINS7_6detail15normal_iteratorINS7_10device_ptrIhEEEENS7_6system6detail7generic6detail22compute_sequence_valueIivEElEEEEvT0_T1__param_1[16]
)
.maxntid 256
{
	.reg .pred 	%p<4>;
	.reg .b16 	%rs<3>;
	.reg .b32 	%r<9>;
	.reg .b64 	%rd<15>;

	ld.param.u64 	%rd5, [_ZN3cub18CUB_300001_SM_10006detail8for_each13static_kernelINS2_12policy_hub_t12policy_500_tElN6thrust24THRUST_300001_SM_1000_NS8cuda_cub10__tabulate7functorINS7_6detail15normal_iteratorINS7_10device_ptrIhEEEENS7_6system6detail7generic6detail22compute_sequence_valueIivEElEEEEvT0_T1__param_1];
	ld.param.u64 	%rd6, [_ZN3cub18CUB_300001_SM_10006detail8for_each13static_kernelINS2_12policy_hub_t12policy_500_tElN6thrust24THRUST_300001_SM_1000_NS8cuda_cub10__tabulate7functorINS7_6detail15normal_iteratorINS7_10device_ptrIhEEEENS7_6system6detail7generic6detail22compute_sequence_valueIivEElEEEEvT0_T1__param_0];
	ld.param.v2.u32 	{%r2, %r3}, [_ZN3cub18CUB_300001_SM_10006detail8for_each13static_kernelINS2_12policy_hub_t12policy_500_tElN6thrust24THRUST_300001_SM_1000_NS8cuda_cub10__tabulate7functorINS7_6detail15normal_iteratorINS7_10device_ptrIhEEEENS7_6system6detail7generic6detail22compute_sequence_valueIivEElEEEEvT0_T1__param_1+8];
	mov.u32 	%r4, %ctaid.x;
	mul.wide.u32 	%rd1, %r4, 512;
	sub.s64 	%rd2, %rd6, %rd1;
	setp.lt.s64 	%p1, %rd2, 512;
	@%p1 bra 	$L__BB13_2;
	mov.u32 	%r7, %tid.x;
	mad.lo.s32 	%r8, %r3, %r7, %r2;
	cvt.u16.u32 	%rs2, %r8;
	cvta.to.global.u64 	%rd11, %rd5;
	cvt.u64.u32 	%rd12, %r7;
	add.s64 	%rd13, %rd1, %rd12;
	add.s64 	%rd14, %rd11, %rd13;
	st.global.u8 	[%rd14], %rs2;
	st.global.u8 	[%rd14+256], %rs2;
	bra.uni 	$L__BB13_6;
$L__BB13_2:
	cvta.to.global.u64 	%rd7, %rd5;
	mov.u32 	%r1, %tid.x;
	cvt.s64.s32 	%rd3, %rd2;
	mad.lo.s32 	%r5, %r3, %r1, %r2;
	cvt.u16.u32 	%rs1, %r5;
	cvt.u64.u32 	%rd8, %r1;
	setp.le.s64 	%p2, %rd3, %rd8;
	add.s64 	%rd9, %rd1, %rd8;
	add.s64 	%rd4, %rd7, %rd9;
	@%p2 bra 	$L__BB13_4;
	st.global.u8 	[%rd4], %rs1;
$L__BB13_4:
	add.s32 	%r6, %r1, 256;
	cvt.u64.u32 	%rd10, %r6;
	setp.le.s64 	%p3, %rd3, %rd10;
	@%p3 bra 	$L__BB13_6;
	st.global.u8 	[%rd4+256], %rs1;
$L__BB13_6:
	ret;

}
	// .globl	_ZN3cub18CUB_300001_SM_10006detail8for_each13static_kernelINS2_12policy_hub_t12policy_500_tElN6thrust24THRUST_300001_SM_1000_NS8cuda_cub6__fill7functorINS7_6detail15normal_iteratorINS7_10device_ptrIhEEEEiEEEEvT0_T1_
.visible .entry _ZN3cub18CUB_300001_SM_10006detail8for_each13static_kernelINS2_12policy_hub_t12policy_500_tElN6thrust24THRUST_300001_SM_1000_NS8cuda_cub6__fill7functorINS7_6detail15normal_iteratorINS7_10device_ptrIhEEEEiEEEEvT0_T1_(
	.param .u64 _ZN3cub18CUB_300001_SM_10006detail8for_each13static_kernelINS2_12policy_hub_t12policy_500_tElN6thrust24THRUST_300001_SM_1000_NS8cuda_cub6__fill7functorINS7_6detail15normal_iteratorINS7_10device_ptrIhEEEEiEEEEvT0_T1__param_0,
	.param .align 8 .b8 _ZN3cub18CUB_300001_SM_10006detail8for_each13static_kernelINS2_12policy_hub_t12policy_500_tElN6thrust24THRUST_300001_SM_1000_NS8cuda_cub6__fill7functorINS7_6detail15normal_iteratorINS7_10device_ptrIhEEEEiEEEEvT0_T1__param_1[16]
)
.maxntid 256
{
	.reg .pred 	%p<4>;
	.reg .b16 	%rs<7>;
	.reg .b32 	%r<11>;
	.reg .b64 	%rd<15>;

	ld.param.u32 	%r2, [_ZN3cub18CUB_300001_SM_10006detail8for_each13static_kernelINS2_12policy_hub_t12policy_500_tElN6thrust24THRUST_300001_SM_1000_NS8cuda_cub6__fill7functorINS7_6detail15normal_iteratorINS7_10device_ptrIhEEEEiEEEEvT0_T1__param_1+8];
	ld.param.u64 	%rd5, [_ZN3cub18CUB_300001_SM_10006detail8for_each13static_kernelINS2_12policy_hub_t12policy_500_tElN6thrust24THRUST_300001_SM_1000_NS8cuda_cub6__fill7functorINS7_6detail15normal_iteratorINS7_10device_ptrIhEEEEiEEEEvT0_T1__param_1];
	ld.param.u64 	%rd6, [_ZN3cub18CUB_300001_SM_10006detail8for_each13static_kernelINS2_12policy_hub_t12policy_500_tElN6thrust24THRUST_300001_SM_1000_NS8cuda_cub6__fill7functorINS7_6detail15normal_iteratorINS7_10device_ptrIhEEEEiEEEEvT0_T1__param_0];
	mov.u32 	%r8, %ctaid.x;
	mul.wide.u32 	%rd1, %r8, 512;
	sub.s64 	%rd2, %rd6, %rd1;
	setp.lt.s64 	%p1, %rd2, 512;
	@%p1 bra 	$L__BB14_2;
	cvt.u16.u32 	%rs6, %r2;
	mov.u32 	%r10, %tid.x;
	cvta.to.global.u64 	%rd11, %rd5;
	cvt.u64.u32 	%rd12, %r10;
	add.s64 	%rd13, %rd1, %rd12;
	add.s64 	%rd14, %rd11, %rd13;
	st.global.u8 	[%rd14], %rs6;
	st.global.u8 	[%rd14+256], %rs6;
	bra.uni 	$L__BB14_6;
$L__BB14_2:
	cvta.to.global.u64 	%rd7, %rd5;
	mov.u32 	%r1, %tid.x;
	cvt.s64.s32 	%rd3, %rd2;
	cvt.u16.u32 	%rs1, %r2;
	cvt.u64.u32 	%rd8, %r1;
	setp.le.s64 	%p2, %rd3, %rd8;
	add.s64 	%rd9, %rd1, %rd8;
	add.s64 	%rd4, %rd7, %rd9;
	@%p2 bra 	$L__BB14_4;
	st.global.u8 	[%rd4], %rs1;
$L__BB14_4:
	add.s32 	%r9, %r1, 256;
	cvt.u64.u32 	%rd10, %r9;
	setp.le.s64 	%p3, %rd3, %rd10;
	@%p3 bra 	$L__BB14_6;
	st.global.u8 	[%rd4+256], %rs1;
$L__BB14_6:
	ret;

}
	// .globl	_ZN3cub18CUB_300001_SM_10006detail8for_each13static_kernelINS2_12policy_hub_t12policy_500_tEmN6thrust24THRUST_300001_SM_1000_NS8cuda_cub20__uninitialized_fill7functorINS7_10device_ptrIyEEyEEEEvT0_T1_
.visible .entry _ZN3cub18CUB_300001_SM_10006detail8for_each13static_kernelINS2_12policy_hub_t12policy_500_tEmN6thrust24THRUST_300001_SM_1000_NS8cuda_cub20__uninitialized_fill7functorINS7_10device_ptrIyEEyEEEEvT0_T1_(
	.param .u64 _ZN3cub18CUB_300001_SM_10006detail8for_each13static_kernelINS2_12policy_hub_t12policy_500_tEmN6thrust24THRUST_300001_SM_1000_NS8cuda_cub20__uninitialized_fill7functorINS7_10device_ptrIyEEyEEEEvT0_T1__param_0,
	.param .align 8 .b8 _ZN3cub18CUB_300001_SM_10006detail8for_each13static_kernelINS2_12policy_hub_t12policy_500_tEmN6thrust24THRUST_300001_SM_1000_NS8cuda_cub20__uninitialized_fill7functorINS7_10device_ptrIyEEyEEEEvT0_T1__param_1[16]
)
.maxntid 256
{
	.reg .pred 	%p<4>;
	.reg .b32 	%r<5>;
	.reg .b64 	%rd<18>;

	ld.param.u64 	%rd6, [_ZN3cub18CUB_300001_SM_10006detail8for_each13static_kernelINS2_12policy_hub_t12policy_500_tEmN6thrust24THRUST_300001_SM_1000_NS8cuda_cub20__uninitialized_fill7functorINS7_10device_ptrIyEEyEEEEvT0_T1__param_1+8];
	ld.param.u64 	%rd5, [_ZN3cub18CUB_300001_SM_10006detail8for_each13static_kernelINS2_12policy_hub_t12policy_500_tEmN6thrust24THRUST_300001_SM_1000_NS8cuda_cub20__uninitialized_fill7functorINS7_10device_ptrIyEEyEEEEvT0_T1__param_1];
	ld.param.u64 	%rd7, [_ZN3cub18CUB_300001_SM_10006detail8for_each13static_kernelINS2_12policy_hub_t12policy_500_tEmN6thrust24THRUST_300001_SM_1000_NS8cuda_cub20__uninitialized_fill7functorINS7_10device_ptrIyEEyEEEEvT0_T1__param_0];
	mov.u32 	%r2, %ctaid.x;
	mul.wide.u32 	%rd1, %r2, 512;
	sub.s64 	%rd2, %rd7, %rd1;
	setp.lt.u64 	%p1, %rd2, 512;
	@%p1 bra 	$L__BB15_2;
	mov.u32 	%r4, %tid.x;
	cvta.to.global.u64 	%rd13, %rd5;
	cvt.u64.u32 	%rd14, %r4;
	add.s64 	%rd15, %rd1, %rd14;
	shl.b64 	%rd16, %rd15, 3;
	add.s64 	%rd17, %rd13, %rd16;
	st.global.u64 	[%rd17], %rd6;
	st.global.u64 	[%rd17+2048], %rd6;
	bra.uni 	$L__BB15_6;
$L__BB15_2:
	cvta.to.global.u64 	%rd8, %rd5;
	mov.u32 	%r1, %tid.x;
	cvt.u64.u32 	%rd9, %r1;
	setp.le.u64 	%p2, %rd2, %rd9;
	add.s64 	%rd10, %rd1, %rd9;
	shl.b64 	%rd11, %rd10, 3;
	add.s64 	%rd4, %rd8, %rd11;
	@%p2 bra 	$L__BB15_4;
	st.global.u64 	[%rd4], %rd6;
$L__BB15_4:
	add.s32 	%r3, %r1, 256;
	cvt.u64.u32 	%rd12, %r3;
	setp.le.u64 	%p3, %rd2, %rd12;
	@%p3 bra 	$L__BB15_6;
	st.global.u64 	[%rd4+2048], %rd6;
$L__BB15_6:
	ret;

}
	// .globl	_ZN3cub18CUB_300001_SM_10006detail9transform16transform_kernelINS2_10policy_hubILb1EN4cuda3std3__45tupleIJN6thrust24THRUST_300001_SM_1000_NS7pointerI14__nv_bfloat162NSA_8cuda_cub3tagENSA_11use_defaultESF_EEEEEE10policy1000EiNS7_10__identityENSA_10device_ptrISC_EEJPSC_EEEvT0_iT1_T2_DpNS2_10kernel_argIT3_EE
.visible .entry _ZN3cub18CUB_300001_SM_10006detail9transform16transform_kernelINS2_10policy_hubILb1EN4cuda3std3__45tupleIJN6thrust24THRUST_300001_SM_1000_NS7pointerI14__nv_bfloat162NSA_8cuda_cub3tagENSA_11use_defaultESF_EEEEEE10policy1000EiNS7_10__identityENSA_10device_ptrISC_EEJPSC_EEEvT0_iT1_T2_DpNS2_10kernel_argIT3_EE(
	.param .u32 _ZN3cub18CUB_300001_SM_10006detail9transform16transform_kernelINS2_10policy_hubILb1EN4cuda3std3__45tupleIJN6thrust24THRUST_300001_SM_1000_NS7pointerI14__nv_bfloat162NSA_8cuda_cub3tagENSA_11use_defaultESF_EEEEEE10policy1000EiNS7_10__identityENSA_10device_ptrISC_EEJPSC_EEEvT0_iT1_T2_DpNS2_10kernel_argIT3_EE_param_0,
	.param .u32 _ZN3cub18CUB_300001_SM_10006detail9transform16transform_kernelINS2_10policy_hubILb1EN4cuda3std3__45tupleIJN6thrust24THRUST_300001_SM_1000_NS7pointerI14__nv_bfloat162NSA_8cuda_cub3tagENSA_11use_defaultESF_EEEEEE10policy1000EiNS7_10__identityENSA_10device_ptrISC_EEJPSC_EEEvT0_iT1_T2_DpNS2_10kernel_argIT3_EE_param_1,
	.param .align 1 .b8 _ZN3cub18CUB_300001_SM_10006detail9transform16transform_kernelINS2_10policy_hubILb1EN4cuda3std3__45tupleIJN6thrust24THRUST_300001_SM_1000_NS7pointerI14__nv_bfloat162NSA_8cuda_cub3tagENSA_11use_defaultESF_EEEEEE10policy1000EiNS7_10__identityENSA_10device_ptrISC_EEJPSC_EEEvT0_iT1_T2_DpNS2_10kernel_argIT3_EE_param_2[1],
	.param .align 8 .b8 _ZN3cub18CUB_300001_SM_10006detail9transform16transform_kernelINS2_10policy_hubILb1EN4cuda3std3__45tupleIJN6thrust24THRUST_300001_SM_1000_NS7pointerI14__nv_bfloat162NSA_8cuda_cub3tagENSA_11use_defaultESF_EEEEEE10policy1000EiNS7_10__identityENSA_10device_ptrISC_EEJPSC_EEEvT0_iT1_T2_DpNS2_10kernel_argIT3_EE_param_3[8],
	.param .align 8 .b8 _ZN3cub18CUB_300001_SM_10006detail9transform16transform_kernelINS2_10policy_hubILb1EN4cuda3std3__45tupleIJN6thrust24THRUST_300001_SM_1000_NS7pointerI14__nv_bfloat162NSA_8cuda_cub3tagENSA_11use_defaultESF_EEEEEE10policy1000EiNS7_10__identityENSA_10device_ptrISC_EEJPSC_EEEvT0_iT1_T2_DpNS2_10kernel_argIT3_EE_param_4[16]
)
.maxntid 128
{
	.reg .pred 	%p<51>;
	.reg .b32 	%r<163>;
	.reg .b64 	%rd<90>;

	ld.param.u32 	%r63, [_ZN3cub18CUB_300001_SM_10006detail9transform16transform_kernelINS2_10policy_hubILb1EN4cuda3std3__45tupleIJN6thrust24THRUST_300001_SM_1000_NS7pointerI14__nv_bfloat162NSA_8cuda_cub3tagENSA_11use_defaultESF_EEEEEE10policy1000EiNS7_10__identityENSA_10device_ptrISC_EEJPSC_EEEvT0_iT1_T2_DpNS2_10kernel_argIT3_EE_param_0];
	ld.param.u64 	%rd21, [_ZN3cub18CUB_300001_SM_10006detail9transform16transform_kernelINS2_10policy_hubILb1EN4cuda3std3__45tupleIJN6thrust24THRUST_300001_SM_1000_NS7pointerI14__nv_bfloat162NSA_8cuda_cub3tagENSA_11use_defaultESF_EEEEEE10policy1000EiNS7_10__identityENSA_10device_ptrISC_EEJPSC_EEEvT0_iT1_T2_DpNS2_10kernel_argIT3_EE_param_4];
	ld.param.u64 	%rd22, [_ZN3cub18CUB_300001_SM_10006detail9transform16transform_kernelINS2_10policy_hubILb1EN4cuda3std3__45tupleIJN6thrust24THRUST_300001_SM_1000_NS7pointerI14__nv_bfloat162NSA_8cuda_cub3tagENSA_11use_defaultESF_EEEEEE10policy1000EiNS7_10__identityENSA_10device_ptrISC_EEJPSC_EEEvT0_iT1_T2_DpNS2_10kernel_argIT3_EE_param_3];
	ld.param.u32 	%r62, [_ZN3cub18CUB_300001_SM_10006detail9transform16transform_kernelINS2_10policy_hubILb1EN4cuda3std3__45tupleIJN6thrust24THRUST_300001_SM_1000_NS7pointerI14__nv_bfloat162NSA_8cuda_cub3tagENSA_11use_defaultESF_EEEEEE10policy1000EiNS7_10__identityENSA_10device_ptrISC_EEJPSC_EEEvT0_iT1_T2_DpNS2_10kernel_argIT3_EE_param_1];
	cvta.to.global.u64 	%rd1, %rd22;
	cvta.to.global.u64 	%rd2, %rd21;
	shl.b32 	%r1, %r62, 7;
	mov.u32 	%r64, %ctaid.x;
	mul.lo.s32 	%r2, %r1, %r64;
	sub.s32 	%r3, %r63, %r2;
	min.s32 	%r4, %r1, %r3;
	shl.b32 	%r5, %r4, 2;
	mov.u32 	%r6, %tid.x;
	shl.b32 	%r149, %r6, 7;
	setp.ge.s32 	%p1, %r149, %r5;
	@%p1 bra 	$L__BB16_3;
	mul.wide.u32 	%rd23, %r6, 128;
	add.s64 	%rd24, %rd2, %rd23;
	mul.wide.s32 	%rd25, %r2, 4;
	add.s64 	%rd88, %rd24, %rd25;
$L__BB16_2:
	.pragma "nounroll";
	// begin inline asm
	prefetch.global.L2 [%rd88];
	// end inline asm
	add.s32 	%r149, %r149, 16384;
	add.s64 	%rd88, %rd88, 16384;
	setp.lt.s32 	%p2, %r149, %r5;
	@%p2 bra 	$L__BB16_2;
$L__BB16_3:
	mul.wide.s32 	%rd27, %r2, 4;
	add.s64 	%rd6, %rd2, %rd27;
	add.s64 	%rd7, %rd1, %rd27;
	setp.gt.s32 	%p3, %r1, %r3;
	@%p3 bra 	$L__BB16_17;
	setp.lt.s32 	%p4, %r62, 1;
	@%p4 bra 	$L__BB16_88;
	and.b32  	%r10, %r62, 15;
	setp.lt.u32 	%p5, %r62, 16;
	mov.b32 	%r158, 0;
	@%p5 bra 	$L__BB16_8;
	and.b32  	%r158, %r62, 2147483632;
	neg.s32 	%r151, %r158;
	add.s32 	%r150, %r6, 1152;
	mul.wide.u32 	%rd28, %r6, 4;
	or.b64  	%rd89, %rd28, 4096;
$L__BB16_7:
	.pragma "nounroll";
	mul.wide.s32 	%rd29, %r150, 4;
	add.s64 	%rd30, %rd29, 1536;
	add.s64 	%rd31, %rd6, %rd89;
	add.s64 	%rd32, %rd7, %rd89;
	ld.global.u32 	%r66, [%rd31+-4096];
	st.global.u32 	[%rd32+-4096], %r66;
	ld.global.u32 	%r67, [%rd31+-3584];
	st.global.u32 	[%rd32+-3584], %r67;
	ld.global.u32 	%r68, [%rd31+-3072];
	st.global.u32 	[%rd32+-3072], %r68;
	ld.global.u32 	%r69, [%rd31+-2560];
	st.global.u32 	[%rd32+-2560], %r69;
	ld.global.u32 	%r70, [%rd31+-2048];
	st.global.u32 	[%rd32+-2048], %r70;
	ld.global.u32 	%r71, [%rd31+-1536];
	st.global.u32 	[%rd32+-1536], %r71;
	ld.global.u32 	%r72, [%rd31+-1024];
	st.global.u32 	[%rd32+-1024], %r72;
	ld.global.u32 	%r73, [%rd31+-512];
	st.global.u32 	[%rd32+-512], %r73;
	ld.global.u32 	%r74, [%rd31];
	st.global.u32 	[%rd32], %r74;
	add.s64 	%rd33, %rd6, %rd30;
	add.s64 	%rd34, %rd7, %rd30;
	ld.global.u32 	%r75, [%rd33+-1536];
	st.global.u32 	[%rd34+-1536], %r75;
	ld.global.u32 	%r76, [%rd33+-1024];
	st.global.u32 	[%rd34+-1024], %r76;
	ld.global.u32 	%r77, [%rd33+-512];
	st.global.u32 	[%rd34+-512], %r77;
	ld.global.u32 	%r78, [%rd33];
	st.global.u32 	[%rd34], %r78;
	ld.global.u32 	%r79, [%rd33+512];
	st.global.u32 	[%rd34+512], %r79;
	ld.global.u32 	%r80, [%rd33+1024];
	st.global.u32 	[%rd34+1024], %r80;
	ld.global.u32 	%r81, [%rd33+1536];
	st.global.u32 	[%rd34+1536], %r81;
	add.s32 	%r151, %r151, 16;
	add.s32 	%r150, %r150, 2048;
	add.s64 	%rd89, %rd89, 8192;
	setp.eq.s32 	%p6, %r151, 0;
	@%p6 bra 	$L__BB16_8;
	bra.uni 	$L__BB16_7;
$L__BB16_8:
	setp.eq.s32 	%p7, %r10, 0;
	@%p7 bra 	$L__BB16_88;
	and.b32  	%r50, %r62, 7;
	setp.lt.u32 	%p8, %r10, 8;
	@%p8 bra 	$L__BB16_11;
	shl.b32 	%r82, %r158, 7;
	add.s32 	%r83, %r82, %r6;
	mul.wide.s32 	%rd35, %r83, 4;
	add.s64 	%rd36, %rd6, %rd35;
	add.s64 	%rd37, %rd7, %rd35;
	ld.global.u32 	%r84, [%rd36];
	st.global.u32 	[%rd37], %r84;
	ld.global.u32 	%r85, [%rd36+512];
	st.global.u32 	[%rd37+512], %r85;
	ld.global.u32 	%r86, [%rd36+1024];
	st.global.u32 	[%rd37+1024], %r86;
	ld.global.u32 	%r87, [%rd36+1536];
	st.global.u32 	[%rd37+1536], %r87;
	ld.global.u32 	%r88, [%rd36+2048];
	st.global.u32 	[%rd37+2048], %r88;
	ld.global.u32 	%r89, [%rd36+2560];
	st.global.u32 	[%rd37+2560], %r89;
	ld.global.u32 	%r90, [%rd36+3072];
	st.global.u32 	[%rd37+3072], %r90;
	ld.global.u32 	%r91, [%rd36+3584];
	st.global.u32 	[%rd37+3584], %r91;
	add.s32 	%r158, %r158, 8;
$L__BB16_11:
	setp.eq.s32 	%p9, %r50, 0;
	@%p9 bra 	$L__BB16_88;
	and.b32  	%r53, %r62, 3;
	setp.lt.u32 	%p10, %r50, 4;
	@%p10 bra 	$L__BB16_14;
	shl.b32 	%r92, %r158, 7;
	add.s32 	%r93, %r92, %r6;
	mul.wide.s32 	%rd38, %r93, 4;
	add.s64 	%rd39, %rd6, %rd38;
	add.s64 	%rd40, %rd7, %rd38;
	ld.global.u32 	%r94, [%rd39];
	st.global.u32 	[%rd40], %r94;
	ld.global.u32 	%r95, [%rd39+512];
	st.global.u32 	[%rd40+512], %r95;
	ld.global.u32 	%r96, [%rd39+1024];
	st.global.u32 	[%rd40+1024], %r96;
	ld.global.u32 	%r97, [%rd39+1536];
	st.global.u32 	[%rd40+1536], %r97;
	add.s32 	%r158, %r158, 4;
$L__BB16_14:
	setp.eq.s32 	%p11, %r53, 0;
	@%p11 bra 	$L__BB16_88;
	shl.b32 	%r98, %r158, 7;
	add.s32 	%r162, %r6, %r98;
	neg.s32 	%r161, %r53;
$L__BB16_16:
	.pragma "nounroll";
	mul.wide.s32 	%rd42, %r162, 4;
	add.s64 	%rd43, %rd7, %rd42;
	add.s64 	%rd44, %rd6, %rd42;
	ld.global.u32 	%r99, [%rd44];
	st.global.u32 	[%rd43], %r99;
	add.s32 	%r162, %r162, 128;
	add.s32 	%r161, %r161, 1;
	setp.ne.s32 	%p12, %r161, 0;
	@%p12 bra 	$L__BB16_16;
	bra.uni 	$L__BB16_88;
$L__BB16_17:
	setp.lt.s32 	%p13, %r62, 1;
	@%p13 bra 	$L__BB16_88;
	and.b32  	%r14, %r62, 15;
	setp.lt.u32 	%p14, %r62, 16;
	mov.b32 	%r153, 0;
	@%p14 bra 	$L__BB16_53;
	and.b32  	%r153, %r62, 2147483632;
	mov.b32 	%r152, 0;
$L__BB16_20:
	.pragma "nounroll";
	shl.b32 	%r102, %r152, 7;
	add.s32 	%r21, %r102, %r6;
	setp.ge.s32 	%p15, %r21, %r4;
	@%p15 bra 	$L__BB16_22;
	mul.wide.u32 	%rd45, %r21, 4;
	add.s64 	%rd46, %rd6, %rd45;
	add.s64 	%rd47, %rd7, %rd45;
	ld.global.u32 	%r103, [%rd46];
	st.global.u32 	[%rd47], %r103;
$L__BB16_22:
	add.s32 	%r22, %r21, 128;
	setp.ge.s32 	%p16, %r22, %r4;
	@%p16 bra 	$L__BB16_24;
	mul.wide.u32 	%rd48, %r22, 4;
	add.s64 	%rd49, %rd6, %rd48;
	add.s64 	%rd50, %rd7, %rd48;
	ld.global.u32 	%r104, [%rd49];
	st.global.u32 	[%rd50], %r104;
$L__BB16_24:
	add.s32 	%r23, %r21, 256;
	setp.ge.s32 	%p17, %r23, %r4;
	@%p17 bra 	$L__BB16_26;
	mul.wide.u32 	%rd51, %r23, 4;
	add.s64 	%rd52, %rd6, %rd51;
	add.s64 	%rd53, %rd7, %rd51;
	ld.global.u32 	%r105, [%rd52];
	st.global.u32 	[%rd53], %r105;
$L__BB16_26:
	add.s32 	%r24, %r21, 384;
	setp.ge.s32 	%p18, %r24, %r4;
	@%p18 bra 	$L__BB16_28;
	mul.wide.u32 	%rd54, %r24, 4;
	add.s64 	%rd55, %rd6, %rd54;
	add.s64 	%rd56, %rd7, %rd54;
	ld.global.u32 	%r106, [%rd55];
	st.global.u32 	[%rd56], %r106;
$L__BB16_28:
	add.s32 	%r25, %r21, 512;
	setp.ge.s32 	%p19, %r25, %r4;
	@%p19 bra 	$L__BB16_30;
	mul.wide.u32 	%rd57, %r25, 4;
	add.s64 	%rd58, %rd6, %rd57;
	add.s64 	%rd59, %rd7, %rd57;
	ld.global.u32 	%r107, [%rd58];
	st.global.u32 	[%rd59], %r107;
$L__BB16_30:
	add.s32 	%r26, %r21, 640;
	setp.ge.s32 	%p20, %r26, %r4;
	@%p20 bra 	$L__BB16_32;
	mul.wide.u32 	%rd60, %r26, 4;
	add.s64 	%rd61, %rd6, %rd60;
	add.s64 	%rd62, %rd7, %rd60;
	ld.global.u32 	%r108, [%rd61];
	st.global.u32 	[%rd62], %r108;
$L__BB16_32:
	add.s32 	%r27, %r21, 768;
	setp.ge.s32 	%p21, %r27, %r4;
	@%p21 bra 	$L__BB16_34;
	mul.wide.u32 	%rd63, %r27, 4;
	add.s64 	%rd64, %rd6, %rd63;
	add.s64 	%rd65, %rd7, %rd63;
	ld.global.u32 	%r109, [%rd64];
	st.global.u32 	[%rd65], %r109;
$L__BB16_34:
	add.s32 	%r28, %r21, 896;
	setp.ge.s32 	%p22, %r28, %r4;
	@%p22 bra 	$L__BB16_36;
	mul.wide.u32 	%rd66, %r28, 4;
	add.s64 	%rd67, %rd6, %rd66;
	add.s64 	%rd68, %rd7, %rd66;
	ld.global.u32 	%r110, [%rd67];
	st.global.u32 	[%rd68], %r110;
$L__BB16_36:
	add.s32 	%r29, %r21, 1024;
	setp.ge.s32 	%p23, %r29, %r4;
	@%p23 bra 	$L__BB16_38;
	mul.wide.u32 	%rd69, %r29, 4;
	add.s64 	%rd70, %rd6, %rd69;
	add.s64 	%rd71, %rd7, %rd69;
	ld.global.u32 	%r111, [%rd70];
	st.global.u32 	[%rd71], %r111;
$L__BB16_38:
	add.s32 	%r112, %r21, 1152;
	setp.ge.s32 	%p24, %r112, %r4;
	mul.wide.s32 	%rd72, %r112, 4;
	add.s64 	%rd11, %rd6, %rd72;
	add.s64 	%rd12, %rd7, %rd72;
	@%p24 bra 	$L__BB16_40;
	ld.global.u32 	%r113, [%rd11];
	st.global.u32 	[%rd12], %r113;
$L__BB16_40:
	add.s32 	%r114, %r21, 1280;
	setp.ge.s32 	%p25, %r114, %r4;
	@%p25 bra 	$L__BB16_42;
	ld.global.u32 	%r115, [%rd11+512];
	st.global.u32 	[%rd12+512], %r115;
$L__BB16_42:
	add.s32 	%r116, %r21, 1408;
	setp.ge.s32 	%p26, %r116, %r4;
	@%p26 bra 	$L__BB16_44;
	ld.global.u32 	%r117, [%rd11+1024];
	st.global.u32 	[%rd12+1024], %r117;
$L__BB16_44:
	add.s32 	%r118, %r21, 1536;
	setp.ge.s32 	%p27, %r118, %r4;
	@%p27 bra 	$L__BB16_46;
	ld.global.u32 	%r119, [%rd11+1536];
	st.global.u32 	[%rd12+1536], %r119;
$L__BB16_46:
	add.s32 	%r120, %r21, 1664;
	setp.ge.s32 	%p28, %r120, %r4;
	@%p28 bra 	$L__BB16_48;
	ld.global.u32 	%r121, [%rd11+2048];
	st.global.u32 	[%rd12+2048], %r121;
$L__BB16_48:
	add.s32 	%r122, %r21, 1792;
	setp.ge.s32 	%p29, %r122, %r4;
	@%p29 bra 	$L__BB16_50;
	ld.global.u32 	%r123, [%rd11+2560];
	st.global.u32 	[%rd12+2560], %r123;
$L__BB16_50:
	add.s32 	%r124, %r21, 1920;
	setp.ge.s32 	%p30, %r124, %r4;
	@%p30 bra 	$L__BB16_52;
	ld.global.u32 	%r125, [%rd11+3072];
	st.global.u32 	[%rd12+3072], %r125;
$L__BB16_52:
	add.s32 	%r152, %r152, 16;
	setp.ne.s32 	%p31, %r152, %r153;
	@%p31 bra 	$L__BB16_20;
$L__BB16_53:
	setp.eq.s32 	%p32, %r14, 0;
	@%p32 bra 	$L__BB16_88;
	and.b32  	%r32, %r62, 7;
	setp.lt.u32 	%p33, %r14, 8;
	@%p33 bra 	$L__BB16_72;
	shl.b32 	%r126, %r153, 7;
	add.s32 	%r33, %r126, %r6;
	setp.ge.s32 	%p34, %r33, %r4;
	mul.wide.s32 	%rd73, %r33, 4;
	add.s64 	%rd13, %rd6, %rd73;
	add.s64 	%rd14, %rd7, %rd73;
	@%p34 bra 	$L__BB16_57;
	ld.global.u32 	%r127, [%rd13];
	st.global.u32 	[%rd14], %r127;
$L__BB16_57:
	add.s32 	%r128, %r33, 128;
	setp.ge.s32 	%p35, %r128, %r4;
	@%p35 bra 	$L__BB16_59;
	ld.global.u32 	%r129, [%rd13+512];
	st.global.u32 	[%rd14+512], %r129;
$L__BB16_59:
	add.s32 	%r130, %r33, 256;
	setp.ge.s32 	%p36, %r130, %r4;
	@%p36 bra 	$L__BB16_61;
	ld.global.u32 	%r131, [%rd13+1024];
	st.global.u32 	[%rd14+1024], %r131;
$L__BB16_61:
	add.s32 	%r132, %r33, 384;
	setp.ge.s32 	%p37, %r132, %r4;
	@%p37 bra 	$L__BB16_63;
	ld.global.u32 	%r133, [%rd13+1536];
	st.global.u32 	[%rd14+1536], %r133;
$L__BB16_63:
	add.s32 	%r134, %r33, 512;
	setp.ge.s32 	%p38, %r134, %r4;
	@%p38 bra 	$L__BB16_65;
	ld.global.u32 	%r135, [%rd13+2048];
	st.global.u32 	[%rd14+2048], %r135;
$L__BB16_65:
	add.s32 	%r136, %r33, 640;
	setp.ge.s32 	%p39, %r136, %r4;
	@%p39 bra 	$L__BB16_67;
	ld.global.u32 	%r137, [%rd13+2560];
	st.global.u32 	[%rd14+2560], %r137;
$L__BB16_67:
	add.s32 	%r138, %r33, 768;
	setp.ge.s32 	%p40, %r138, %r4;
	@%p40 bra 	$L__BB16_69;
	ld.global.u32 	%r139, [%rd13+3072];
	st.global.u32 	[%rd14+3072], %r139;
$L__BB16_69:
	add.s32 	%r140, %r33, 896;
	setp.ge.s32 	%p41, %r140, %r4;
	@%p41 bra 	$L__BB16_71;
	ld.global.u32 	%r141, [%rd13+3584];
	st.global.u32 	[%rd14+3584], %r141;
$L__BB16_71:
	add.s32 	%r153, %r153, 8;
$L__BB16_72:
	setp.eq.s32 	%p42, %r32, 0;
	@%p42 bra 	$L__BB16_88;
	and.b32  	%r36, %r62, 3;
	setp.lt.u32 	%p43, %r32, 4;
	@%p43 bra 	$L__BB16_83;
	shl.b32 	%r142, %r153, 7;
	add.s32 	%r37, %r142, %r6;
	setp.ge.s32 	%p44, %r37, %r4;
	@%p44 bra 	$L__BB16_76;
	mul.wide.s32 	%rd74, %r37, 4;
	add.s64 	%rd75, %rd6, %rd74;
	add.s64 	%rd76, %rd7, %rd74;
	ld.global.u32 	%r143, [%rd75];
	st.global.u32 	[%rd76], %r143;
$L__BB16_76:
	add.s32 	%r38, %r37, 128;
	setp.ge.s32 	%p45, %r38, %r4;
	@%p45 bra 	$L__BB16_78;
	mul.wide.s32 	%rd77, %r38, 4;
	add.s64 	%rd78, %rd6, %rd77;
	add.s64 	%rd79, %rd7, %rd77;
	ld.global.u32 	%r144, [%rd78];
	st.global.u32 	[%rd79], %r144;
$L__BB16_78:
	add.s32 	%r39, %r37, 256;
	setp.ge.s32 	%p46, %r39, %r4;
	@%p46 bra 	$L__BB16_80;
	mul.wide.s32 	%rd80, %r39, 4;
	add.s64 	%rd81, %rd6, %rd80;
	add.s64 	%rd82, %rd7, %rd80;
	ld.global.u32 	%r145, [%rd81];
	st.global.u32 	[%rd82], %r145;
$L__BB16_80:
	add.s32 	%r40, %r37, 384;
	setp.ge.s32 	%p47, %r40, %r4;
	@%p47 bra 	$L__BB16_82;
	mul.wide.s32 	%rd83, %r40, 4;
	add.s64 	%rd84, %rd6, %rd83;
	add.s64 	%rd85, %rd7, %rd83;
	ld.global.u32 	%r146, [%rd84];
	st.global.u32 	[%rd85], %r146;
$L__BB16_82:
	add.s32 	%r153, %r153, 4;
$L__BB16_83:
	setp.eq.s32 	%p48, %r36, 0;
	@%p48 bra 	$L__BB16_88;
	shl.b32 	%r147, %r153, 7;
	add.s32 	%r157, %r6, %r147;
	neg.s32 	%r156, %r36;
$L__BB16_85:
	.pragma "nounroll";
	mul.wide.s32 	%rd87, %r157, 4;
	add.s64 	%rd17, %rd7, %rd87;
	add.s64 	%rd18, %rd6, %rd87;
	setp.ge.s32 	%p49, %r157, %r4;
	@%p49 bra 	$L__BB16_87;
	ld.global.u32 	%r148, [%rd18];
	st.global.u32 	[%rd17], %r148;
$L__BB16_87:
	add.s32 	%r157, %r157, 128;
	add.s32 	%r156, %r156, 1;
	setp.eq.s32 	%p50, %r156, 0;
	@%p50 bra 	$L__BB16_88;
	bra.uni 	$L__BB16_85;
$L__BB16_88:
	ret;

}
	// .globl	_ZN3cub18CUB_300001_SM_10006detail9transform16transform_kernelINS2_10policy_hubILb1EN4cuda3std3__45tupleIJPK14__nv_bfloat162EEEE10policy1000EiNS7_10__identityEN6thrust24THRUST_300001_SM_1000_NS10device_ptrIS9_EEJSB_EEEvT0_iT1_T2_DpNS2_10kernel_argIT3_EE
.visible .entry _ZN3cub18CUB_300001_SM_10006detail9transform16transform_kernelINS2_10policy_hubILb1EN4cuda3std3__45tupleIJPK14__nv_bfloat162EEEE10policy1000EiNS7_10__identityEN6thrust24THRUST_300001_SM_1000_NS10device_ptrIS9_EEJSB_EEEvT0_iT1_T2_DpNS2_10kernel_argIT3_EE(
	.param .u32 _ZN3cub18CUB_300001_SM_10006detail9transform16transform_kernelINS2_10policy_hubILb1EN4cuda3std3__45tupleIJPK14__nv_bfloat162EEEE10policy1000EiNS7_10__identityEN6thrust24THRUST_300001_SM_1000_NS10device_ptrIS9_EEJSB_EEEvT0_iT1_T2_DpNS2_10kernel_argIT3_EE_param_0,
	.param .u32 _ZN3cub18CUB_300001_SM_10006detail9transform16transform_kernelINS2_10policy_hubILb1EN4cuda3std3__45tupleIJPK14__nv_bfloat162EEEE10policy1000EiNS7_10__identityEN6thrust24THRUST_300001_SM_1000_NS10device_ptrIS9_EEJSB_EEEvT0_iT1_T2_DpNS2_10kernel_argIT3_EE_param_1,
	.param .align 1 .b8 _ZN3cub18CUB_300001_SM_10006detail9transform16transform_kernelINS2_10policy_hubILb1EN4cuda3std3__45tupleIJPK14__nv_bfloat162EEEE10policy1000EiNS7_10__identityEN6thrust24THRUST_300001_SM_1000_NS10device_ptrIS9_EEJSB_EEEvT0_iT1_T2_DpNS2_10kernel_argIT3_EE_param_2[1],
	.param .align 8 .b8 _ZN3cub18CUB_300001_SM_10006detail9transform16transform_kernelINS2_10policy_hubILb1EN4cuda3std3__45tupleIJPK14__nv_bfloat162EEEE10policy1000EiNS7_10__identityEN6thrust24THRUST_300001_SM_1000_NS10device_ptrIS9_EEJSB_EEEvT0_iT1_T2_DpNS2_10kernel_argIT3_EE_param_3[8],
	.param .align 8 .b8 _ZN3cub18CUB_300001_SM_10006detail9transform16transform_kernelINS2_10policy_hubILb1EN4cuda3std3__45tupleIJPK14__nv_bfloat162EEEE10policy1000EiNS7_10__identityEN6thrust24THRUST_300001_SM_1000_NS10device_ptrIS9_EEJSB_EEEvT0_iT1_T2_DpNS2_10kernel_argIT3_EE_param_4[16]
)
.maxntid 128
{
	.reg .pred 	%p<51>;
	.reg .b32 	%r<163>;
	.reg .b64 	%rd<90>;

	ld.param.u32 	%r63, [_ZN3cub18CUB_300001_SM_10006detail9transform16transform_kernelINS2_10policy_hubILb1EN4cuda3std3__45tupleIJPK14__nv_bfloat162EEEE10policy1000EiNS7_10__identityEN6thrust24THRUST_300001_SM_1000_NS10device_ptrIS9_EEJSB_EEEvT0_iT1_T2_DpNS2_10kernel_argIT3_EE_param_0];
	ld.param.u64 	%rd21, [_ZN3cub18CUB_300001_SM_10006detail9transform16transform_kernelINS2_10policy_hubILb1EN4cuda3std3__45tupleIJPK14__nv_bfloat162EEEE10policy1000EiNS7_10__identityEN6thrust24THRUST_300001_SM_1000_NS10device_ptrIS9_EEJSB_EEEvT0_iT1_T2_DpNS2_10kernel_argIT3_EE_param_4];
	ld.param.u64 	%rd22, [_ZN3cub18CUB_300001_SM_10006detail9transform16transform_kernelINS2_10policy_hubILb1EN4cuda3std3__45tupleIJPK14__nv_bfloat162EEEE10policy1000EiNS7_10__identityEN6thrust24THRUST_300001_SM_1000_NS10device_ptrIS9_EEJSB_EEEvT0_iT1_T2_DpNS2_10kernel_argIT3_EE_param_3];
	ld.param.u32 	%r62, [_ZN3cub18CUB_300001_SM_10006detail9transform16transform_kernelINS2_10policy_hubILb1EN4cuda3std3__45tupleIJPK14__nv_bfloat162EEEE10policy1000EiNS7_10__identityEN6thrust24THRUST_300001_SM_1000_NS10device_ptrIS9_EEJSB_EEEvT0_iT1_T2_DpNS2_10kernel_argIT3_EE_param_1];
	cvta.to.global.u64 	%rd1, %rd22;
	cvta.to.global.u64 	%rd2, %rd21;
	shl.b32 	%r1, %r62, 7;
	mov.u32 	%r64, %ctaid.x;
	mul.lo.s32 	%r2, %r1, %r64;
	sub.s32 	%r3, %r63, %r2;
	min.s32 	%r4, %r1, %r3;
	shl.b32 	%r5, %r4, 2;
	mov.u32 	%r6, %tid.x;
	shl.b32 	%r149, %r6, 7;
	setp.ge.s32 	%p1, %r149, %r5;
	@%p1 bra 	$L__BB17_3;
	mul.wide.u32 	%rd23, %r6, 128;
	add.s64 	%rd24, %rd2, %rd23;
	mul.wide.s32 	%rd25, %r2, 4;
	add.s64 	%rd88, %rd24, %rd25;
$L__BB17_2:
	.pragma "nounroll";
	// begin inline asm
	prefetch.global.L2 [%rd88];
	// end inline asm
	add.s32 	%r149, %r149, 16384;
	add.s64 	%rd88, %rd88, 16384;
	setp.lt.s32 	%p2, %r149, %r5;
	@%p2 bra 	$L__BB17_2;
$L__BB17_3:
	mul.wide.s32 	%rd27, %r2, 4;
	add.s64 	%rd6, %rd2, %rd27;
	add.s64 	%rd7, %rd1, %rd27;
	setp.gt.s32 	%p3, %r1, %r3;
	@%p3 bra 	$L__BB17_17;
	setp.lt.s32 	%p4, %r62, 1;
	@%p4 bra 	$L__BB17_88;
	and.b32  	%r10, %r62, 15;
	setp.lt.u32 	%p5, %r62, 16;
	mov.b32 	%r158, 0;
	@%p5 bra 	$L__BB17_8;
	and.b32  	%r158, %r62, 2147483632;
	neg.s32 	%r151, %r158;
	add.s32 	%r150, %r6, 1152;
	mul.wide.u32 	%rd28, %r6, 4;
	or.b64  	%rd89, %rd28, 4096;
$L__BB17_7:
	.pragma "nounroll";
	mul.wide.s32 	%rd29, %r150, 4;
	add.s64 	%rd30, %rd29, 1536;
	add.s64 	%rd31, %rd6, %rd89;
	add.s64 	%rd32, %rd7, %rd89;
	ld.global.u32 	%r66, [%rd31+-4096];
	st.global.u32 	[%rd32+-4096], %r66;
	ld.global.u32 	%r67, [%rd31+-3584];
	st.global.u32 	[%rd32+-3584], %r67;
	ld.global.u32 	%r68, [%rd31+-3072];
	st.global.u32 	[%rd32+-3072], %r68;
	ld.global.u32 	%r69, [%rd31+-2560];
	st.global.u32 	[%rd32+-2560], %r69;
	ld.global.u32 	%r70, [%rd31+-2048];
	st.global.u32 	[%rd32+-2048], %r70;
	ld.global.u32 	%r71, [%rd31+-1536];
	st.global.u32 	[%rd32+-1536], %r71;
	ld.global.u32 	%r72, [%rd31+-1024];
	st.global.u32 	[%rd32+-1024], %r72;
	ld.global.u32 	%r73, [%rd31+-512];
	st.global.u32 	[%rd32+-512], %r73;
	ld.global.u32 	%r74, [%rd31];
	st.global.u32 	[%rd32], %r74;
	add.s64 	%rd33, %rd6, %rd30;
	add.s64 	%rd34, %rd7, %rd30;
	ld.global.u32 	%r75, [%rd33+-1536];
	st.global.u32 	[%rd34+-1536], %r75;
	ld.global.u32 	%r76, [%rd33+-1024];
	st.global.u32 	[%rd34+-1024], %r76;
	ld.global.u32 	%r77, [%rd33+-512];
	st.global.u32 	[%rd34+-512], %r77;
	ld.global.u32 	%r78, [%rd33];
	st.global.u32 	[%rd34], %r78;
	ld.global.u32 	%r79, [%rd33+512];
	st.global.u32 	[%rd34+512], %r79;
	ld.global.u32 	%r80, [%rd33+1024];
	st.global.u32 	[%rd34+1024], %r80;
	ld.global.u32 	%r81, [%rd33+1536];
	st.global.u32 	[%rd34+1536], %r81;
	add.s32 	%r151, %r151, 16;
	add.s32 	%r150, %r150, 2048;
	add.s64 	%rd89, %rd89, 8192;
	setp.eq.s32 	%p6, %r151, 0;
	@%p6 bra 	$L__BB17_8;
	bra.uni 	$L__BB17_7;
$L__BB17_8:
	setp.eq.s32 	%p7, %r10, 0;
	@%p7 bra 	$L__BB17_88;
	and.b32  	%r50, %r62, 7;
	setp.lt.u32 	%p8, %r10, 8;
	@%p8 bra 	$L__BB17_11;
	shl.b32 	%r82, %r158, 7;
	add.s32 	%r83, %r82, %r6;
	mul.wide.s32 	%rd35, %r83, 4;
	add.s64 	%rd36, %rd6, %rd35;
	add.s64 	%rd37, %rd7, %rd35;
	ld.global.u32 	%r84, [%rd36];
	st.global.u32 	[%rd37], %r84;
	ld.global.u32 	%r85, [%rd36+512];
	st.global.u32 	[%rd37+512], %r85;
	ld.global.u32 	%r86, [%rd36+1024];
	st.global.u32 	[%rd37+1024], %r86;
	ld.global.u32 	%r87, [%rd36+1536];
	st.global.u32 	[%rd37+1536], %r87;
	ld.global.u32 	%r88, [%rd36+2048];
	st.global.u32 	[%rd37+2048], %r88;
	ld.global.u32 	%r89, [%rd36+2560];
	st.global.u32 	[%rd37+2560], %r89;
	ld.global.u32 	%r90, [%rd36+3072];
	st.global.u32 	[%rd37+3072], %r90;
	ld.global.u32 	%r91, [%rd36+3584];
	st.global.u32 	[%rd37+3584], %r91;
	add.s32 	%r158, %r158, 8;
$L__BB17_11:
	setp.eq.s32 	%p9, %r50, 0;
	@%p9 bra 	$L__BB17_88;
	and.b32  	%r53, %r62, 3;
	setp.lt.u32 	%p10, %r50, 4;
	@%p10 bra 	$L__BB17_14;
	shl.b32 	%r92, %r158, 7;
	add.s32 	%r93, %r92, %r6;
	mul.wide.s32 	%rd38, %r93, 4;
	add.s64 	%rd39, %rd6, %rd38;
	add.s64 	%rd40, %rd7, %rd38;
	ld.global.u32 	%r94, [%rd39];
	st.global.u32 	[%rd40], %r94;
	ld.global.u32 	%r95, [%rd39+512];
	st.global.u32 	[%rd40+512], %r95;
	ld.global.u32 	%r96, [%rd39+1024];
	st.global.u32 	[%rd40+1024], %r96;
	ld.global.u32 	%r97, [%rd39+1536];
	st.global.u32 	[%rd40+1536], %r97;
	add.s32 	%r158, %r158, 4;
$L__BB17_14:
	setp.eq.s32 	%p11, %r53, 0;
	@%p11 bra 	$L__BB17_88;
	shl.b32 	%r98, %r158, 7;
	add.s32 	%r162, %r6, %r98;
	neg.s32 	%r161, %r53;
$L__BB17_16:
	.pragma "nounroll";
	mul.wide.s32 	%rd42, %r162, 4;
	add.s64 	%rd43, %rd7, %rd42;
	add.s64 	%rd44, %rd6, %rd42;
	ld.global.u32 	%r99, [%rd44];
	st.global.u32 	[%rd43], %r99;
	add.s32 	%r162, %r162, 128;
	add.s32 	%r161, %r161, 1;
	setp.ne.s32 	%p12, %r161, 0;
	@%p12 bra 	$L__BB17_16;
	bra.uni 	$L__BB17_88;
$L__BB17_17:
	setp.lt.s32 	%p13, %r62, 1;
	@%p13 bra 	$L__BB17_88;
	and.b32  	%r14, %r62, 15;
	setp.lt.u32 	%p14, %r62, 16;
	mov.b32 	%r153, 0;
	@%p14 bra 	$L__BB17_53;
	and.b32  	%r153, %r62, 2147483632;
	mov.b32 	%r152, 0;
$L__BB17_20:
	.pragma "nounroll";
	shl.b32 	%r102, %r152, 7;
	add.s32 	%r21, %r102, %r6;
	setp.ge.s32 	%p15, %r21, %r4;
	@%p15 bra 	$L__BB17_22;
	mul.wide.u32 	%rd45, %r21, 4;
	add.s64 	%rd46, %rd6, %rd45;
	add.s64 	%rd47, %rd7, %rd45;
	ld.global.u32 	%r103, [%rd46];
	st.global.u32 	[%rd47], %r103;
$L__BB17_22:
	add.s32 	%r22, %r21, 128;
	setp.ge.s32 	%p16, %r22, %r4;
	@%p16 bra 	$L__BB17_24;
	mul.wide.u32 	%rd48, %r22, 4;
	add.s64 	%rd49, %rd6, %rd48;
	add.s64 	%rd50, %rd7, %rd48;
	ld.global.u32 	%r104, [%rd49];
	st.global.u32 	[%rd50], %r104;
$L__BB17_24:
	add.s32 	%r23, %r21, 256;
	setp.ge.s32 	%p17, %r23, %r4;
	@%p17 bra 	$L__BB17_26;
	mul.wide.u32 	%rd51, %r23, 4;
	add.s64 	%rd52, %rd6, %rd51;
	add.s64 	%rd53, %rd7, %rd51;
	ld.global.u32 	%r105, [%rd52];
	st.global.u32 	[%rd53], %r105;
$L__BB17_26:
	add.s32 	%r24, %r21, 384;
	setp.ge.s32 	%p18, %r24, %r4;
	@%p18 bra 	$L__BB17_28;
	mul.wide.u32 	%rd54, %r24, 4;
	add.s64 	%rd55, %rd6, %rd54;
	add.s64 	%rd56, %rd7, %rd54;
	ld.global.u32 	%r106, [%rd55];
	st.global.u32 	[%rd56], %r106;
$L__BB17_28:
	add.s32 	%r25, %r21, 512;
	setp.ge.s32 	%p19, %r25, %r4;
	@%p19 bra 	$L__BB17_30;
	mul.wide.u32 	%rd57, %r25, 4;
	add.s64 	%rd58, %rd6, %rd57;
	add.s64 	%rd59, %rd7, %rd57;
	ld.global.u32 	%r107, [%rd58];
	st.global.u32 	[%rd59], %r107;
$L__BB17_30:
	add.s32 	%r26, %r21, 640;
	setp.ge.s32 	%p20, %r26, %r4;
	@%p20 bra 	$L__BB17_32;
	mul.wide.u32 	%rd60, %r26, 4;
	add.s64 	%rd61, %rd6, %rd60;
	add.s64 	%rd62, %rd7, %rd60;
	ld.global.u32 	%r108, [%rd61];
	st.global.u32 	[%rd62], %r108;
$L__BB17_32:
	add.s32 	%r27, %r21, 768;
	setp.ge.s32 	%p21, %r27, %r4;
	@%p21 bra 	$L__BB17_34;
	mul.wide.u32 	%rd63, %r27, 4;
	add.s64 	%rd64, %rd6, %rd63;
	add.s64 	%rd65, %rd7, %rd63;
	ld.global.u32 	%r109, [%rd64];
	st.global.u32 	[%rd65], %r109;
$L__BB17_34:
	add.s32 	%r28, %r21, 896;
	setp.ge.s32 	%p22, %r28, %r4;
	@%p22 bra 	$L__BB17_36;
	mul.wide.u32 	%rd66, %r28, 4;
	add.s64 	%rd67, %rd6, %rd66;
	add.s64 	%rd68, %rd7, %rd66;
	ld.global.u32 	%r110, [%rd67];
	st.global.u32 	[%rd68], %r110;
$L__BB17_36:
	add.s32 	%r29, %r21, 1024;
	setp.ge.s32 	%p23, %r29, %r4;
	@%p23 bra 	$L__BB17_38;
	mul.wide.u32 	%rd69, %r29, 4;
	add.s64 	%rd70, %rd6, %rd69;
	add.s64 	%rd71, %rd7, %rd69;
	ld.global.u32 	%r111, [%rd70];
	st.global.u32 	[%rd71], %r111;
$L__BB17_38:
	add.s32 	%r112, %r21, 1152;
	setp.ge.s32 	%p24, %r112, %r4;
	mul.wide.s32 	%rd72, %r112, 4;
	add.s64 	%rd11, %rd6, %rd72;
	add.s64 	%rd12, %rd7, %rd72;
	@%p24 bra 	$L__BB17_40;
	ld.global.u32 	%r113, [%rd11];
	st.global.u32 	[%rd12], %r113;
$L__BB17_40:
	add.s32 	%r114, %r21, 1280;
	setp.ge.s32 	%p25, %r114, %r4;
	@%p25 bra 	$L__BB17_42;
	ld.global.u32 	%r115, [%rd11+512];
	st.global.u32 	[%rd12+512], %r115;
$L__BB17_42:
	add.s32 	%r116, %r21, 1408;
	setp.ge.s32 	%p26, %r116, %r4;
	@%p26 bra 	$L__BB17_44;
	ld.global.u32 	%r117, [%rd11+1024];
	st.global.u32 	[%rd12+1024], %r117;
$L__BB17_44:
	add.s32 	%r118, %r21, 1536;
	setp.ge.s32 	%p27, %r118, %r4;
	@%p27 bra 	$L__BB17_46;
	ld.global.u32 	%r119, [%rd11+1536];
	st.global.u32 	[%rd12+1536], %r119;
$L__BB17_46:
	add.s32 	%r120, %r21, 1664;
	setp.ge.s32 	%p28, %r120, %r4;
	@%p28 bra 	$L__BB17_48;
	ld.global.u32 	%r121, [%rd11+2048];
	st.global.u32 	[%rd12+2048], %r121;
$L__BB17_48:
	add.s32 	%r122, %r21, 1792;
	setp.ge.s32 	%p29, %r122, %r4;
	@%p29 bra 	$L__BB17_50;
	ld.global.u32 	%r123, [%rd11+2560];
	st.global.u32 	[%rd12+2560], %r123;
$L__BB17_50:
	add.s32 	%r124, %r21, 1920;
	setp.ge.s32 	%p30, %r124, %r4;
	@%p30 bra 	$L__BB17_52;
	ld.global.u32 	%r125, [%rd11+3072];
	st.global.u32 	[%rd12+3072], %r125;
$L__BB17_52:
	add.s32 	%r152, %r152, 16;
	setp.ne.s32 	%p31, %r152, %r153;
	@%p31 bra 	$L__BB17_20;
$L__BB17_53:
	setp.eq.s32 	%p32, %r14, 0;
	@%p32 bra 	$L__BB17_88;
	and.b32  	%r32, %r62, 7;
	setp.lt.u32 	%p33, %r14, 8;
	@%p33 bra 	$L__BB17_72;
	shl.b32 	%r126, %r153, 7;
	add.s32 	%r33, %r126, %r6;
	setp.ge.s32 	%p34, %r33, %r4;
	mul.wide.s32 	%rd73, %r33, 4;
	add.s64 	%rd13, %rd6, %rd73;
	add.s64 	%rd14, %rd7, %rd73;
	@%p34 bra 	$L__BB17_57;
	ld.global.u32 	%r127, [%rd13];
	st.global.u32 	[%rd14], %r127;
$L__BB17_57:
	add.s32 	%r128, %r33, 128;
	setp.ge.s32 	%p35, %r128, %r4;
	@%p35 bra 	$L__BB17_59;
	ld.global.u32 	%r129, [%rd13+512];
	st.global.u32 	[%rd14+512], %r129;
$L__BB17_59:
	add.s32 	%r130, %r33, 256;
	setp.ge.s32 	%p36, %r130, %r4;
	@%p36 bra 	$L__BB17_61;
	ld.global.u32 	%r131, [%rd13+1024];
	st.global.u32 	[%rd14+1024], %r131;
$L__BB17_61:
	add.s32 	%r132, %r33, 384;
	setp.ge.s32 	%p37, %r132, %r4;
	@%p37 bra 	$L__BB17_63;
	ld.global.u32 	%r133, [%rd13+1536];
	st.global.u32 	[%rd14+1536], %r133;
$L__BB17_63:
	add.s32 	%r134, %r33, 512;
	setp.ge.s32 	%p38, %r134, %r4;
	@%p38 bra 	$L__BB17_65;
	ld.global.u32 	%r135, [%rd13+2048];
	st.global.u32 	[%rd14+2048], %r135;
$L__BB17_65:
	add.s32 	%r136, %r33, 640;
	setp.ge.s32 	%p39, %r136, %r4;
	@%p39 bra 	$L__BB17_67;
	ld.global.u32 	%r137, [%rd13+2560];
	st.global.u32 	[%rd14+2560], %r137;
$L__BB17_67:
	add.s32 	%r138, %r33, 768;
	setp.ge.s32 	%p40, %r138, %r4;
	@%p40 bra 	$L__BB17_69;
	ld.global.u32 	%r139, [%rd13+3072];
	st.global.u32 	[%rd14+3072], %r139;
$L__BB17_69:
	add.s32 	%r140, %r33, 896;
	setp.ge.s32 	%p41, %r140, %r4;
	@%p41 bra 	$L__BB17_71;
	ld.global.u32 	%r141, [%rd13+3584];
	st.global.u32 	[%rd14+3584], %r141;
$L__BB17_71:
	add.s32 	%r153, %r153, 8;
$L__BB17_72:
	setp.eq.s32 	%p42, %r32, 0;
	@%p42 bra 	$L__BB17_88;
	and.b32  	%r36, %r62, 3;
	setp.lt.u32 	%p43, %r32, 4;
	@%p43 bra 	$L__BB17_83;
	shl.b32 	%r142, %r153, 7;
	add.s32 	%r37, %r142, %r6;
	setp.ge.s32 	%p44, %r37, %r4;
	@%p44 bra 	$L__BB17_76;
	mul.wide.s32 	%rd74, %r37, 4;
	add.s64 	%rd75, %rd6, %rd74;
	add.s64 	%rd76, %rd7, %rd74;
	ld.global.u32 	%r143, [%rd75];
	st.global.u32 	[%rd76], %r143;
$L__BB17_76:
	add.s32 	%r38, %r37, 128;
	setp.ge.s32 	%p45, %r38, %r4;
	@%p45 bra 	$L__BB17_78;
	mul.wide.s32 	%rd77, %r38, 4;
	add.s64 	%rd78, %rd6, %rd77;
	add.s64 	%rd79, %rd7, %rd77;
	ld.global.u32 	%r144, [%rd78];
	st.global.u32 	[%rd79], %r144;
$L__BB17_78:
	add.s32 	%r39, %r37, 256;
	setp.ge.s32 	%p46, %r39, %r4;
	@%p46 bra 	$L__BB17_80;
	mul.wide.s32 	%rd80, %r39, 4;
	add.s64 	%rd81, %rd6, %rd80;
	add.s64 	%rd82, %rd7, %rd80;
	ld.global.u32 	%r145, [%rd81];
	st.global.u32 	[%rd82], %r145;
$L__BB17_80:
	add.s32 	%r40, %r37, 384;
	setp.ge.s32 	%p47, %r40, %r4;
	@%p47 bra 	$L__BB17_82;
	mul.wide.s32 	%rd83, %r40, 4;
	add.s64 	%rd84, %rd6, %rd83;
	add.s64 	%rd85, %rd7, %rd83;
	ld.global.u32 	%r146, [%rd84];
	st.global.u32 	[%rd85], %r146;
$L__BB17_82:
	add.s32 	%r153, %r153, 4;
$L__BB17_83:
	setp.eq.s32 	%p48, %r36, 0;
	@%p48 bra 	$L__BB17_88;
	shl.b32 	%r147, %r153, 7;
	add.s32 	%r157, %r6, %r147;
	neg.s32 	%r156, %r36;
$L__BB17_85:
	.pragma "nounroll";
	mul.wide.s32 	%rd87, %r157, 4;
	add.s64 	%rd17, %rd7, %rd87;
	add.s64 	%rd18, %rd6, %rd87;
	setp.ge.s32 	%p49, %r157, %r4;
	@%p49 bra 	$L__BB17_87;
	ld.global.u32 	%r148, [%rd18];
	st.global.u32 	[%rd17], %r148;
$L__BB17_87:
	add.s32 	%r157, %r157, 128;
	add.s32 	%r156, %r156, 1;
	setp.eq.s32 	%p50, %r156, 0;
	@%p50 bra 	$L__BB17_88;
	bra.uni 	$L__BB17_85;
$L__BB17_88:
	ret;

}
	// .globl	_ZN3cub18CUB_300001_SM_10006detail9transform16transform_kernelINS2_10policy_hubILb1EN4cuda3std3__45tupleIJPK14__nv_bfloat162EEEE10policy1000ElNS7_10__identityEN6thrust24THRUST_300001_SM_1000_NS10device_ptrIS9_EEJSB_EEEvT0_iT1_T2_DpNS2_10kernel_argIT3_EE
.visible .entry _ZN3cub18CUB_300001_SM_10006detail9transform16transform_kernelINS2_10policy_hubILb1EN4cuda3std3__45tupleIJPK14__nv_bfloat162EEEE10policy1000ElNS7_10__identityEN6thrust24THRUST_300001_SM_1000_NS10device_ptrIS9_EEJSB_EEEvT0_iT1_T2_DpNS2_10kernel_argIT3_EE(
	.param .u64 _ZN3cub18CUB_300001_SM_10006detail9transform16transform_kernelINS2_10policy_hubILb1EN4cuda3std3__45tupleIJPK14__nv_bfloat162EEEE10policy1000ElNS7_10__identityEN6thrust24THRUST_300001_SM_1000_NS10device_ptrIS9_EEJSB_EEEvT0_iT1_T2_DpNS2_10kernel_argIT3_EE_param_0,
	.param .u32 _ZN3cub18CUB_300001_SM_10006detail9transform16transform_kernelINS2_10policy_hubILb1EN4cuda3std3__45tupleIJPK14__nv_bfloat162EEEE10policy1000ElNS7_10__identityEN6thrust24THRUST_300001_SM_1000_NS10device_ptrIS9_EEJSB_EEEvT0_iT1_T2_DpNS2_10kernel_argIT3_EE_param_1,
	.param .align 1 .b8 _ZN3cub18CUB_300001_SM_10006detail9transform16transform_kernelINS2_10policy_hubILb1EN4cuda3std3__45tupleIJPK14__nv_bfloat162EEEE10policy1000ElNS7_10__identityEN6thrust24THRUST_300001_SM_1000_NS10device_ptrIS9_EEJSB_EEEvT0_iT1_T2_DpNS2_10kernel_argIT3_EE_param_2[1],
	.param .align 8 .b8 _ZN3cub18CUB_300001_SM_10006detail9transform16transform_kernelINS2_10policy_hubILb1EN4cuda3std3__45tupleIJPK14__nv_bfloat162EEEE10policy1000ElNS7_10__identityEN6thrust24THRUST_300001_SM_1000_NS10device_ptrIS9_EEJSB_EEEvT0_iT1_T2_DpNS2_10kernel_argIT3_EE_param_3[8],
	.param .align 8 .b8 _ZN3cub18CUB_300001_SM_10006detail9transform16transform_kernelINS2_10policy_hubILb1EN4cuda3std3__45tupleIJPK14__nv_bfloat162EEEE10policy1000ElNS7_10__identityEN6thrust24THRUST_300001_SM_1000_NS10device_ptrIS9_EEJSB_EEEvT0_iT1_T2_DpNS2_10kernel_argIT3_EE_param_4[16]
)
.maxntid 128
{
	.reg .pred 	%p<51>;
	.reg .b32 	%r<160>;
	.reg .b64 	%rd<96>;

	ld.param.u64 	%rd22, [_ZN3cub18CUB_300001_SM_10006detail9transform16transform_kernelINS2_10policy_hubILb1EN4cuda3std3__45tupleIJPK14__nv_bfloat162EEEE10policy1000ElNS7_10__identityEN6thrust24THRUST_300001_SM_1000_NS10device_ptrIS9_EEJSB_EEEvT0_iT1_T2_DpNS2_10kernel_argIT3_EE_param_0];
	ld.param.u64 	%rd23, [_ZN3cub18CUB_300001_SM_10006detail9transform16transform_kernelINS2_10policy_hubILb1EN4cuda3std3__45tupleIJPK14__nv_bfloat162EEEE10policy1000ElNS7_10__identityEN6thrust24THRUST_300001_SM_1000_NS10device_ptrIS9_EEJSB_EEEvT0_iT1_T2_DpNS2_10kernel_argIT3_EE_param_4];
	ld.param.u64 	%rd24, [_ZN3cub18CUB_300001_SM_10006detail9transform16transform_kernelINS2_10policy_hubILb1EN4cuda3std3__45tupleIJPK14__nv_bfloat162EEEE10policy1000ElNS7_10__identityEN6thrust24THRUST_300001_SM_1000_NS10device_ptrIS9_EEJSB_EEEvT0_iT1_T2_DpNS2_10kernel_argIT3_EE_param_3];
	ld.param.u32 	%r60, [_ZN3cub18CUB_300001_SM_10006detail9transform16transform_kernelINS2_10policy_hubILb1EN4cuda3std3__45tupleIJPK14__nv_bfloat162EEEE10policy1000ElNS7_10__identityEN6thrust24THRUST_300001_SM_1000_NS10device_ptrIS9_EEJSB_EEEvT0_iT1_T2_DpNS2_10kernel_argIT3_EE_param_1];
	cvta.to.global.u64 	%rd1, %rd24;
	cvta.to.global.u64 	%rd2, %rd23;
	shl.b32 	%r1, %r60, 7;
	mov.u32 	%r61, %ctaid.x;
	cvt.u64.u32 	%rd25, %r61;
	cvt.s64.s32 	%rd26, %r1;
	mul.lo.s64 	%rd3, %rd26, %rd25;
	sub.s64 	%rd27, %rd22, %rd3;
	min.s64 	%rd28, %rd27, %rd26;
	cvt.u32.u64 	%r2, %rd28;
	shl.b32 	%r3, %r2, 2;
	mov.u32 	%r4, %tid.x;
	shl.b32 	%r146, %r4, 7;
	setp.ge.s32 	%p1, %r146, %r3;
	@%p1 bra 	$L__BB18_3;
	shl.b64 	%rd29, %rd3, 2;
	add.s64 	%rd30, %rd2, %rd29;
	mul.wide.u32 	%rd31, %r4, 128;
	add.s64 	%rd94, %rd30, %rd31;
$L__BB18_2:
	.pragma "nounroll";
	// begin inline asm
	prefetch.global.L2 [%rd94];
	// end inline asm
	add.s32 	%r146, %r146, 16384;
	add.s64 	%rd94, %rd94, 16384;
	setp.lt.s32 	%p2, %r146, %r3;
	@%p2 bra 	$L__BB18_2;
$L__BB18_3:
	shl.b64 	%rd33, %rd3, 2;
	add.s64 	%rd7, %rd2, %rd33;
	add.s64 	%rd8, %rd1, %rd33;
	setp.eq.s32 	%p3, %r1, %r2;
	@%p3 bra 	$L__BB18_75;
	setp.lt.s32 	%p4, %r60, 1;
	@%p4 bra 	$L__BB18_88;
	and.b32  	%r8, %r60, 15;
	setp.lt.u32 	%p5, %r60, 16;
	mov.b32 	%r155, 0;
	@%p5 bra 	$L__BB18_40;
	and.b32  	%r155, %r60, 2147483632;
	mov.b32 	%r149, 0;
$L__BB18_7:
	.pragma "nounroll";
	shl.b32 	%r64, %r149, 7;
	add.s32 	%r19, %r64, %r4;
	setp.ge.s32 	%p6, %r19, %r2;
	@%p6 bra 	$L__BB18_9;
	mul.wide.u32 	%rd34, %r19, 4;
	add.s64 	%rd35, %rd7, %rd34;
	add.s64 	%rd36, %rd8, %rd34;
	ld.global.u32 	%r65, [%rd35];
	st.global.u32 	[%rd36], %r65;
$L__BB18_9:
	add.s32 	%r20, %r19, 128;
	setp.ge.s32 	%p7, %r20, %r2;
	@%p7 bra 	$L__BB18_11;
	mul.wide.u32 	%rd37, %r20, 4;
	add.s64 	%rd38, %rd7, %rd37;
	add.s64 	%rd39, %rd8, %rd37;
	ld.global.u32 	%r66, [%rd38];
	st.global.u32 	[%rd39], %r66;
$L__BB18_11:
	add.s32 	%r21, %r19, 256;
	setp.ge.s32 	%p8, %r21, %r2;
	@%p8 bra 	$L__BB18_13;
	mul.wide.u32 	%rd40, %r21, 4;
	add.s64 	%rd41, %rd7, %rd40;
	add.s64 	%rd42, %rd8, %rd40;
	ld.global.u32 	%r67, [%rd41];
	st.global.u32 	[%rd42], %r67;
$L__BB18_13:
	add.s32 	%r22, %r19, 384;
	setp.ge.s32 	%p9, %r22, %r2;
	@%p9 bra 	$L__BB18_15;
	mul.wide.u32 	%rd43, %r22, 4;
	add.s64 	%rd44, %rd7, %rd43;
	add.s64 	%rd45, %rd8, %rd43;
	ld.global.u32 	%r68, [%rd44];
	st.global.u32 	[%rd45], %r68;
$L__BB18_15:
	add.s32 	%r23, %r19, 512;
	setp.ge.s32 	%p10, %r23, %r2;
	@%p10 bra 	$L__BB18_17;
	mul.wide.u32 	%rd46, %r23, 4;
	add.s64 	%rd47, %rd7, %rd46;
	add.s64 	%rd48, %rd8, %rd46;
	ld.global.u32 	%r69, [%rd47];
	st.global.u32 	[%rd48], %r69;
$L__BB18_17:
	add.s32 	%r24, %r19, 640;
	setp.ge.s32 	%p11, %r24, %r2;
	@%p11 bra 	$L__BB18_19;
	mul.wide.u32 	%rd49, %r24, 4;
	add.s64 	%rd50, %rd7, %rd49;
	add.s64 	%rd51, %rd8, %rd49;
	ld.global.u32 	%r70, [%rd50];
	st.global.u32 	[%rd51], %r70;
$L__BB18_19:
	add.s32 	%r25, %r19, 768;
	setp.ge.s32 	%p12, %r25, %r2;
	@%p12 bra 	$L__BB18_21;
	mul.wide.u32 	%rd52, %r25, 4;
	add.s64 	%rd53, %rd7, %rd52;
	add.s64 	%rd54, %rd8, %rd52;
	ld.global.u32 	%r71, [%rd53];
	st.global.u32 	[%rd54], %r71;
$L__BB18_21:
	add.s32 	%r26, %r19, 896;
	setp.ge.s32 	%p13, %r26, %r2;
	@%p13 bra 	$L__BB18_23;
	mul.wide.u32 	%rd55, %r26, 4;
	add.s64 	%rd56, %rd7, %rd55;
	add.s64 	%rd57, %rd8, %rd55;
	ld.global.u32 	%r72, [%rd56];
	st.global.u32 	[%rd57], %r72;
$L__BB18_23:
	add.s32 	%r27, %r19, 1024;
	setp.ge.s32 	%p14, %r27, %r2;
	@%p14 bra 	$L__BB18_25;
	mul.wide.u32 	%rd58, %r27, 4;
	add.s64 	%rd59, %rd7, %rd58;
	add.s64 	%rd60, %rd8, %rd58;
	ld.global.u32 	%r73, [%rd59];
	st.global.u32 	[%rd60], %r73;
$L__BB18_25:
	add.s32 	%r74, %r19, 1152;
	setp.ge.s32 	%p15, %r74, %r2;
	mul.wide.s32 	%rd61, %r74, 4;
	add.s64 	%rd12, %rd7, %rd61;
	add.s64 	%rd13, %rd8, %rd61;
	@%p15 bra 	$L__BB18_27;
	ld.global.u32 	%r75, [%rd12];
	st.global.u32 	[%rd13], %r75;
$L__BB18_27:
	add.s32 	%r76, %r19, 1280;
	setp.ge.s32 	%p16, %r76, %r2;
	@%p16 bra 	$L__BB18_29;
	ld.global.u32 	%r77, [%rd12+512];
	st.global.u32 	[%rd13+512], %r77;
$L__BB18_29:
	add.s32 	%r78, %r19, 1408;
	setp.ge.s32 	%p17, %r78, %r2;
	@%p17 bra 	$L__BB18_31;
	ld.global.u32 	%r79, [%rd12+1024];
	st.global.u32 	[%rd13+1024], %r79;
$L__BB18_31:
	add.s32 	%r80, %r19, 1536;
	setp.ge.s32 	%p18, %r80, %r2;
	@%p18 bra 	$L__BB18_33;
	ld.global.u32 	%r81, [%rd12+1536];
	st.global.u32 	[%rd13+1536], %r81;
$L__BB18_33:
	add.s32 	%r82, %r19, 1664;
	setp.ge.s32 	%p19, %r82, %r2;
	@%p19 bra 	$L__BB18_35;
	ld.global.u32 	%r83, [%rd12+2048];
	st.global.u32 	[%rd13+2048], %r83;
$L__BB18_35:
	add.s32 	%r84, %r19, 1792;
	setp.ge.s32 	%p20, %r84, %r2;
	@%p20 bra 	$L__BB18_37;
	ld.global.u32 	%r85, [%rd12+2560];
	st.global.u32 	[%rd13+2560], %r85;
$L__BB18_37:
	add.s32 	%r86, %r19, 1920;
	setp.ge.s32 	%p21, %r86, %r2;
	@%p21 bra 	$L__BB18_39;
	ld.global.u32 	%r87, [%rd12+3072];
	st.global.u32 	[%rd13+3072], %r87;
$L__BB18_39:
	add.s32 	%r149, %r149, 16;
	setp.eq.s32 	%p22, %r149, %r155;
	@%p22 bra 	$L__BB18_40;
	bra.uni 	$L__BB18_7;
$L__BB18_40:
	setp.eq.s32 	%p23, %r8, 0;
	@%p23 bra 	$L__BB18_88;
	and.b32  	%r43, %r60, 7;
	setp.lt.u32 	%p24, %r8, 8;
	@%p24 bra 	$L__BB18_59;
	shl.b32 	%r88, %r155, 7;
	add.s32 	%r44, %r88, %r4;
	setp.ge.s32 	%p25, %r44, %r2;
	mul.wide.s32 	%rd62, %r44, 4;
	add.s64 	%rd16, %rd7, %rd62;
	add.s64 	%rd17, %rd8, %rd62;
	@%p25 bra 	$L__BB18_44;
	ld.global.u32 	%r89, [%rd16];
	st.global.u32 	[%rd17], %r89;
$L__BB18_44:
	add.s32 	%r90, %r44, 128;
	setp.ge.s32 	%p26, %r90, %r2;
	@%p26 bra 	$L__BB18_46;
	ld.global.u32 	%r91, [%rd16+512];
	st.global.u32 	[%rd17+512], %r91;
$L__BB18_46:
	add.s32 	%r92, %r44, 256;
	setp.ge.s32 	%p27, %r92, %r2;
	@%p27 bra 	$L__BB18_48;
	ld.global.u32 	%r93, [%rd16+1024];
	st.global.u32 	[%rd17+1024], %r93;
$L__BB18_48:
	add.s32 	%r94, %r44, 384;
	setp.ge.s32 	%p28, %r94, %r2;
	@%p28 bra 	$L__BB18_50;
	ld.global.u32 	%r95, [%rd16+1536];
	st.global.u32 	[%rd17+1536], %r95;
$L__BB18_50:
	add.s32 	%r96, %r44, 512;
	setp.ge.s32 	%p29, %r96, %r2;
	@%p29 bra 	$L__BB18_52;
	ld.global.u32 	%r97, [%rd16+2048];
	st.global.u32 	[%rd17+2048], %r97;
$L__BB18_52:
	add.s32 	%r98, %r44, 640;
	setp.ge.s32 	%p30, %r98, %r2;
	@%p30 bra 	$L__BB18_54;
	ld.global.u32 	%r99, [%rd16+2560];
	st.global.u32 	[%rd17+2560], %r99;
$L__BB18_54:
	add.s32 	%r100, %r44, 768;
	setp.ge.s32 	%p31, %r100, %r2;
	@%p31 bra 	$L__BB18_56;
	ld.global.u32 	%r101, [%rd16+3072];
	st.global.u32 	[%rd17+3072], %r101;
$L__BB18_56:
	add.s32 	%r102, %r44, 896;
	setp.ge.s32 	%p32, %r102, %r2;
	@%p32 bra 	$L__BB18_58;
	ld.global.u32 	%r103, [%rd16+3584];
	st.global.u32 	[%rd17+3584], %r103;
$L__BB18_58:
	add.s32 	%r155, %r155, 8;
$L__BB18_59:
	setp.eq.s32 	%p33, %r43, 0;
	@%p33 bra 	$L__BB18_88;
	and.b32  	%r47, %r60, 3;
	setp.lt.u32 	%p34, %r43, 4;
	@%p34 bra 	$L__BB18_70;
	shl.b32 	%r104, %r155, 7;
	add.s32 	%r48, %r104, %r4;
	setp.ge.s32 	%p35, %r48, %r2;
	@%p35 bra 	$L__BB18_63;
	mul.wide.s32 	%rd63, %r48, 4;
	add.s64 	%rd64, %rd7, %rd63;
	add.s64 	%rd65, %rd8, %rd63;
	ld.global.u32 	%r105, [%rd64];
	st.global.u32 	[%rd65], %r105;
$L__BB18_63:
	add.s32 	%r49, %r48, 128;
	setp.ge.s32 	%p36, %r49, %r2;
	@%p36 bra 	$L__BB18_65;
	mul.wide.s32 	%rd66, %r49, 4;
	add.s64 	%rd67, %rd7, %rd66;
	add.s64 	%rd68, %rd8, %rd66;
	ld.global.u32 	%r106, [%rd67];
	st.global.u32 	[%rd68], %r106;
$L__BB18_65:
	add.s32 	%r50, %r48, 256;
	setp.ge.s32 	%p37, %r50, %r2;
	@%p37 bra 	$L__BB18_67;
	mul.wide.s32 	%rd69, %r50, 4;
	add.s64 	%rd70, %rd7, %rd69;
	add.s64 	%rd71, %rd8, %rd69;
	ld.global.u32 	%r107, [%rd70];
	st.global.u32 	[%rd71], %r107;
$L__BB18_67:
	add.s32 	%r51, %r48, 384;
	setp.ge.s32 	%p38, %r51, %r2;
	@%p38 bra 	$L__BB18_69;
	mul.wide.s32 	%rd72, %r51, 4;
	add.s64 	%rd73, %rd7, %rd72;
	add.s64 	%rd74, %rd8, %rd72;
	ld.global.u32 	%r108, [%rd73];
	st.global.u32 	[%rd74], %r108;
$L__BB18_69:
	add.s32 	%r155, %r155, 4;
$L__BB18_70:
	setp.eq.s32 	%p39, %r47, 0;
	@%p39 bra 	$L__BB18_88;
	shl.b32 	%r109, %r155, 7;
	add.s32 	%r159, %r4, %r109;
	neg.s32 	%r158, %r47;
$L__BB18_72:
	.pragma "nounroll";
	mul.wide.s32 	%rd76, %r159, 4;
	add.s64 	%rd20, %rd8, %rd76;
	add.s64 	%rd21, %rd7, %rd76;
	setp.ge.s32 	%p40, %r159, %r2;
	@%p40 bra 	$L__BB18_74;
	ld.global.u32 	%r110, [%rd21];
	st.global.u32 	[%rd20], %r110;
$L__BB18_74:
	add.s32 	%r159, %r159, 128;
	add.s32 	%r158, %r158, 1;
	setp.ne.s32 	%p41, %r158, 0;
	@%p41 bra 	$L__BB18_72;
	bra.uni 	$L__BB18_88;
$L__BB18_75:
	setp.lt.s32 	%p42, %r60, 1;
	@%p42 bra 	$L__BB18_88;
	and.b32  	%r10, %r60, 15;
	setp.lt.u32 	%p43, %r60, 16;
	mov.b32 	%r151, 0;
	@%p43 bra 	$L__BB18_79;
	and.b32  	%r151, %r60, 2147483632;
	neg.s32 	%r148, %r151;
	add.s32 	%r147, %r4, 1152;
	mul.wide.u32 	%rd77, %r4, 4;
	or.b64  	%rd95, %rd77, 4096;
$L__BB18_78:
	.pragma "nounroll";
	mul.wide.s32 	%rd78, %r147, 4;
	add.s64 	%rd79, %rd78, 1536;
	add.s64 	%rd80, %rd7, %rd95;
	add.s64 	%rd81, %rd8, %rd95;
	ld.global.u32 	%r112, [%rd80+-4096];
	st.global.u32 	[%rd81+-4096], %r112;
	ld.global.u32 	%r113, [%rd80+-3584];
	st.global.u32 	[%rd81+-3584], %r113;
	ld.global.u32 	%r114, [%rd80+-3072];
	st.global.u32 	[%rd81+-3072], %r114;
	ld.global.u32 	%r115, [%rd80+-2560];
	st.global.u32 	[%rd81+-2560], %r115;
	ld.global.u32 	%r116, [%rd80+-2048];
	st.global.u32 	[%rd81+-2048], %r116;
	ld.global.u32 	%r117, [%rd80+-1536];
	st.global.u32 	[%rd81+-1536], %r117;
	ld.global.u32 	%r118, [%rd80+-1024];
	st.global.u32 	[%rd81+-1024], %r118;
	ld.global.u32 	%r119, [%rd80+-512];
	st.global.u32 	[%rd81+-512], %r119;
	ld.global.u32 	%r120, [%rd80];
	st.global.u32 	[%rd81], %r120;
	add.s64 	%rd82, %rd7, %rd79;
	add.s64 	%rd83, %rd8, %rd79;
	ld.global.u32 	%r121, [%rd82+-1536];
	st.global.u32 	[%rd83+-1536], %r121;
	ld.global.u32 	%r122, [%rd82+-1024];
	st.global.u32 	[%rd83+-1024], %r122;
	ld.global.u32 	%r123, [%rd82+-512];
	st.global.u32 	[%rd83+-512], %r123;
	ld.global.u32 	%r124, [%rd82];
	st.global.u32 	[%rd83], %r124;
	ld.global.u32 	%r125, [%rd82+512];
	st.global.u32 	[%rd83+512], %r125;
	ld.global.u32 	%r126, [%rd82+1024];
	st.global.u32 	[%rd83+1024], %r126;
	ld.global.u32 	%r127, [%rd82+1536];
	st.global.u32 	[%rd83+1536], %r127;
	add.s32 	%r148, %r148, 16;
	add.s32 	%r147, %r147, 2048;
	add.s64 	%rd95, %rd95, 8192;
	setp.eq.s32 	%p44, %r148, 0;
	@%p44 bra 	$L__BB18_79;
	bra.uni 	$L__BB18_78;
$L__BB18_79:
	setp.eq.s32 	%p45, %r10, 0;
	@%p45 bra 	$L__BB18_88;
	and.b32  	%r30, %r60, 7;
	setp.lt.u32 	%p46, %r10, 8;
	@%p46 bra 	$L__BB18_82;
	shl.b32 	%r128, %r151, 7;
	add.s32 	%r129, %r128, %r4;
	mul.wide.s32 	%rd84, %r129, 4;
	add.s64 	%rd85, %rd7, %rd84;
	add.s64 	%rd86, %rd8, %rd84;
	ld.global.u32 	%r130, [%rd85];
	st.global.u32 	[%rd86], %r130;
	ld.global.u32 	%r131, [%rd85+512];
	st.global.u32 	[%rd86+512], %r131;
	ld.global.u32 	%r132, [%rd85+1024];
	st.global.u32 	[%rd86+1024], %r132;
	ld.global.u32 	%r133, [%rd85+1536];
	st.global.u32 	[%rd86+1536], %r133;
	ld.global.u32 	%r134, [%rd85+2048];
	st.global.u32 	[%rd86+2048], %r134;
	ld.global.u32 	%r135, [%rd85+2560];
	st.global.u32 	[%rd86+2560], %r135;
	ld.global.u32 	%r136, [%rd85+3072];
	st.global.u32 	[%rd86+3072], %r136;
	ld.global.u32 	%r137, [%rd85+3584];
	st.global.u32 	[%rd86+3584], %r137;
	add.s32 	%r151, %r151, 8;
$L__BB18_82:
	setp.eq.s32 	%p47, %r30, 0;
	@%p47 bra 	$L__BB18_88;
	and.b32  	%r33, %r60, 3;
	setp.lt.u32 	%p48, %r30, 4;
	@%p48 bra 	$L__BB18_85;
	shl.b32 	%r138, %r151, 7;
	add.s32 	%r139, %r138, %r4;
	mul.wide.s32 	%rd87, %r139, 4;
	add.s64 	%rd88, %rd7, %rd87;
	add.s64 	%rd89, %rd8, %rd87;
	ld.global.u32 	%r140, [%rd88];
	st.global.u32 	[%rd89], %r140;
	ld.global.u32 	%r141, [%rd88+512];
	st.global.u32 	[%rd89+512], %r141;
	ld.global.u32 	%r142, [%rd88+1024];
	st.global.u32 	[%rd89+1024], %r142;
	ld.global.u32 	%r143, [%rd88+1536];
	st.global.u32 	[%rd89+1536], %r143;
	add.s32 	%r151, %r151, 4;
$L__BB18_85:
	setp.eq.s32 	%p49, %r33, 0;
	@%p49 bra 	$L__BB18_88;
	shl.b32 	%r144, %r151, 7;
	add.s32 	%r154, %r4, %r144;
	neg.s32 	%r153, %r33;
$L__BB18_87:
	.pragma "nounroll";
	mul.wide.s32 	%rd91, %r154, 4;
	add.s64 	%rd92, %rd8, %rd91;
	add.s64 	%rd93, %rd7, %rd91;
	ld.global.u32 	%r145, [%rd93];
	st.global.u32 	[%rd92], %r145;
	add.s32 	%r154, %r154, 128;
	add.s32 	%r153, %r153, 1;
	setp.eq.s32 	%p50, %r153, 0;
	@%p50 bra 	$L__BB18_88;
	bra.uni 	$L__BB18_87;
$L__BB18_88:
	ret;

}
	// .globl	_ZN3cub18CUB_300001_SM_10006detail9transform16transform_kernelINS2_10policy_hubILb1EN4cuda3std3__45tupleIJN6thrust24THRUST_300001_SM_1000_NS7pointerI14__nv_bfloat162NSA_8cuda_cub3tagENSA_11use_defaultESF_EEEEEE10policy1000ElNS7_10__identityENSA_10device_ptrISC_EEJPSC_EEEvT0_iT1_T2_DpNS2_10kernel_argIT3_EE
.visible .entry _ZN3cub18CUB_300001_SM_10006detail9transform16transform_kernelINS2_10policy_hubILb1EN4cuda3std3__45tupleIJN6thrust24THRUST_300001_SM_1000_NS7pointerI14__nv_bfloat162NSA_8cuda_cub3tagENSA_11use_defaultESF_EEEEEE10policy1000ElNS7_10__identityENSA_10device_ptrISC_EEJPSC_EEEvT0_iT1_T2_DpNS2_10kernel_argIT3_EE(
	.param .u64 _ZN3cub18CUB_300001_SM_10006detail9transform16transform_kernelINS2_10policy_hubILb1EN4cuda3std3__45tupleIJN6thrust24THRUST_300001_SM_1000_NS7pointerI14__nv_bfloat162NSA_8cuda_cub3tagENSA_11use_defaultESF_EEEEEE10policy1000ElNS7_10__identityENSA_10device_ptrISC_EEJPSC_EEEvT0_iT1_T2_DpNS2_10kernel_argIT3_EE_param_0,
	.param .u32 _ZN3cub18CUB_300001_SM_10006detail9transform16transform_kernelINS2_10policy_hubILb1EN4cuda3std3__45tupleIJN6thrust24THRUST_300001_SM_1000_NS7pointerI14__nv_bfloat162NSA_8cuda_cub3tagENSA_11use_defaultESF_EEEEEE10policy1000ElNS7_10__identityENSA_10device_ptrISC_EEJPSC_EEEvT0_iT1_T2_DpNS2_10kernel_argIT3_EE_param_1,
	.param .align 1 .b8 _ZN3cub18CUB_300001_SM_10006detail9transform16transform_kernelINS2_10policy_hubILb1EN4cuda3std3__45tupleIJN6thrust24THRUST_300001_SM_1000_NS7pointerI14__nv_bfloat162NSA_8cuda_cub3tagENSA_11use_defaultESF_EEEEEE10policy1000ElNS7_10__identityENSA_10device_ptrISC_EEJPSC_EEEvT0_iT1_T2_DpNS2_10kernel_argIT3_EE_param_2[1],
	.param .align 8 .b8 _ZN3cub18CUB_300001_SM_10006detail9transform16transform_kernelINS2_10policy_hubILb1EN4cuda3std3__45tupleIJN6thrust24THRUST_300001_SM_1000_NS7pointerI14__nv_bfloat162NSA_8cuda_cub3tagENSA_11use_defaultESF_EEEEEE10policy1000ElNS7_10__identityENSA_10device_ptrISC_EEJPSC_EEEvT0_iT1_T2_DpNS2_10kernel_argIT3_EE_param_3[8],
	.param .align 8 .b8 _ZN3cub18CUB_300001_SM_10006detail9transform16transform_kernelINS2_10policy_hubILb1EN4cuda3std3__45tupleIJN6thrust24THRUST_300001_SM_1000_NS7pointerI14__nv_bfloat162NSA_8cuda_cub3tagENSA_11use_defaultESF_EEEEEE10policy1000ElNS7_10__identityENSA_10device_ptrISC_EEJPSC_EEEvT0_iT1_T2_DpNS2_10kernel_argIT3_EE_param_4[16]
)
.maxntid 128
{
	.reg .pred 	%p<51>;
	.reg .b32 	%r<160>;
	.reg .b64 	%rd<96>;

	ld.param.u64 	%rd22, [_ZN3cub18CUB_300001_SM_10006detail9transform16transform_kernelINS2_10policy_hubILb1EN4cuda3std3__45tupleIJN6thrust24THRUST_300001_SM_1000_NS7pointerI14__nv_bfloat162NSA_8cuda_cub3tagENSA_11use_defaultESF_EEEEEE10policy1000ElNS7_10__identityENSA_10device_ptrISC_EEJPSC_EEEvT0_iT1_T2_DpNS2_10kernel_argIT3_EE_param_0];
	ld.param.u64 	%rd23, [_ZN3cub18CUB_300001_SM_10006detail9transform16transform_kernelINS2_10policy_hubILb1EN4cuda3std3__45tupleIJN6thrust24THRUST_300001_SM_1000_NS7pointerI14__nv_bfloat162NSA_8cuda_cub3tagENSA_11use_defaultESF_EEEEEE10policy1000ElNS7_10__identityENSA_10device_ptrISC_EEJPSC_EEEvT0_iT1_T2_DpNS2_10kernel_argIT3_EE_param_4];
	ld.param.u64 	%rd24, [_ZN3cub18CUB_300001_SM_10006detail9transform16transform_kernelINS2_10policy_hubILb1EN4cuda3std3__45tupleIJN6thrust24THRUST_300001_SM_1000_NS7pointerI14__nv_bfloat162NSA_8cuda_cub3tagENSA_11use_defaultESF_EEEEEE10policy1000ElNS7_10__identityENSA_10device_ptrISC_EEJPSC_EEEvT0_iT1_T2_DpNS2_10kernel_argIT3_EE_param_3];
	ld.param.u32 	%r60, [_ZN3cub18CUB_300001_SM_10006detail9transform16transform_kernelINS2_10policy_hubILb1EN4cuda3std3__45tupleIJN6thrust24THRUST_300001_SM_1000_NS7pointerI14__nv_bfloat162NSA_8cuda_cub3tagENSA_11use_defaultESF_EEEEEE10policy1000ElNS7_10__identityENSA_10device_ptrISC_EEJPSC_EEEvT0_iT1_T2_DpNS2_10kernel_argIT3_EE_param_1];
	cvta.to.global.u64 	%rd1, %rd24;
	cvta.to.global.u64 	%rd2, %rd23;
	shl.b32 	%r1, %r60, 7;
	mov.u32 	%r61, %ctaid.x;
	cvt.u64.u32 	%rd25, %r61;
	cvt.s64.s32 	%rd26, %r1;
	mul.lo.s64 	%rd3, %rd26, %rd25;
	sub.s64 	%rd27, %rd22, %rd3;
	min.s64 	%rd28, %rd27, %rd26;
	cvt.u32.u64 	%r2, %rd28;
	shl.b32 	%r3, %r2, 2;
	mov.u32 	%r4, %tid.x;
	shl.b32 	%r146, %r4, 7;
	setp.ge.s32 	%p1, %r146, %r3;
	@%p1 bra 	$L__BB19_3;
	shl.b64 	%rd29, %rd3, 2;
	add.s64 	%rd30, %rd2, %rd29;
	mul.wide.u32 	%rd31, %r4, 128;
	add.s64 	%rd94, %rd30, %rd31;
$L__BB19_2:
	.pragma "nounroll";
	// begin inline asm
	prefetch.global.L2 [%rd94];
	// end inline asm
	add.s32 	%r146, %r146, 16384;
	add.s64 	%rd94, %rd94, 16384;
	setp.lt.s32 	%p2, %r146, %r3;
	@%p2 bra 	$L__BB19_2;
$L__BB19_3:
	shl.b64 	%rd33, %rd3, 2;
	add.s64 	%rd7, %rd2, %rd33;
	add.s64 	%rd8, %rd1, %rd33;
	setp.eq.s32 	%p3, %r1, %r2;
	@%p3 bra 	$L__BB19_75;
	setp.lt.s32 	%p4, %r60, 1;
	@%p4 bra 	$L__BB19_88;
	and.b32  	%r8, %r60, 15;
	setp.lt.u32 	%p5, %r60, 16;
	mov.b32 	%r155, 0;
	@%p5 bra 	$L__BB19_40;
	and.b32  	%r155, %r60, 2147483632;
	mov.b32 	%r149, 0;
$L__BB19_7:
	.pragma "nounroll";
	shl.b32 	%r64, %r149, 7;
	add.s32 	%r19, %r64, %r4;
	setp.ge.s32 	%p6, %r19, %r2;
	@%p6 bra 	$L__BB19_9;
	mul.wide.u32 	%rd34, %r19, 4;
	add.s64 	%rd35, %rd7, %rd34;
	add.s64 	%rd36, %rd8, %rd34;
	ld.global.u32 	%r65, [%rd35];
	st.global.u32 	[%rd36], %r65;
$L__BB19_9:
	add.s32 	%r20, %r19, 128;
	setp.ge.s32 	%p7, %r20, %r2;
	@%p7 bra 	$L__BB19_11;
	mul.wide.u32 	%rd37, %r20, 4;
	add.s64 	%rd38, %rd7, %rd37;
	add.s64 	%rd39, %rd8, %rd37;
	ld.global.u32 	%r66, [%rd38];
	st.global.u32 	[%rd39], %r66;
$L__BB19_11:
	add.s32 	%r21, %r19, 256;
	setp.ge.s32 	%p8, %r21, %r2;
	@%p8 bra 	$L__BB19_13;
	mul.wide.u32 	%rd40, %r21, 4;
	add.s64 	%rd41, %rd7, %rd40;
	add.s64 	%rd42, %rd8, %rd40;
	ld.global.u32 	%r67, [%rd41];
	st.global.u32 	[%rd42], %r67;
$L__BB19_13:
	add.s32 	%r22, %r19, 384;
	setp.ge.s32 	%p9, %r22, %r2;
	@%p9 bra 	$L__BB19_15;
	mul.wide.u32 	%rd43, %r22, 4;
	add.s64 	%rd44, %rd7, %rd43;
	add.s64 	%rd45, %rd8, %rd43;
	ld.global.u32 	%r68, [%rd44];
	st.global.u32 	[%rd45], %r68;
$L__BB19_15:
	add.s32 	%r23, %r19, 512;
	setp.ge.s32 	%p10, %r23, %r2;
	@%p10 bra 	$L__BB19_17;
	mul.wide.u32 	%rd46, %r23, 4;
	add.s64 	%rd47, %rd7, %rd46;
	add.s64 	%rd48, %rd8, %rd46;
	ld.global.u32 	%r69, [%rd47];
	st.global.u32 	[%rd48], %r69;
$L__BB19_17:
	add.s32 	%r24, %r19, 640;
	setp.ge.s32 	%p11, %r24, %r2;
	@%p11 bra 	$L__BB19_19;
	mul.wide.u32 	%rd49, %r24, 4;
	add.s64 	%rd50, %rd7, %rd49;
	add.s64 	%rd51, %rd8, %rd49;
	ld.global.u32 	%r70, [%rd50];
	st.global.u32 	[%rd51], %r70;
$L__BB19_19:
	add.s32 	%r25, %r19, 768;
	setp.ge.s32 	%p12, %r25, %r2;
	@%p12 bra 	$L__BB19_21;
	mul.wide.u32 	%rd52, %r25, 4;
	add.s64 	%rd53, %rd7, %rd52;
	add.s64 	%rd54, %rd8, %rd52;
	ld.global.u32 	%r71, [%rd53];
	st.global.u32 	[%rd54], %r71;
$L__BB19_21:
	add.s32 	%r26, %r19, 896;
	setp.ge.s32 	%p13, %r26, %r2;
	@%p13 bra 	$L__BB19_23;
	mul.wide.u32 	%rd55, %r26, 4;
	add.s64 	%rd56, %rd7, %rd55;
	add.s64 	%rd57, %rd8, %rd55;
	ld.global.u32 	%r72, [%rd56];
	st.global.u32 	[%rd57], %r72;
$L__BB19_23:
	add.s32 	%r27, %r19, 1024;
	setp.ge.s32 	%p14, %r27, %r2;
	@%p14 bra 	$L__BB19_25;
	mul.wide.u32 	%rd58, %r27, 4;
	add.s64 	%rd59, %rd7, %rd58;
	add.s64 	%rd60, %rd8, %rd58;
	ld.global.u32 	%r73, [%rd59];
	st.global.u32 	[%rd60], %r73;
$L__BB19_25:
	add.s32 	%r74, %r19, 1152;
	setp.ge.s32 	%p15, %r74, %r2;
	mul.wide.s32 	%rd61, %r74, 4;
	add.s64 	%rd12, %rd7, %rd61;
	add.s64 	%rd13, %rd8, %rd61;
	@%p15 bra 	$L__BB19_27;
	ld.global.u32 	%r75, [%rd12];
	st.global.u32 	[%rd13], %r75;
$L__BB19_27:
	add.s32 	%r76, %r19, 1280;
	setp.ge.s32 	%p16, %r76, %r2;
	@%p16 bra 	$L__BB19_29;
	ld.global.u32 	%r77, [%rd12+512];
	st.global.u32 	[%rd13+512], %r77;
$L__BB19_29:
	add.s32 	%r78, %r19, 1408;
	setp.ge.s32 	%p17, %r78, %r2;
	@%p17 bra 	$L__BB19_31;
	ld.global.u32 	%r79, [%rd12+1024];
	st.global.u32 	[%rd13+1024], %r79;
$L__BB19_31:
	add.s32 	%r80, %r19, 1536;
	setp.ge.s32 	%p18, %r80, %r2;
	@%p18 bra 	$L__BB19_33;
	ld.global.u32 	%r81, [%rd12+1536];
	st.global.u32 	[%rd13+1536], %r81;
$L__BB19_33:
	add.s32 	%r82, %r19, 1664;
	setp.ge.s32 	%p19, %r82, %r2;
	@%p19 bra 	$L__BB19_35;
	ld.global.u32 	%r83, [%rd12+2048];
	st.global.u32 	[%rd13+2048], %r83;
$L__BB19_35:
	add.s32 	%r84, %r19, 1792;
	setp.ge.s32 	%p20, %r84, %r2;
	@%p20 bra 	$L__BB19_37;
	ld.global.u32 	%r85, [%rd12+2560];
	st.global.u32 	[%rd13+2560], %r85;
$L__BB19_37:
	add.s32 	%r86, %r19, 1920;
	setp.ge.s32 	%p21, %r86, %r2;
	@%p21 bra 	$L__BB19_39;
	ld.global.u32 	%r87, [%rd12+3072];
	st.global.u32 	[%rd13+3072], %r87;
$L__BB19_39:
	add.s32 	%r149, %r149, 16;
	setp.eq.s32 	%p22, %r149, %r155;
	@%p22 bra 	$L__BB19_40;
	bra.uni 	$L__BB19_7;
$L__BB19_40:
	setp.eq.s32 	%p23, %r8, 0;
	@%p23 bra 	$L__BB19_88;
	and.b32  	%r43, %r60, 7;
	setp.lt.u32 	%p24, %r8, 8;
	@%p24 bra 	$L__BB19_59;
	shl.b32 	%r88, %r155, 7;
	add.s32 	%r44, %r88, %r4;
	setp.ge.s32 	%p25, %r44, %r2;
	mul.wide.s32 	%rd62, %r44, 4;
	add.s64 	%rd16, %rd7, %rd62;
	add.s64 	%rd17, %rd8, %rd62;
	@%p25 bra 	$L__BB19_44;
	ld.global.u32 	%r89, [%rd16];
	st.global.u32 	[%rd17], %r89;
$L__BB19_44:
	add.s32 	%r90, %r44, 128;
	setp.ge.s32 	%p26, %r90, %r2;
	@%p26 bra 	$L__BB19_46;
	ld.global.u32 	%r91, [%rd16+512];
	st.global.u32 	[%rd17+512], %r91;
$L__BB19_46:
	add.s32 	%r92, %r44, 256;
	setp.ge.s32 	%p27, %r92, %r2;
	@%p27 bra 	$L__BB19_48;
	ld.global.u32 	%r93, [%rd16+1024];
	st.global.u32 	[%rd17+1024], %r93;
$L__BB19_48:
	add.s32 	%r94, %r44, 384;
	setp.ge.s32 	%p28, %r94, %r2;
	@%p28 bra 	$L__BB19_50;
	ld.global.u32 	%r95, [%rd16+1536];
	st.global.u32 	[%rd17+1536], %r95;
$L__BB19_50:
	add.s32 	%r96, %r44, 512;
	setp.ge.s32 	%p29, %r96, %r2;
	@%p29 bra 	$L__BB19_52;
	ld.global.u32 	%r97, [%rd16+2048];
	st.global.u32 	[%rd17+2048], %r97;
$L__BB19_52:
	add.s32 	%r98, %r44, 640;
	setp.ge.s32 	%p30, %r98, %r2;
	@%p30 bra 	$L__BB19_54;
	ld.global.u32 	%r99, [%rd16+2560];
	st.global.u32 	[%rd17+2560], %r99;
$L__BB19_54:
	add.s32 	%r100, %r44, 768;
	setp.ge.s32 	%p31, %r100, %r2;
	@%p31 bra 	$L__BB19_56;
	ld.global.u32 	%r101, [%rd16+3072];
	st.global.u32 	[%rd17+3072], %r101;
$L__BB19_56:
	add.s32 	%r102, %r44, 896;
	setp.ge.s32 	%p32, %r102, %r2;
	@%p32 bra 	$L__BB19_58;
	ld.global.u32 	%r103, [%rd16+3584];
	st.global.u32 	[%rd17+3584], %r103;
$L__BB19_58:
	add.s32 	%r155, %r155, 8;
$L__BB19_59:
	setp.eq.s32 	%p33, %r43, 0;
	@%p33 bra 	$L__BB19_88;
	and.b32  	%r47, %r60, 3;
	setp.lt.u32 	%p34, %r43, 4;
	@%p34 bra 	$L__BB19_70;
	shl.b32 	%r104, %r155, 7;
	add.s32 	%r48, %r104, %r4;
	setp.ge.s32 	%p35, %r48, %r2;
	@%p35 bra 	$L__BB19_63;
	mul.wide.s32 	%rd63, %r48, 4;
	add.s64 	%rd64, %rd7, %rd63;
	add.s64 	%rd65, %rd8, %rd63;
	ld.global.u32 	%r105, [%rd64];
	st.global.u32 	[%rd65], %r105;
$L__BB19_63:
	add.s32 	%r49, %r48, 128;
	setp.ge.s32 	%p36, %r49, %r2;
	@%p36 bra 	$L__BB19_65;
	mul.wide.s32 	%rd66, %r49, 4;
	add.s64 	%rd67, %rd7, %rd66;
	add.s64 	%rd68, %rd8, %rd66;
	ld.global.u32 	%r106, [%rd67];
	st.global.u32 	[%rd68], %r106;
$L__BB19_65:
	add.s32 	%r50, %r48, 256;
	setp.ge.s32 	%p37, %r50, %r2;
	@%p37 bra 	$L__BB19_67;
	mul.wide.s32 	%rd69, %r50, 4;
	add.s64 	%rd70, %rd7, %rd69;
	add.s64 	%rd71, %rd8, %rd69;
	ld.global.u32 	%r107, [%rd70];
	st.global.u32 	[%rd71], %r107;
$L__BB19_67:
	add.s32 	%r51, %r48, 384;
	setp.ge.s32 	%p38, %r51, %r2;
	@%p38 bra 	$L__BB19_69;
	mul.wide.s32 	%rd72, %r51, 4;
	add.s64 	%rd73, %rd7, %rd72;
	add.s64 	%rd74, %rd8, %rd72;
	ld.global.u32 	%r108, [%rd73];
	st.global.u32 	[%rd74], %r108;
$L__BB19_69:
	add.s32 	%r155, %r155, 4;
$L__BB19_70:
	setp.eq.s32 	%p39, %r47, 0;
	@%p39 bra 	$L__BB19_88;
	shl.b32 	%r109, %r155, 7;
	add.s32 	%r159, %r4, %r109;
	neg.s32 	%r158, %r47;
$L__BB19_72:
	.pragma "nounroll";
	mul.wide.s32 	%rd76, %r159, 4;
	add.s64 	%rd20, %rd8, %rd76;
	add.s64 	%rd21, %rd7, %rd76;
	setp.ge.s32 	%p40, %r159, %r2;
	@%p40 bra 	$L__BB19_74;
	ld.global.u32 	%r110, [%rd21];
	st.global.u32 	[%rd20], %r110;
$L__BB19_74:
	add.s32 	%r159, %r159, 128;
	add.s32 	%r158, %r158, 1;
	setp.ne.s32 	%p41, %r158, 0;
	@%p41 bra 	$L__BB19_72;
	bra.uni 	$L__BB19_88;
$L__BB19_75:
	setp.lt.s32 	%p42, %r60, 1;
	@%p42 bra 	$L__BB19_88;
	and.b32  	%r10, %r60, 15;
	setp.lt.u32 	%p43, %r60, 16;
	mov.b32 	%r151, 0;
	@%p43 bra 	$L__BB19_79;
	and.b32  	%r151, %r60, 2147483632;
	neg.s32 	%r148, %r151;
	add.s32 	%r147, %r4, 1152;
	mul.wide.u32 	%rd77, %r4, 4;
	or.b64  	%rd95, %rd77, 4096;
$L__BB19_78:
	.pragma "nounroll";
	mul.wide.s32 	%rd78, %r147, 4;
	add.s64 	%rd79, %rd78, 1536;
	add.s64 	%rd80, %rd7, %rd95;
	add.s64 	%rd81, %rd8, %rd95;
	ld.global.u32 	%r112, [%rd80+-4096];
	st.global.u32 	[%rd81+-4096], %r112;
	ld.global.u32 	%r113, [%rd80+-3584];
	st.global.u32 	[%rd81+-3584], %r113;
	ld.global.u32 	%r114, [%rd80+-3072];
	st.global.u32 	[%rd81+-3072], %r114;
	ld.global.u32 	%r115, [%rd80+-2560];
	st.global.u32 	[%rd81+-2560], %r115;
	ld.global.u32 	%r116, [%rd80+-2048];
	st.global.u32 	[%rd81+-2048], %r116;
	ld.global.u32 	%r117, [%rd80+-1536];
	st.global.u32 	[%rd81+-1536], %r117;
	ld.global.u32 	%r118, [%rd80+-1024];
	st.global.u32 	[%rd81+-1024], %r118;
	ld.global.u32 	%r119, [%rd80+-512];
	st.global.u32 	[%rd81+-512], %r119;
	ld.global.u32 	%r120, [%rd80];
	st.global.u32 	[%rd81], %r120;
	add.s64 	%rd82, %rd7, %rd79;
	add.s64 	%rd83, %rd8, %rd79;
	ld.global.u32 	%r121, [%rd82+-1536];
	st.global.u32 	[%rd83+-1536], %r121;
	ld.global.u32 	%r122, [%rd82+-1024];
	st.global.u32 	[%rd83+-1024], %r122;
	ld.global.u32 	%r123, [%rd82+-512];
	st.global.u32 	[%rd83+-512], %r123;
	ld.global.u32 	%r124, [%rd82];
	st.global.u32 	[%rd83], %r124;
	ld.global.u32 	%r125, [%rd82+512];
	st.global.u32 	[%rd83+512], %r125;
	ld.global.u32 	%r126, [%rd82+1024];
	st.global.u32 	[%rd83+1024], %r126;
	ld.global.u32 	%r127, [%rd82+1536];
	st.global.u32 	[%rd83+1536], %r127;
	add.s32 	%r148, %r148, 16;
	add.s32 	%r147, %r147, 2048;
	add.s64 	%rd95, %rd95, 8192;
	setp.eq.s32 	%p44, %r148, 0;
	@%p44 bra 	$L__BB19_79;
	bra.uni 	$L__BB19_78;
$L__BB19_79:
	setp.eq.s32 	%p45, %r10, 0;
	@%p45 bra 	$L__BB19_88;
	and.b32  	%r30, %r60, 7;
	setp.lt.u32 	%p46, %r10, 8;
	@%p46 bra 	$L__BB19_82;
	shl.b32 	%r128, %r151, 7;
	add.s32 	%r129, %r128, %r4;
	mul.wide.s32 	%rd84, %r129, 4;
	add.s64 	%rd85, %rd7, %rd84;
	add.s64 	%rd86, %rd8, %rd84;
	ld.global.u32 	%r130, [%rd85];
	st.global.u32 	[%rd86], %r130;
	ld.global.u32 	%r131, [%rd85+512];
	st.global.u32 	[%rd86+512], %r131;
	ld.global.u32 	%r132, [%rd85+1024];
	st.global.u32 	[%rd86+1024], %r132;
	ld.global.u32 	%r133, [%rd85+1536];
	st.global.u32 	[%rd86+1536], %r133;
	ld.global.u32 	%r134, [%rd85+2048];
	st.global.u32 	[%rd86+2048], %r134;
	ld.global.u32 	%r135, [%rd85+2560];
	st.global.u32 	[%rd86+2560], %r135;
	ld.global.u32 	%r136, [%rd85+3072];
	st.global.u32 	[%rd86+3072], %r136;
	ld.global.u32 	%r137, [%rd85+3584];
	st.global.u32 	[%rd86+3584], %r137;
	add.s32 	%r151, %r151, 8;
$L__BB19_82:
	setp.eq.s32 	%p47, %r30, 0;
	@%p47 bra 	$L__BB19_88;
	and.b32  	%r33, %r60, 3;
	setp.lt.u32 	%p48, %r30, 4;
	@%p48 bra 	$L__BB19_85;
	shl.b32 	%r138, %r151, 7;
	add.s32 	%r139, %r138, %r4;
	mul.wide.s32 	%rd87, %r139, 4;
	add.s64 	%rd88, %rd7, %rd87;
	add.s64 	%rd89, %rd8, %rd87;
	ld.global.u32 	%r140, [%rd88];
	st.global.u32 	[%rd89], %r140;
	ld.global.u32 	%r141, [%rd88+512];
	st.global.u32 	[%rd89+512], %r141;
	ld.global.u32 	%r142, [%rd88+1024];
	st.global.u32 	[%rd89+1024], %r142;
	ld.global.u32 	%r143, [%rd88+1536];
	st.global.u32 	[%rd89+1536], %r143;
	add.s32 	%r151, %r151, 4;
$L__BB19_85:
	setp.eq.s32 	%p49, %r33, 0;
	@%p49 bra 	$L__BB19_88;
	shl.b32 	%r144, %r151, 7;
	add.s32 	%r154, %r4, %r144;
	neg.s32 	%r153, %r33;
$L__BB19_87:
	.pragma "nounroll";
	mul.wide.s32 	%rd91, %r154, 4;
	add.s64 	%rd92, %rd8, %rd91;
	add.s64 	%rd93, %rd7, %rd91;
	ld.global.u32 	%r145, [%rd93];
	st.global.u32 	[%rd92], %r145;
	add.s32 	%r154, %r154, 128;
	add.s32 	%r153, %r153, 1;
	setp.eq.s32 	%p50, %r153, 0;
	@%p50 bra 	$L__BB19_88;
	bra.uni 	$L__BB19_87;
$L__BB19_88:
	ret;

}
	// .globl	_ZN3cub18CUB_300001_SM_10006detail9transform16transform_kernelINS2_10policy_hubILb1EN4cuda3std3__45tupleIJN6thrust24THRUST_300001_SM_1000_NS7pointerI14__nv_bfloat162NSA_8cuda_cub3tagENSA_11use_defaultESF_EEEEEE10policy1000EiNS7_10__identityEPSC_JSL_EEEvT0_iT1_T2_DpNS2_10kernel_argIT3_EE
.visible .entry _ZN3cub18CUB_300001_SM_10006detail9transform16transform_kernelINS2_10policy_hubILb1EN4cuda3std3__45tupleIJN6thrust24THRUST_300001_SM_1000_NS7pointerI14__nv_bfloat162NSA_8cuda_cub3tagENSA_11use_defaultESF_EEEEEE10policy1000EiNS7_10__identityEPSC_JSL_EEEvT0_iT1_T2_DpNS2_10kernel_argIT3_EE(
	.param .u32 _ZN3cub18CUB_300001_SM_10006detail9transform16transform_kernelINS2_10policy_hubILb1EN4cuda3std3__45tupleIJN6thrust24THRUST_300001_SM_1000_NS7pointerI14__nv_bfloat162NSA_8cuda_cub3tagENSA_11use_defaultESF_EEEEEE10policy1000EiNS7_10__identityEPSC_JSL_EEEvT0_iT1_T2_DpNS2_10kernel_argIT3_EE_param_0,
	.param .u32 _ZN3cub18CUB_300001_SM_10006detail9transform16transform_kernelINS2_10policy_hubILb1EN4cuda3std3__45tupleIJN6thrust24THRUST_300001_SM_1000_NS7pointerI14__nv_bfloat162NSA_8cuda_cub3tagENSA_11use_defaultESF_EEEEEE10policy1000EiNS7_10__identityEPSC_JSL_EEEvT0_iT1_T2_DpNS2_10kernel_argIT3_EE_param_1,
	.param .align 1 .b8 _ZN3cub18CUB_300001_SM_10006detail9transform16transform_kernelINS2_10policy_hubILb1EN4cuda3std3__45tupleIJN6thrust24THRUST_300001_SM_1000_NS7pointerI14__nv_bfloat162NSA_8cuda_cub3tagENSA_11use_defaultESF_EEEEEE10policy1000EiNS7_10__identityEPSC_JSL_EEEvT0_iT1_T2_DpNS2_10kernel_argIT3_EE_param_2[1],
	.param .u64 .ptr .align 1 _ZN3cub18CUB_300001_SM_10006detail9transform16transform_kernelINS2_10policy_hubILb1EN4cuda3std3__45tupleIJN6thrust24THRUST_300001_SM_1000_NS7pointerI14__nv_bfloat162NSA_8cuda_cub3tagENSA_11use_defaultESF_EEEEEE10policy1000EiNS7_10__identityEPSC_JSL_EEEvT0_iT1_T2_DpNS2_10kernel_argIT3_EE_param_3,
	.param .align 8 .b8 _ZN3cub18CUB_300001_SM_10006detail9transform16transform_kernelINS2_10policy_hubILb1EN4cuda3std3__45tupleIJN6thrust24THRUST_300001_SM_1000_NS7pointerI14__nv_bfloat162NSA_8cuda_cub3tagENSA_11use_defaultESF_EEEEEE10policy1000EiNS7_10__identityEPSC_JSL_EEEvT0_iT1_T2_DpNS2_10kernel_argIT3_EE_param_4[16]
)
.maxntid 128
{
	.reg .pred 	%p<51>;
	.reg .b32 	%r<163>;
	.reg .b64 	%rd<90>;

	ld.param.u32 	%r63, [_ZN3cub18CUB_300001_SM_10006detail9transform16transform_kernelINS2_10policy_hubILb1EN4cuda3std3__45tupleIJN6thrust24THRUST_300001_SM_1000_NS7pointerI14__nv_bfloat162NSA_8cuda_cub3tagENSA_11use_defaultESF_EEEEEE10policy1000EiNS7_10__identityEPSC_JSL_EEEvT0_iT1_T2_DpNS2_10kernel_argIT3_EE_param_0];
	ld.param.u64 	%rd21, [_ZN3cub18CUB_300001_SM_10006detail9transform16transform_kernelINS2_10policy_hubILb1EN4cuda3std3__45tupleIJN6thrust24THRUST_300001_SM_1000_NS7pointerI14__nv_bfloat162NSA_8cuda_cub3tagENSA_11use_defaultESF_EEEEEE10policy1000EiNS7_10__identityEPSC_JSL_EEEvT0_iT1_T2_DpNS2_10kernel_argIT3_EE_param_4];
	ld.param.u32 	%r62, [_ZN3cub18CUB_300001_SM_10006detail9transform16transform_kernelINS2_10policy_hubILb1EN4cuda3std3__45tupleIJN6thrust24THRUST_300001_SM_1000_NS7pointerI14__nv_bfloat162NSA_8cuda_cub3tagENSA_11use_defaultESF_EEEEEE10policy1000EiNS7_10__identityEPSC_JSL_EEEvT0_iT1_T2_DpNS2_10kernel_argIT3_EE_param_1];
	ld.param.u64 	%rd22, [_ZN3cub18CUB_300001_SM_10006detail9transform16transform_kernelINS2_10policy_hubILb1EN4cuda3std3__45tupleIJN6thrust24THRUST_300001_SM_1000_NS7pointerI14__nv_bfloat162NSA_8cuda_cub3tagENSA_11use_defaultESF_EEEEEE10policy1000EiNS7_10__identityEPSC_JSL_EEEvT0_iT1_T2_DpNS2_10kernel_argIT3_EE_param_3];
	cvta.to.global.u64 	%rd1, %rd22;
	cvta.to.global.u64 	%rd2, %rd21;
	shl.b32 	%r1, %r62, 7;
	mov.u32 	%r64, %ctaid.x;
	mul.lo.s32 	%r2, %r1, %r64;
	sub.s32 	%r3, %r63, %r2;
	min.s32 	%r4, %r1, %r3;
	shl.b32 	%r5, %r4, 2;
	mov.u32 	%r6, %tid.x;
	shl.b32 	%r149, %r6, 7;
	setp.ge.s32 	%p1, %r149, %r5;
	@%p1 bra 	$L__BB20_3;
	mul.wide.u32 	%rd23, %r6, 128;
	add.s64 	%rd24, %rd2, %rd23;
	mul.wide.s32 	%rd25, %r2, 4;
	add.s64 	%rd88, %rd24, %rd25;
$L__BB20_2:
	.pragma "nounroll";
	// begin inline asm
	prefetch.global.L2 [%rd88];
	// end inline asm
	add.s32 	%r149, %r149, 16384;
	add.s64 	%rd88, %rd88, 16384;
	setp.lt.s32 	%p2, %r149, %r5;
	@%p2 bra 	$L__BB20_2;
$L__BB20_3:
	mul.wide.s32 	%rd27, %r2, 4;
	add.s64 	%rd6, %rd2, %rd27;
	add.s64 	%rd7, %rd1, %rd27;
	setp.gt.s32 	%p3, %r1, %r3;
	@%p3 bra 	$L__BB20_17;
	setp.lt.s32 	%p4, %r62, 1;
	@%p4 bra 	$L__BB20_88;
	and.b32  	%r10, %r62, 15;
	setp.lt.u32 	%p5, %r62, 16;
	mov.b32 	%r158, 0;
	@%p5 bra 	$L__BB20_8;
	and.b32  	%r158, %r62, 2147483632;
	neg.s32 	%r151, %r158;
	add.s32 	%r150, %r6, 1152;
	mul.wide.u32 	%rd28, %r6, 4;
	or.b64  	%rd89, %rd28, 4096;
$L__BB20_7:
	.pragma "nounroll";
	mul.wide.s32 	%rd29, %r150, 4;
	add.s64 	%rd30, %rd29, 1536;
	add.s64 	%rd31, %rd6, %rd89;
	add.s64 	%rd32, %rd7, %rd89;
	ld.global.u32 	%r66, [%rd31+-4096];
	st.global.u32 	[%rd32+-4096], %r66;
	ld.global.u32 	%r67, [%rd31+-3584];
	st.global.u32 	[%rd32+-3584], %r67;
	ld.global.u32 	%r68, [%rd31+-3072];
	st.global.u32 	[%rd32+-3072], %r68;
	ld.global.u32 	%r69, [%rd31+-2560];
	st.global.u32 	[%rd32+-2560], %r69;
	ld.global.u32 	%r70, [%rd31+-2048];
	st.global.u32 	[%rd32+-2048], %r70;
	ld.global.u32 	%r71, [%rd31+-1536];
	st.global.u32 	[%rd32+-1536], %r71;
	ld.global.u32 	%r72, [%rd31+-1024];
	st.global.u32 	[%rd32+-1024], %r72;
	ld.global.u32 	%r73, [%rd31+-512];
	st.global.u32 	[%rd32+-512], %r73;
	ld.global.u32 	%r74, [%rd31];
	st.global.u32 	[%rd32], %r74;
	add.s64 	%rd33, %rd6, %rd30;
	add.s64 	%rd34, %rd7, %rd30;
	ld.global.u32 	%r75, [%rd33+-1536];
	st.global.u32 	[%rd34+-1536], %r75;
	ld.global.u32 	%r76, [%rd33+-1024];
	st.global.u32 	[%rd34+-1024], %r76;
	ld.global.u32 	%r77, [%rd33+-512];
	st.global.u32 	[%rd34+-512], %r77;
	ld.global.u32 	%r78, [%rd33];
	st.global.u32 	[%rd34], %r78;
	ld.global.u32 	%r79, [%rd33+512];
	st.global.u32 	[%rd34+512], %r79;
	ld.global.u32 	%r80, [%rd33+1024];
	st.global.u32 	[%rd34+1024], %r80;
	ld.global.u32 	%r81, [%rd33+1536];
	st.global.u32 	[%rd34+1536], %r81;
	add.s32 	%r151, %r151, 16;
	add.s32 	%r150, %r150, 2048;
	add.s64 	%rd89, %rd89, 8192;
	setp.eq.s32 	%p6, %r151, 0;
	@%p6 bra 	$L__BB20_8;
	bra.uni 	$L__BB20_7;
$L__BB20_8:
	setp.eq.s32 	%p7, %r10, 0;
	@%p7 bra 	$L__BB20_88;
	and.b32  	%r50, %r62, 7;
	setp.lt.u32 	%p8, %r10, 8;
	@%p8 bra 	$L__BB20_11;
	shl.b32 	%r82, %r158, 7;
	add.s32 	%r83, %r82, %r6;
	mul.wide.s32 	%rd35, %r83, 4;
	add.s64 	%rd36, %rd6, %rd35;
	add.s64 	%rd37, %rd7, %rd35;
	ld.global.u32 	%r84, [%rd36];
	st.global.u32 	[%rd37], %r84;
	ld.global.u32 	%r85, [%rd36+512];
	st.global.u32 	[%rd37+512], %r85;
	ld.global.u32 	%r86, [%rd36+1024];
	st.global.u32 	[%rd37+1024], %r86;
	ld.global.u32 	%r87, [%rd36+1536];
	st.global.u32 	[%rd37+1536], %r87;
	ld.global.u32 	%r88, [%rd36+2048];
	st.global.u32 	[%rd37+2048], %r88;
	ld.global.u32 	%r89, [%rd36+2560];
	st.global.u32 	[%rd37+2560], %r89;
	ld.global.u32 	%r90, [%rd36+3072];
	st.global.u32 	[%rd37+3072], %r90;
	ld.global.u32 	%r91, [%rd36+3584];
	st.global.u32 	[%rd37+3584], %r91;
	add.s32 	%r158, %r158, 8;
$L__BB20_11:
	setp.eq.s32 	%p9, %r50, 0;
	@%p9 bra 	$L__BB20_88;
	and.b32  	%r53, %r62, 3;
	setp.lt.u32 	%p10, %r50, 4;
	@%p10 bra 	$L__BB20_14;
	shl.b32 	%r92, %r158, 7;
	add.s32 	%r93, %r92, %r6;
	mul.wide.s32 	%rd38, %r93, 4;
	add.s64 	%rd39, %rd6, %rd38;
	add.s64 	%rd40, %rd7, %rd38;
	ld.global.u32 	%r94, [%rd39];
	st.global.u32 	[%rd40], %r94;
	ld.global.u32 	%r95, [%rd39+512];
	st.global.u32 	[%rd40+512], %r95;
	ld.global.u32 	%r96, [%rd39+1024];
	st.global.u32 	[%rd40+1024], %r96;
	ld.global.u32 	%r97, [%rd39+1536];
	st.global.u32 	[%rd40+1536], %r97;
	add.s32 	%r158, %r158, 4;
$L__BB20_14:
	setp.eq.s32 	%p11, %r53, 0;
	@%p11 bra 	$L__BB20_88;
	shl.b32 	%r98, %r158, 7;
	add.s32 	%r162, %r6, %r98;
	neg.s32 	%r161, %r53;
$L__BB20_16:
	.pragma "nounroll";
	mul.wide.s32 	%rd42, %r162, 4;
	add.s64 	%rd43, %rd7, %rd42;
	add.s64 	%rd44, %rd6, %rd42;
	ld.global.u32 	%r99, [%rd44];
	st.global.u32 	[%rd43], %r99;
	add.s32 	%r162, %r162, 128;
	add.s32 	%r161, %r161, 1;
	setp.ne.s32 	%p12, %r161, 0;
	@%p12 bra 	$L__BB20_16;
	bra.uni 	$L__BB20_88;
$L__BB20_17:
	setp.lt.s32 	%p13, %r62, 1;
	@%p13 bra 	$L__BB20_88;
	and.b32  	%r14, %r62, 15;
	setp.lt.u32 	%p14, %r62, 16;
	mov.b32 	%r153, 0;
	@%p14 bra 	$L__BB20_53;
	and.b32  	%r153, %r62, 2147483632;
	mov.b32 	%r152, 0;
$L__BB20_20:
	.pragma "nounroll";
	shl.b32 	%r102, %r152, 7;
	add.s32 	%r21, %r102, %r6;
	setp.ge.s32 	%p15, %r21, %r4;
	@%p15 bra 	$L__BB20_22;
	mul.wide.u32 	%rd45, %r21, 4;
	add.s64 	%rd46, %rd6, %rd45;
	add.s64 	%rd47, %rd7, %rd45;
	ld.global.u32 	%r103, [%rd46];
	st.global.u32 	[%rd47], %r103;
$L__BB20_22:
	add.s32 	%r22, %r21, 128;
	setp.ge.s32 	%p16, %r22, %r4;
	@%p16 bra 	$L__BB20_24;
	mul.wide.u32 	%rd48, %r22, 4;
	add.s64 	%rd49, %rd6, %rd48;
	add.s64 	%rd50, %rd7, %rd48;
	ld.global.u32 	%r104, [%rd49];
	st.global.u32 	[%rd50], %r104;
$L__BB20_24:
	add.s32 	%r23, %r21, 256;
	setp.ge.s32 	%p17, %r23, %r4;
	@%p17 bra 	$L__BB20_26;
	mul.wide.u32 	%rd51, %r23, 4;
	add.s64 	%rd52, %rd6, %rd51;
	add.s64 	%rd53, %rd7, %rd51;
	ld.global.u32 	%r105, [%rd52];
	st.global.u32 	[%rd53], %r105;
$L__BB20_26:
	add.s32 	%r24, %r21, 384;
	setp.ge.s32 	%p18, %r24, %r4;
	@%p18 bra 	$L__BB20_28;
	mul.wide.u32 	%rd54, %r24, 4;
	add.s64 	%rd55, %rd6, %rd54;
	add.s64 	%rd56, %rd7, %rd54;
	ld.global.u32 	%r106, [%rd55];
	st.global.u32 	[%rd56], %r106;
$L__BB20_28:
	add.s32 	%r25, %r21, 512;
	setp.ge.s32 	%p19, %r25, %r4;
	@%p19 bra 	$L__BB20_30;
	mul.wide.u32 	%rd57, %r25, 4;
	add.s64 	%rd58, %rd6, %rd57;
	add.s64 	%rd59, %rd7, %rd57;
	ld.global.u32 	%r107, [%rd58];
	st.global.u32 	[%rd59], %r107;
$L__BB20_30:
	add.s32 	%r26, %r21, 640;
	setp.ge.s32 	%p20, %r26, %r4;
	@%p20 bra 	$L__BB20_32;
	mul.wide.u32 	%rd60, %r26, 4;
	add.s64 	%rd61, %rd6, %rd60;
	add.s64 	%rd62, %rd7, %rd60;
	ld.global.u32 	%r108, [%rd61];
	st.global.u32 	[%rd62], %r108;
$L__BB20_32:
	add.s32 	%r27, %r21, 768;
	setp.ge.s32 	%p21, %r27, %r4;
	@%p21 bra 	$L__BB20_34;
	mul.wide.u32 	%rd63, %r27, 4;
	add.s64 	%rd64, %rd6, %rd63;
	add.s64 	%rd65, %rd7, %rd63;
	ld.global.u32 	%r109, [%rd64];
	st.global.u32 	[%rd65], %r109;
$L__BB20_34:
	add.s32 	%r28, %r21, 896;
	setp.ge.s32 	%p22, %r28, %r4;
	@%p22 bra 	$L__BB20_36;
	mul.wide.u32 	%rd66, %r28, 4;
	add.s64 	%rd67, %rd6, %rd66;
	add.s64 	%rd68, %rd7, %rd66;
	ld.global.u32 	%r110, [%rd67];
	st.global.u32 	[%rd68], %r110;
$L__BB20_36:
	add.s32 	%r29, %r21, 1024;
	setp.ge.s32 	%p23, %r29, %r4;
	@%p23 bra 	$L__BB20_38;
	mul.wide.u32 	%rd69, %r29, 4;
	add.s64 	%rd70, %rd6, %rd69;
	add.s64 	%rd71, %rd7, %rd69;
	ld.global.u32 	%r111, [%rd70];
	st.global.u32 	[%rd71], %r111;
$L__BB20_38:
	add.s32 	%r112, %r21, 1152;
	setp.ge.s32 	%p24, %r112, %r4;
	mul.wide.s32 	%rd72, %r112, 4;
	add.s64 	%rd11, %rd6, %rd72;
	add.s64 	%rd12, %rd7, %rd72;
	@%p24 bra 	$L__BB20_40;
	ld.global.u32 	%r113, [%rd11];
	st.global.u32 	[%rd12], %r113;
$L__BB20_40:
	add.s32 	%r114, %r21, 1280;
	setp.ge.s32 	%p25, %r114, %r4;
	@%p25 bra 	$L__BB20_42;
	ld.global.u32 	%r115, [%rd11+512];
	st.global.u32 	[%rd12+512], %r115;
$L__BB20_42:
	add.s32 	%r116, %r21, 1408;
	setp.ge.s32 	%p26, %r116, %r4;
	@%p26 bra 	$L__BB20_44;
	ld.global.u32 	%r117, [%rd11+1024];
	st.global.u32 	[%rd12+1024], %r117;
$L__BB20_44:
	add.s32 	%r118, %r21, 1536;
	setp.ge.s32 	%p27, %r118, %r4;
	@%p27 bra 	$L__BB20_46;
	ld.global.u32 	%r119, [%rd11+1536];
	st.global.u32 	[%rd12+1536], %r119;
$L__BB20_46:
	add.s32 	%r120, %r21, 1664;
	setp.ge.s32 	%p28, %r120, %r4;
	@%p28 bra 	$L__BB20_48;
	ld.global.u32 	%r121, [%rd11+2048];
	st.global.u32 	[%rd12+2048], %r121;
$L__BB20_48:
	add.s32 	%r122, %r21, 1792;
	setp.ge.s32 	%p29, %r122, %r4;
	@%p29 bra 	$L__BB20_50;
	ld.global.u32 	%r123, [%rd11+2560];
	st.global.u32 	[%rd12+2560], %r123;
$L__BB20_50:
	add.s32 	%r124, %r21, 1920;
	setp.ge.s32 	%p30, %r124, %r4;
	@%p30 bra 	$L__BB20_52;
	ld.global.u32 	%r125, [%rd11+3072];
	st.global.u32 	[%rd12+3072], %r125;
$L__BB20_52:
	add.s32 	%r152, %r152, 16;
	setp.ne.s32 	%p31, %r152, %r153;
	@%p31 bra 	$L__BB20_20;
$L__BB20_53:
	setp.eq.s32 	%p32, %r14, 0;
	@%p32 bra 	$L__BB20_88;
	and.b32  	%r32, %r62, 7;
	setp.lt.u32 	%p33, %r14, 8;
	@%p33 bra 	$L__BB20_72;
	shl.b32 	%r126, %r153, 7;
	add.s32 	%r33, %r126, %r6;
	setp.ge.s32 	%p34, %r33, %r4;
	mul.wide.s32 	%rd73, %r33, 4;
	add.s64 	%rd13, %rd6, %rd73;
	add.s64 	%rd14, %rd7, %rd73;
	@%p34 bra 	$L__BB20_57;
	ld.global.u32 	%r127, [%rd13];
	st.global.u32 	[%rd14], %r127;
$L__BB20_57:
	add.s32 	%r128, %r33, 128;
	setp.ge.s32 	%p35, %r128, %r4;
	@%p35 bra 	$L__BB20_59;
	ld.global.u32 	%r129, [%rd13+512];
	st.global.u32 	[%rd14+512], %r129;
$L__BB20_59:
	add.s32 	%r130, %r33, 256;
	setp.ge.s32 	%p36, %r130, %r4;
	@%p36 bra 	$L__BB20_61;
	ld.global.u32 	%r131, [%rd13+1024];
	st.global.u32 	[%rd14+1024], %r131;
$L__BB20_61:
	add.s32 	%r132, %r33, 384;
	setp.ge.s32 	%p37, %r132, %r4;
	@%p37 bra 	$L__BB20_63;
	ld.global.u32 	%r133, [%rd13+1536];
	st.global.u32 	[%rd14+1536], %r133;
$L__BB20_63:
	add.s32 	%r134, %r33, 512;
	setp.ge.s32 	%p38, %r134, %r4;
	@%p38 bra 	$L__BB20_65;
	ld.global.u32 	%r135, [%rd13+2048];
	st.global.u32 	[%rd14+2048], %r135;
$L__BB20_65:
	add.s32 	%r136, %r33, 640;
	setp.ge.s32 	%p39, %r136, %r4;
	@%p39 bra 	$L__BB20_67;
	ld.global.u32 	%r137, [%rd13+2560];
	st.global.u32 	[%rd14+2560], %r137;
$L__BB20_67:
	add.s32 	%r138, %r33, 768;
	setp.ge.s32 	%p40, %r138, %r4;
	@%p40 bra 	$L__BB20_69;
	ld.global.u32 	%r139, [%rd13+3072];
	st.global.u32 	[%rd14+3072], %r139;
$L__BB20_69:
	add.s32 	%r140, %r33, 896;
	setp.ge.s32 	%p41, %r140, %r4;
	@%p41 bra 	$L__BB20_71;
	ld.global.u32 	%r141, [%rd13+3584];
	st.global.u32 	[%rd14+3584], %r141;
$L__BB20_71:
	add.s32 	%r153, %r153, 8;
$L__BB20_72:
	setp.eq.s32 	%p42, %r32, 0;
	@%p42 bra 	$L__BB20_88;
	and.b32  	%r36, %r62, 3;
	setp.lt.u32 	%p43, %r32, 4;
	@%p43 bra 	$L__BB20_83;
	shl.b32 	%r142, %r153, 7;
	add.s32 	%r37, %r142, %r6;
	setp.ge.s32 	%p44, %r37, %r4;
	@%p44 bra 	$L__BB20_76;
	mul.wide.s32 	%rd74, %r37, 4;
	add.s64 	%rd75, %rd6, %rd74;
	add.s64 	%rd76, %rd7, %rd74;
	ld.global.u32 	%r143, [%rd75];
	st.global.u32 	[%rd76], %r143;
$L__BB20_76:
	add.s32 	%r38, %r37, 128;
	setp.ge.s32 	%p45, %r38, %r4;
	@%p45 bra 	$L__BB20_78;
	mul.wide.s32 	%rd77, %r38, 4;
	add.s64 	%rd78, %rd6, %rd77;
	add.s64 	%rd79, %rd7, %rd77;
	ld.global.u32 	%r144, [%rd78];
	st.global.u32 	[%rd79], %r144;
$L__BB20_78:
	add.s32 	%r39, %r37, 256;
	setp.ge.s32 	%p46, %r39, %r4;
	@%p46 bra 	$L__BB20_80;
	mul.wide.s32 	%rd80, %r39, 4;
	add.s64 	%rd81, %rd6, %rd80;
	add.s64 	%rd82, %rd7, %rd80;
	ld.global.u32 	%r145, [%rd81];
	st.global.u32 	[%rd82], %r145;
$L__BB20_80:
	add.s32 	%r40, %r37, 384;
	setp.ge.s32 	%p47, %r40, %r4;
	@%p47 bra 	$L__BB20_82;
	mul.wide.s32 	%rd83, %r40, 4;
	add.s64 	%rd84, %rd6, %rd83;
	add.s64 	%rd85, %rd7, %rd83;
	ld.global.u32 	%r146, [%rd84];
	st.global.u32 	[%rd85], %r146;
$L__BB20_82:
	add.s32 	%r153, %r153, 4;
$L__BB20_83:
	setp.eq.s32 	%p48, %r36, 0;
	@%p48 bra 	$L__BB20_88;
	shl.b32 	%r147, %r153, 7;
	add.s32 	%r157, %r6, %r147;
	neg.s32 	%r156, %r36;
$L__BB20_85:
	.pragma "nounroll";
	mul.wide.s32 	%rd87, %r157, 4;
	add.s64 	%rd17, %rd7, %rd87;
	add.s64 	%rd18, %rd6, %rd87;
	setp.ge.s32 	%p49, %r157, %r4;
	@%p49 bra 	$L__BB20_87;
	ld.global.u32 	%r148, [%rd18];
	st.global.u32 	[%rd17], %r148;
$L__BB20_87:
	add.s32 	%r157, %r157, 128;
	add.s32 	%r156, %r156, 1;
	setp.eq.s32 	%p50, %r156, 0;
	@%p50 bra 	$L__BB20_88;
	bra.uni 	$L__BB20_85;
$L__BB20_88:
	ret;

}
	// .globl	_ZN3cub18CUB_300001_SM_10006detail9transform16transform_kernelINS2_10policy_hubILb1EN4cuda3std3__45tupleIJN6thrust24THRUST_300001_SM_1000_NS7pointerI14__nv_bfloat162NSA_8cuda_cub3tagENSA_11use_defaultESF_EEEEEE10policy1000ElNS7_10__identityEPSC_JSL_EEEvT0_iT1_T2_DpNS2_10kernel_argIT3_EE
.visible .entry _ZN3cub18CUB_300001_SM_10006detail9transform16transform_kernelINS2_10policy_hubILb1EN4cuda3std3__45tupleIJN6thrust24THRUST_300001_SM_1000_NS7pointerI14__nv_bfloat162NSA_8cuda_cub3tagENSA_11use_defaultESF_EEEEEE10policy1000ElNS7_10__identityEPSC_JSL_EEEvT0_iT1_T2_DpNS2_10kernel_argIT3_EE(
	.param .u64 _ZN3cub18CUB_300001_SM_10006detail9transform16transform_kernelINS2_10policy_hubILb1EN4cuda3std3__45tupleIJN6thrust24THRUST_300001_SM_1000_NS7pointerI14__nv_bfloat162NSA_8cuda_cub3tagENSA_11use_defaultESF_EEEEEE10policy1000ElNS7_10__identityEPSC_JSL_EEEvT0_iT1_T2_DpNS2_10kernel_argIT3_EE_param_0,
	.param .u32 _ZN3cub18CUB_300001_SM_10006detail9transform16transform_kernelINS2_10policy_hubILb1EN4cuda3std3__45tupleIJN6thrust24THRUST_300001_SM_1000_NS7pointerI14__nv_bfloat162NSA_8cuda_cub3tagENSA_11use_defaultESF_EEEEEE10policy1000ElNS7_10__identityEPSC_JSL_EEEvT0_iT1_T2_DpNS2_10kernel_argIT3_EE_param_1,
	.param .align 1 .b8 _ZN3cub18CUB_300001_SM_10006detail9transform16transform_kernelINS2_10policy_hubILb1EN4cuda3std3__45tupleIJN6thrust24THRUST_300001_SM_1000_NS7pointerI14__nv_bfloat162NSA_8cuda_cub3tagENSA_11use_defaultESF_EEEEEE10policy1000ElNS7_10__identityEPSC_JSL_EEEvT0_iT1_T2_DpNS2_10kernel_argIT3_EE_param_2[1],
	.param .u64 .ptr .align 1 _ZN3cub18CUB_300001_SM_10006detail9transform16transform_kernelINS2_10policy_hubILb1EN4cuda3std3__45tupleIJN6thrust24THRUST_300001_SM_1000_NS7pointerI14__nv_bfloat162NSA_8cuda_cub3tagENSA_11use_defaultESF_EEEEEE10policy1000ElNS7_10__identityEPSC_JSL_EEEvT0_iT1_T2_DpNS2_10kernel_argIT3_EE_param_3,
	.param .align 8 .b8 _ZN3cub18CUB_300001_SM_10006detail9transform16transform_kernelINS2_10policy_hubILb1EN4cuda3std3__45tupleIJN6thrust24THRUST_300001_SM_1000_NS7pointerI14__nv_bfloat162NSA_8cuda_cub3tagENSA_11use_defaultESF_EEEEEE10policy1000ElNS7_10__identityEPSC_JSL_EEEvT0_iT1_T2_DpNS2_10kernel_argIT3_EE_param_4[16]
)
.maxntid 128
{
	.reg .pred 	%p<51>;
	.reg .b32 	%r<160>;
	.reg .b64 	%rd<96>;

	ld.param.u64 	%rd22, [_ZN3cub18CUB_300001_SM_10006detail9transform16transform_kernelINS2_10policy_hubILb1EN4cuda3std3__45tupleIJN6thrust24THRUST_300001_SM_1000_NS7pointerI14__nv_bfloat162NSA_8cuda_cub3tagENSA_11use_defaultESF_EEEEEE10policy1000ElNS7_10__identityEPSC_JSL_EEEvT0_iT1_T2_DpNS2_10kernel_argIT3_EE_param_0];
	ld.param.u64 	%rd23, [_ZN3cub18CUB_300001_SM_10006detail9transform16transform_kernelINS2_10policy_hubILb1EN4cuda3std3__45tupleIJN6thrust24THRUST_300001_SM_1000_NS7pointerI14__nv_bfloat162NSA_8cuda_cub3tagENSA_11use_defaultESF_EEEEEE10policy1000ElNS7_10__identityEPSC_JSL_EEEvT0_iT1_T2_DpNS2_10kernel_argIT3_EE_param_4];
	ld.param.u32 	%r60, [_ZN3cub18CUB_300001_SM_10006detail9transform16transform_kernelINS2_10policy_hubILb1EN4cuda3std3__45tupleIJN6thrust24THRUST_300001_SM_1000_NS7pointerI14__nv_bfloat162NSA_8cuda_cub3tagENSA_11use_defaultESF_EEEEEE10policy1000ElNS7_10__identityEPSC_JSL_EEEvT0_iT1_T2_DpNS2_10kernel_argIT3_EE_param_1];
	ld.param.u64 	%rd24, [_ZN3cub18CUB_300001_SM_10006detail9transform16transform_kernelINS2_10policy_hubILb1EN4cuda3std3__45tupleIJN6thrust24THRUST_300001_SM_1000_NS7pointerI14__nv_bfloat162NSA_8cuda_cub3tagENSA_11use_defaultESF_EEEEEE10policy1000ElNS7_10__identityEPSC_JSL_EEEvT0_iT1_T2_DpNS2_10kernel_argIT3_EE_param_3];
	cvta.to.global.u64 	%rd1, %rd24;
	cvta.to.global.u64 	%rd2, %rd23;
	shl.b32 	%r1, %r60, 7;
	mov.u32 	%r61, %ctaid.x;
	cvt.u64.u32 	%rd25, %r61;
	cvt.s64.s32 	%rd26, %r1;
	mul.lo.s64 	%rd3, %rd26, %rd25;
	sub.s64 	%rd27, %rd22, %rd3;
	min.s64 	%rd28, %rd27, %rd26;
	cvt.u32.u64 	%r2, %rd28;
	shl.b32 	%r3, %r2, 2;
	mov.u32 	%r4, %tid.x;
	shl.b32 	%r146, %r4, 7;
	setp.ge.s32 	%p1, %r146, %r3;
	@%p1 bra 	$L__BB21_3;
	shl.b64 	%rd29, %rd3, 2;
	add.s64 	%rd30, %rd2, %rd29;
	mul.wide.u32 	%rd31, %r4, 128;
	add.s64 	%rd94, %rd30, %rd31;
$L__BB21_2:
	.pragma "nounroll";
	// begin inline asm
	prefetch.global.L2 [%rd94];
	// end inline asm
	add.s32 	%r146, %r146, 16384;
	add.s64 	%rd94, %rd94, 16384;
	setp.lt.s32 	%p2, %r146, %r3;
	@%p2 bra 	$L__BB21_2;
$L__BB21_3:
	shl.b64 	%rd33, %rd3, 2;
	add.s64 	%rd7, %rd2, %rd33;
	add.s64 	%rd8, %rd1, %rd33;
	setp.eq.s32 	%p3, %r1, %r2;
	@%p3 bra 	$L__BB21_75;
	setp.lt.s32 	%p4, %r60, 1;
	@%p4 bra 	$L__BB21_88;
	and.b32  	%r8, %r60, 15;
	setp.lt.u32 	%p5, %r60, 16;
	mov.b32 	%r155, 0;
	@%p5 bra 	$L__BB21_40;
	and.b32  	%r155, %r60, 2147483632;
	mov.b32 	%r149, 0;
$L__BB21_7:
	.pragma "nounroll";
	shl.b32 	%r64, %r149, 7;
	add.s32 	%r19, %r64, %r4;
	setp.ge.s32 	%p6, %r19, %r2;
	@%p6 bra 	$L__BB21_9;
	mul.wide.u32 	%rd34, %r19, 4;
	add.s64 	%rd35, %rd7, %rd34;
	add.s64 	%rd36, %rd8, %rd34;
	ld.global.u32 	%r65, [%rd35];
	st.global.u32 	[%rd36], %r65;
$L__BB21_9:
	add.s32 	%r20, %r19, 128;
	setp.ge.s32 	%p7, %r20, %r2;
	@%p7 bra 	$L__BB21_11;
	mul.wide.u32 	%rd37, %r20, 4;
	add.s64 	%rd38, %rd7, %rd37;
	add.s64 	%rd39, %rd8, %rd37;
	ld.global.u32 	%r66, [%rd38];
	st.global.u32 	[%rd39], %r66;
$L__BB21_11:
	add.s32 	%r21, %r19, 256;
	setp.ge.s32 	%p8, %r21, %r2;
	@%p8 bra 	$L__BB21_13;
	mul.wide.u32 	%rd40, %r21, 4;
	add.s64 	%rd41, %rd7, %rd40;
	add.s64 	%rd42, %rd8, %rd40;
	ld.global.u32 	%r67, [%rd41];
	st.global.u32 	[%rd42], %r67;
$L__BB21_13:
	add.s32 	%r22, %r19, 384;
	setp.ge.s32 	%p9, %r22, %r2;
	@%p9 bra 	$L__BB21_15;
	mul.wide.u32 	%rd43, %r22, 4;
	add.s64 	%rd44, %rd7, %rd43;
	add.s64 	%rd45, %rd8, %rd43;
	ld.global.u32 	%r68, [%rd44];
	st.global.u32 	[%rd45], %r68;
$L__BB21_15:
	add.s32 	%r23, %r19, 512;
	setp.ge.s32 	%p10, %r23, %r2;
	@%p10 bra 	$L__BB21_17;
	mul.wide.u32 	%rd46, %r23, 4;
	add.s64 	%rd47, %rd7, %rd46;
	add.s64 	%rd48, %rd8, %rd46;
	ld.global.u32 	%r69, [%rd47];
	st.global.u32 	[%rd48], %r69;
$L__BB21_17:
	add.s32 	%r24, %r19, 640;
	setp.ge.s32 	%p11, %r24, %r2;
	@%p11 bra 	$L__BB21_19;
	mul.wide.u32 	%rd49, %r24, 4;
	add.s64 	%rd50, %rd7, %rd49;
	add.s64 	%rd51, %rd8, %rd49;
	ld.global.u32 	%r70, [%rd50];
	st.global.u32 	[%rd51], %r70;
$L__BB21_19:
	add.s32 	%r25, %r19, 768;
	setp.ge.s32 	%p12, %r25, %r2;
	@%p12 bra 	$L__BB21_21;
	mul.wide.u32 	%rd52, %r25, 4;
	add.s64 	%rd53, %rd7, %rd52;
	add.s64 	%rd54, %rd8, %rd52;
	ld.global.u32 	%r71, [%rd53];
	st.global.u32 	[%rd54], %r71;
$L__BB21_21:
	add.s32 	%r26, %r19, 896;
	setp.ge.s32 	%p13, %r26, %r2;
	@%p13 bra 	$L__BB21_23;
	mul.wide.u32 	%rd55, %r26, 4;
	add.s64 	%rd56, %rd7, %rd55;
	add.s64 	%rd57, %rd8, %rd55;
	ld.global.u32 	%r72, [%rd56];
	st.global.u32 	[%rd57], %r72;
$L__BB21_23:
	add.s32 	%r27, %r19, 1024;
	setp.ge.s32 	%p14, %r27, %r2;
	@%p14 bra 	$L__BB21_25;
	mul.wide.u32 	%rd58, %r27, 4;
	add.s64 	%rd59, %rd7, %rd58;
	add.s64 	%rd60, %rd8, %rd58;
	ld.global.u32 	%r73, [%rd59];
	st.global.u32 	[%rd60], %r73;
$L__BB21_25:
	add.s32 	%r74, %r19, 1152;
	setp.ge.s32 	%p15, %r74, %r2;
	mul.wide.s32 	%rd61, %r74, 4;
	add.s64 	%rd12, %rd7, %rd61;
	add.s64 	%rd13, %rd8, %rd61;
	@%p15 bra 	$L__BB21_27;
	ld.global.u32 	%r75, [%rd12];
	st.global.u32 	[%rd13], %r75;
$L__BB21_27:
	add.s32 	%r76, %r19, 1280;
	setp.ge.s32 	%p16, %r76, %r2;
	@%p16 bra 	$L__BB21_29;
	ld.global.u32 	%r77, [%rd12+512];
	st.global.u32 	[%rd13+512], %r77;
$L__BB21_29:
	add.s32 	%r78, %r19, 1408;
	setp.ge.s32 	%p17, %r78, %r2;
	@%p17 bra 	$L__BB21_31;
	ld.global.u32 	%r79, [%rd12+1024];
	st.global.u32 	[%rd13+1024], %r79;
$L__BB21_31:
	add.s32 	%r80, %r19, 1536;
	setp.ge.s32 	%p18, %r80, %r2;
	@%p18 bra 	$L__BB21_33;
	ld.global.u32 	%r81, [%rd12+1536];
	st.global.u32 	[%rd13+1536], %r81;
$L__BB21_33:
	add.s32 	%r82, %r19, 1664;
	setp.ge.s32 	%p19, %r82, %r2;
	@%p19 bra 	$L__BB21_35;
	ld.global.u32 	%r83, [%rd12+2048];
	st.global.u32 	[%rd13+2048], %r83;
$L__BB21_35:
	add.s32 	%r84, %r19, 1792;
	setp.ge.s32 	%p20, %r84, %r2;
	@%p20 bra 	$L__BB21_37;
	ld.global.u32 	%r85, [%rd12+2560];
	st.global.u32 	[%rd13+2560], %r85;
$L__BB21_37:
	add.s32 	%r86, %r19, 1920;
	setp.ge.s32 	%p21, %r86, %r2;
	@%p21 bra 	$L__BB21_39;
	ld.global.u32 	%r87, [%rd12+3072];
	st.global.u32 	[%rd13+3072], %r87;
$L__BB21_39:
	add.s32 	%r149, %r149, 16;
	setp.eq.s32 	%p22, %r149, %r155;
	@%p22 bra 	$L__BB21_40;
	bra.uni 	$L__BB21_7;
$L__BB21_40:
	setp.eq.s32 	%p23, %r8, 0;
	@%p23 bra 	$L__BB21_88;
	and.b32  	%r43, %r60, 7;
	setp.lt.u32 	%p24, %r8, 8;
	@%p24 bra 	$L__BB21_59;
	shl.b32 	%r88, %r155, 7;
	add.s32 	%r44, %r88, %r4;
	setp.ge.s32 	%p25, %r44, %r2;
	mul.wide.s32 	%rd62, %r44, 4;
	add.s64 	%rd16, %rd7, %rd62;
	add.s64 	%rd17, %rd8, %rd62;
	@%p25 bra 	$L__BB21_44;
	ld.global.u32 	%r89, [%rd16];
	st.global.u32 	[%rd17], %r89;
$L__BB21_44:
	add.s32 	%r90, %r44, 128;
	setp.ge.s32 	%p26, %r90, %r2;
	@%p26 bra 	$L__BB21_46;
	ld.global.u32 	%r91, [%rd16+512];
	st.global.u32 	[%rd17+512], %r91;
$L__BB21_46:
	add.s32 	%r92, %r44, 256;
	setp.ge.s32 	%p27, %r92, %r2;
	@%p27 bra 	$L__BB21_48;
	ld.global.u32 	%r93, [%rd16+1024];
	st.global.u32 	[%rd17+1024], %r93;
$L__BB21_48:
	add.s32 	%r94, %r44, 384;
	setp.ge.s32 	%p28, %r94, %r2;
	@%p28 bra 	$L__BB21_50;
	ld.global.u32 	%r95, [%rd16+1536];
	st.global.u32 	[%rd17+1536], %r95;
$L__BB21_50:
	add.s32 	%r96, %r44, 512;
	setp.ge.s32 	%p29, %r96, %r2;
	@%p29 bra 	$L__BB21_52;
	ld.global.u32 	%r97, [%rd16+2048];
	st.global.u32 	[%rd17+2048], %r97;
$L__BB21_52:
	add.s32 	%r98, %r44, 640;
	setp.ge.s32 	%p30, %r98, %r2;
	@%p30 bra 	$L__BB21_54;
	ld.global.u32 	%r99, [%rd16+2560];
	st.global.u32 	[%rd17+2560], %r99;
$L__BB21_54:
	add.s32 	%r100, %r44, 768;
	setp.ge.s32 	%p31, %r100, %r2;
	@%p31 bra 	$L__BB21_56;
	ld.global.u32 	%r101, [%rd16+3072];
	st.global.u32 	[%rd17+3072], %r101;
$L__BB21_56:
	add.s32 	%r102, %r44, 896;
	setp.ge.s32 	%p32, %r102, %r2;
	@%p32 bra 	$L__BB21_58;
	ld.global.u32 	%r103, [%rd16+3584];
	st.global.u32 	[%rd17+3584], %r103;
$L__BB21_58:
	add.s32 	%r155, %r155, 8;
$L__BB21_59:
	setp.eq.s32 	%p33, %r43, 0;
	@%p33 bra 	$L__BB21_88;
	and.b32  	%r47, %r60, 3;
	setp.lt.u32 	%p34, %r43, 4;
	@%p34 bra 	$L__BB21_70;
	shl.b32 	%r104, %r155, 7;
	add.s32 	%r48, %r104, %r4;
	setp.ge.s32 	%p35, %r48, %r2;
	@%p35 bra 	$L__BB21_63;
	mul.wide.s32 	%rd63, %r48, 4;
	add.s64 	%rd64, %rd7, %rd63;
	add.s64 	%rd65, %rd8, %rd63;
	ld.global.u32 	%r105, [%rd64];
	st.global.u32 	[%rd65], %r105;
$L__BB21_63:
	add.s32 	%r49, %r48, 128;
	setp.ge.s32 	%p36, %r49, %r2;
	@%p36 bra 	$L__BB21_65;
	mul.wide.s32 	%rd66, %r49, 4;
	add.s64 	%rd67, %rd7, %rd66;
	add.s64 	%rd68, %rd8, %rd66;
	ld.global.u32 	%r106, [%rd67];
	st.global.u32 	[%rd68], %r106;
$L__BB21_65:
	add.s32 	%r50, %r48, 256;
	setp.ge.s32 	%p37, %r50, %r2;
	@%p37 bra 	$L__BB21_67;
	mul.wide.s32 	%rd69, %r50, 4;
	add.s64 	%rd70, %rd7, %rd69;
	add.s64 	%rd71, %rd8, %rd69;
	ld.global.u32 	%r107, [%rd70];
	st.global.u32 	[%rd71], %r107;
$L__BB21_67:
	add.s32 	%r51, %r48, 384;
	setp.ge.s32 	%p38, %r51, %r2;
	@%p38 bra 	$L__BB21_69;
	mul.wide.s32 	%rd72, %r51, 4;
	add.s64 	%rd73, %rd7, %rd72;
	add.s64 	%rd74, %rd8, %rd72;
	ld.global.u32 	%r108, [%rd73];
	st.global.u32 	[%rd74], %r108;
$L__BB21_69:
	add.s32 	%r155, %r155, 4;
$L__BB21_70:
	setp.eq.s32 	%p39, %r47, 0;
	@%p39 bra 	$L__BB21_88;
	shl.b32 	%r109, %r155, 7;
	add.s32 	%r159, %r4, %r109;
	neg.s32 	%r158, %r47;
$L__BB21_72:
	.pragma "nounroll";
	mul.wide.s32 	%rd76, %r159, 4;
	add.s64 	%rd20, %rd8, %rd76;
	add.s64 	%rd21, %rd7, %rd76;
	setp.ge.s32 	%p40, %r159, %r2;
	@%p40 bra 	$L__BB21_74;
	ld.global.u32 	%r110, [%rd21];
	st.global.u32 	[%rd20], %r110;
$L__BB21_74:
	add.s32 	%r159, %r159, 128;
	add.s32 	%r158, %r158, 1;
	setp.ne.s32 	%p41, %r158, 0;
	@%p41 bra 	$L__BB21_72;
	bra.uni 	$L__BB21_88;
$L__BB21_75:
	setp.lt.s32 	%p42, %r60, 1;
	@%p42 bra 	$L__BB21_88;
	and.b32  	%r10, %r60, 15;
	setp.lt.u32 	%p43, %r60, 16;
	mov.b32 	%r151, 0;
	@%p43 bra 	$L__BB21_79;
	and.b32  	%r151, %r60, 2147483632;
	neg.s32 	%r148, %r151;
	add.s32 	%r147, %r4, 1152;
	mul.wide.u32 	%rd77, %r4, 4;
	or.b64  	%rd95, %rd77, 4096;
$L__BB21_78:
	.pragma "nounroll";
	mul.wide.s32 	%rd78, %r147, 4;
	add.s64 	%rd79, %rd78, 1536;
	add.s64 	%rd80, %rd7, %rd95;
	add.s64 	%rd81, %rd8, %rd95;
	ld.global.u32 	%r112, [%rd80+-4096];
	st.global.u32 	[%rd81+-4096], %r112;
	ld.global.u32 	%r113, [%rd80+-3584];
	st.global.u32 	[%rd81+-3584], %r113;
	ld.global.u32 	%r114, [%rd80+-3072];
	st.global.u32 	[%rd81+-3072], %r114;
	ld.global.u32 	%r115, [%rd80+-2560];
	st.global.u32 	[%rd81+-2560], %r115;
	ld.global.u32 	%r116, [%rd80+-2048];
	st.global.u32 	[%rd81+-2048], %r116;
	ld.global.u32 	%r117, [%rd80+-1536];
	st.global.u32 	[%rd81+-1536], %r117;
	ld.global.u32 	%r118, [%rd80+-1024];
	st.global.u32 	[%rd81+-1024], %r118;
	ld.global.u32 	%r119, [%rd80+-512];
	st.global.u32 	[%rd81+-512], %r119;
	ld.global.u32 	%r120, [%rd80];
	st.global.u32 	[%rd81], %r120;
	add.s64 	%rd82, %rd7, %rd79;
	add.s64 	%rd83, %rd8, %rd79;
	ld.global.u32 	%r121, [%rd82+-1536];
	st.global.u32 	[%rd83+-1536], %r121;
	ld.global.u32 	%r122, [%rd82+-1024];
	st.global.u32 	[%rd83+-1024], %r122;
	ld.global.u32 	%r123, [%rd82+-512];
	st.global.u32 	[%rd83+-512], %r123;
	ld.global.u32 	%r124, [%rd82];
	st.global.u32 	[%rd83], %r124;
	ld.global.u32 	%r125, [%rd82+512];
	st.global.u32 	[%rd83+512], %r125;
	ld.global.u32 	%r126, [%rd82+1024];
	st.global.u32 	[%rd83+1024], %r126;
	ld.global.u32 	%r127, [%rd82+1536];
	st.global.u32 	[%rd83+1536], %r127;
	add.s32 	%r148, %r148, 16;
	add.s32 	%r147, %r147, 2048;
	add.s64 	%rd95, %rd95, 8192;
	setp.eq.s32 	%p44, %r148, 0;
	@%p44 bra 	$L__BB21_79;
	bra.uni 	$L__BB21_78;
$L__BB21_79:
	setp.eq.s32 	%p45, %r10, 0;
	@%p45 bra 	$L__BB21_88;
	and.b32  	%r30, %r60, 7;
	setp.lt.u32 	%p46, %r10, 8;
	@%p46 bra 	$L__BB21_82;
	shl.b32 	%r128, %r151, 7;
	add.s32 	%r129, %r128, %r4;
	mul.wide.s32 	%rd84, %r129, 4;
	add.s64 	%rd85, %rd7, %rd84;
	add.s64 	%rd86, %rd8, %rd84;
	ld.global.u32 	%r130, [%rd85];
	st.global.u32 	[%rd86], %r130;
	ld.global.u32 	%r131, [%rd85+512];
	st.global.u32 	[%rd86+512], %r131;
	ld.global.u32 	%r132, [%rd85+1024];
	st.global.u32 	[%rd86+1024], %r132;
	ld.global.u32 	%r133, [%rd85+1536];
	st.global.u32 	[%rd86+1536], %r133;
	ld.global.u32 	%r134, [%rd85+2048];
	st.global.u32 	[%rd86+2048], %r134;
	ld.global.u32 	%r135, [%rd85+2560];
	st.global.u32 	[%rd86+2560], %r135;
	ld.global.u32 	%r136, [%rd85+3072];
	st.global.u32 	[%rd86+3072], %r136;
	ld.global.u32 	%r137, [%rd85+3584];
	st.global.u32 	[%rd86+3584], %r137;
	add.s32 	%r151, %r151, 8;
$L__BB21_82:
	setp.eq.s32 	%p47, %r30, 0;
	@%p47 bra 	$L__BB21_88;
	and.b32  	%r33, %r60, 3;
	setp.lt.u32 	%p48, %r30, 4;
	@%p48 bra 	$L__BB21_85;
	shl.b32 	%r138, %r151, 7;
	add.s32 	%r139, %r138, %r4;
	mul.wide.s32 	%rd87, %r139, 4;
	add.s64 	%rd88, %rd7, %rd87;
	add.s64 	%rd89, %rd8, %rd87;
	ld.global.u32 	%r140, [%rd88];
	st.global.u32 	[%rd89], %r140;
	ld.global.u32 	%r141, [%rd88+512];
	st.global.u32 	[%rd89+512], %r141;
	ld.global.u32 	%r142, [%rd88+1024];
	st.global.u32 	[%rd89+1024], %r142;
	ld.global.u32 	%r143, [%rd88+1536];
	st.global.u32 	[%rd89+1536], %r143;
	add.s32 	%r151, %r151, 4;
$L__BB21_85:
	setp.eq.s32 	%p49, %r33, 0;
	@%p49 bra 	$L__BB21_88;
	shl.b32 	%r144, %r151, 7;
	add.s32 	%r154, %r4, %r144;
	neg.s32 	%r153, %r33;
$L__BB21_87:
	.pragma "nounroll";
	mul.wide.s32 	%rd91, %r154, 4;
	add.s64 	%rd92, %rd8, %rd91;
	add.s64 	%rd93, %rd7, %rd91;
	ld.global.u32 	%r145, [%rd93];
	st.global.u32 	[%rd92], %r145;
	add.s32 	%r154, %r154, 128;
	add.s32 	%r153, %r153, 1;
	setp.eq.s32 	%p50, %r153, 0;
	@%p50 bra 	$L__BB21_88;
	bra.uni 	$L__BB21_87;
$L__BB21_88:
	ret;

}
	// .globl	_ZN3cub18CUB_300001_SM_10006detail9transform16transform_kernelINS2_10policy_hubILb1EN4cuda3std3__45tupleIJN6thrust24THRUST_300001_SM_1000_NS7pointerI14__nv_bfloat162NSA_8cuda_cub3tagENSA_11use_defaultESF_EEEEEE10policy1000EiNS7_10__identityENSA_6detail15normal_iteratorINSA_10device_ptrISC_EEEEJPSC_EEEvT0_iT1_T2_DpNS2_10kernel_argIT3_EE
.visible .entry _ZN3cub18CUB_300001_SM_10006detail9transform16transform_kernelINS2_10policy_hubILb1EN4cuda3std3__45tupleIJN6thrust24THRUST_300001_SM_1000_NS7pointerI14__nv_bfloat162NSA_8cuda_cub3tagENSA_11use_defaultESF_EEEEEE10policy1000EiNS7_10__identityENSA_6detail15normal_iteratorINSA_10device_ptrISC_EEEEJPSC_EEEvT0_iT1_T2_DpNS2_10kernel_argIT3_EE(
	.param .u32 _ZN3cub18CUB_300001_SM_10006detail9transform16transform_kernelINS2_10policy_hubILb1EN4cuda3std3__45tupleIJN6thrust24THRUST_300001_SM_1000_NS7pointerI14__nv_bfloat162NSA_8cuda_cub3tagENSA_11use_defaultESF_EEEEEE10policy1000EiNS7_10__identityENSA_6detail15normal_iteratorINSA_10device_ptrISC_EEEEJPSC_EEEvT0_iT1_T2_DpNS2_10kernel_argIT3_EE_param_0,
	.param .u32 _ZN3cub18CUB_300001_SM_10006detail9transform16transform_kernelINS2_10policy_hubILb1EN4cuda3std3__45tupleIJN6thrust24THRUST_300001_SM_1000_NS7pointerI14__nv_bfloat162NSA_8cuda_cub3tagENSA_11use_defaultESF_EEEEEE10policy1000EiNS7_10__identityENSA_6detail15normal_iteratorINSA_10device_ptrISC_EEEEJPSC_EEEvT0_iT1_T2_DpNS2_10kernel_argIT3_EE_param_1,
	.param .align 1 .b8 _ZN3cub18CUB_300001_SM_10006detail9transform16transform_kernelINS2_10policy_hubILb1EN4cuda3std3__45tupleIJN6thrust24THRUST_300001_SM_1000_NS7pointerI14__nv_bfloat162NSA_8cuda_cub3tagENSA_11use_defaultESF_EEEEEE10policy1000EiNS7_10__identityENSA_6detail15normal_iteratorINSA_10device_ptrISC_EEEEJPSC_EEEvT0_iT1_T2_DpNS2_10kernel_argIT3_EE_param_2[1],
	.param .align 8 .b8 _ZN3cub18CUB_300001_SM_10006detail9transform16transform_kernelINS2_10policy_hubILb1EN4cuda3std3__45tupleIJN6thrust24THRUST_300001_SM_1000_NS7pointerI14__nv_bfloat162NSA_8cuda_cub3tagENSA_11use_defaultESF_EEEEEE10policy1000EiNS7_10__identityENSA_6detail15normal_iteratorINSA_10device_ptrISC_EEEEJPSC_EEEvT0_iT1_T2_DpNS2_10kernel_argIT3_EE_param_3[8],
	.param .align 8 .b8 _ZN3cub18CUB_300001_SM_10006detail9transform16transform_kernelINS2_10policy_hubILb1EN4cuda3std3__45tupleIJN6thrust24THRUST_300001_SM_1000_NS7pointerI14__nv_bfloat162NSA_8cuda_cub3tagENSA_11use_defaultESF_EEEEEE10policy1000EiNS7_10__identityENSA_6detail15normal_iteratorINSA_10device_ptrISC_EEEEJPSC_EEEvT0_iT1_T2_DpNS2_10kernel_argIT3_EE_param_4[16]
)
.maxntid 128
{
	.reg .pred 	%p<51>;
	.reg .b32 	%r<163>;
	.reg .b64 	%rd<90>;

	ld.param.u32 	%r63, [_ZN3cub18CUB_300001_SM_10006detail9transform16transform_kernelINS2_10policy_hubILb1EN4cuda3std3__45tupleIJN6thrust24THRUST_300001_SM_1000_NS7pointerI14__nv_bfloat162NSA_8cuda_cub3tagENSA_11use_defaultESF_EEEEEE10policy1000EiNS7_10__identityENSA_6detail15normal_iteratorINSA_10device_ptrISC_EEEEJPSC_EEEvT0_iT1_T2_DpNS2_10kernel_argIT3_EE_param_0];
	ld.param.u64 	%rd21, [_ZN3cub18CUB_300001_SM_10006detail9transform16transform_kernelINS2_10policy_hubILb1EN4cuda3std3__45tupleIJN6thrust24THRUST_300001_SM_1000_NS7pointerI14__nv_bfloat162NSA_8cuda_cub3tagENSA_11use_defaultESF_EEEEEE10policy1000EiNS7_10__identityENSA_6detail15normal_iteratorINSA_10device_ptrISC_EEEEJPSC_EEEvT0_iT1_T2_DpNS2_10kernel_argIT3_EE_param_4];
	ld.param.u64 	%rd22, [_ZN3cub18CUB_300001_SM_10006detail9transform16transform_kernelINS2_10policy_hubILb1EN4cuda3std3__45tupleIJN6thrust24THRUST_300001_SM_1000_NS7pointerI14__nv_bfloat162NSA_8cuda_cub3tagENSA_11use_defaultESF_EEEEEE10policy1000EiNS7_10__identityENSA_6detail15normal_iteratorINSA_10device_ptrISC_EEEEJPSC_EEEvT0_iT1_T2_DpNS2_10kernel_argIT3_EE_param_3];
	ld.param.u32 	%r62, [_ZN3cub18CUB_300001_SM_10006detail9transform16transform_kernelINS2_10policy_hubILb1EN4cuda3std3__45tupleIJN6thrust24THRUST_300001_SM_1000_NS7pointerI14__nv_bfloat162NSA_8cuda_cub3tagENSA_11use_defaultESF_EEEEEE10policy1000EiNS7_10__identityENSA_6detail15normal_iteratorINSA_10device_ptrISC_EEEEJPSC_EEEvT0_iT1_T2_DpNS2_10kernel_argIT3_EE_param_1];
	cvta.to.global.u64 	%rd1, %rd22;
	cvta.to.global.u64 	%rd2, %rd21;
	shl.b32 	%r1, %r62, 7;
	mov.u32 	%r64, %ctaid.x;
	mul.lo.s32 	%r2, %r1, %r64;
	sub.s32 	%r3, %r63, %r2;
	min.s32 	%r4, %r1, %r3;
	shl.b32 	%r5, %r4, 2;
	mov.u32 	%r6, %tid.x;
	shl.b32 	%r149, %r6, 7;
	setp.ge.s32 	%p1, %r149, %r5;
	@%p1 bra 	$L__BB22_3;
	mul.wide.u32 	%rd23, %r6, 128;
	add.s64 	%rd24, %rd2, %rd23;
	mul.wide.s32 	%rd25, %r2, 4;
	add.s64 	%rd88, %rd24, %rd25;
$L__BB22_2:
	.pragma "nounroll";
	// begin inline asm
	prefetch.global.L2 [%rd88];
	// end inline asm
	add.s32 	%r149, %r149, 16384;
	add.s64 	%rd88, %rd88, 16384;
	setp.lt.s32 	%p2, %r149, %r5;
	@%p2 bra 	$L__BB22_2;
$L__BB22_3:
	mul.wide.s32 	%rd27, %r2, 4;
	add.s64 	%rd6, %rd2, %rd27;
	add.s64 	%rd7, %rd1, %rd27;
	setp.gt.s32 	%p3, %r1, %r3;
	@%p3 bra 	$L__BB22_17;
	setp.lt.s32 	%p4, %r62, 1;
	@%p4 bra 	$L__BB22_88;
	and.b32  	%r10, %r62, 15;
	setp.lt.u32 	%p5, %r62, 16;
	mov.b32 	%r158, 0;
	@%p5 bra 	$L__BB22_8;
	and.b32  	%r158, %r62, 2147483632;
	neg.s32 	%r151, %r158;
	add.s32 	%r150, %r6, 1152;
	mul.wide.u32 	%rd28, %r6, 4;
	or.b64  	%rd89, %rd28, 4096;
$L__BB22_7:
	.pragma "nounroll";
	mul.wide.s32 	%rd29, %r150, 4;
	add.s64 	%rd30, %rd29, 1536;
	add.s64 	%rd31, %rd6, %rd89;
	add.s64 	%rd32, %rd7, %rd89;
	ld.global.u32 	%r66, [%rd31+-4096];
	st.global.u32 	[%rd32+-4096], %r66;
	ld.global.u32 	%r67, [%rd31+-3584];
	st.global.u32 	[%rd32+-3584], %r67;
	ld.global.u32 	%r68, [%rd31+-3072];
	st.global.u32 	[%rd32+-3072], %r68;
	ld.global.u32 	%r69, [%rd31+-2560];
	st.global.u32 	[%rd32+-2560], %r69;
	ld.global.u32 	%r70, [%rd31+-2048];
	st.global.u32 	[%rd32+-2048], %r70;
	ld.global.u32 	%r71, [%rd31+-1536];
	st.global.u32 	[%rd32+-1536], %r71;
	ld.global.u32 	%r72, [%rd31+-1024];
	st.global.u32 	[%rd32+-1024], %r72;
	ld.global.u32 	%r73, [%rd31+-512];
	st.global.u32 	[%rd32+-512], %r73;
	ld.global.u32 	%r74, [%rd31];
	st.global.u32 	[%rd32], %r74;
	add.s64 	%rd33, %rd6, %rd30;
	add.s64 	%rd34, %rd7, %rd30;
	ld.global.u32 	%r75, [%rd33+-1536];
	st.global.u32 	[%rd34+-1536], %r75;
	ld.global.u32 	%r76, [%rd33+-1024];
	st.global.u32 	[%rd34+-1024], %r76;
	ld.global.u32 	%r77, [%rd33+-512];
	st.global.u32 	[%rd34+-512], %r77;
	ld.global.u32 	%r78, [%rd33];
	st.global.u32 	[%rd34], %r78;
	ld.global.u32 	%r79, [%rd33+512];
	st.global.u32 	[%rd34+512], %r79;
	ld.global.u32 	%r80, [%rd33+1024];
	st.global.u32 	[%rd34+1024], %r80;
	ld.global.u32 	%r81, [%rd33+1536];
	st.global.u32 	[%rd34+1536], %r81;
	add.s32 	%r151, %r151, 16;
	add.s32 	%r150, %r150, 2048;
	add.s64 	%rd89, %rd89, 8192;
	setp.eq.s32 	%p6, %r151, 0;
	@%p6 bra 	$L__BB22_8;
	bra.uni 	$L__BB22_7;
$L__BB22_8:
	setp.eq.s32 	%p7, %r10, 0;
	@%p7 bra 	$L__BB22_88;
	and.b32  	%r50, %r62, 7;
	setp.lt.u32 	%p8, %r10, 8;
	@%p8 bra 	$L__BB22_11;
	shl.b32 	%r82, %r158, 7;
	add.s32 	%r83, %r82, %r6;
	mul.wide.s32 	%rd35, %r83, 4;
	add.s64 	%rd36, %rd6, %rd35;
	add.s64 	%rd37, %rd7, %rd35;
	ld.global.u32 	%r84, [%rd36];
	st.global.u32 	[%rd37], %r84;
	ld.global.u32 	%r85, [%rd36+512];
	st.global.u32 	[%rd37+512], %r85;
	ld.global.u32 	%r86, [%rd36+1024];
	st.global.u32 	[%rd37+1024], %r86;
	ld.global.u32 	%r87, [%rd36+1536];
	st.global.u32 	[%rd37+1536], %r87;
	ld.global.u32 	%r88, [%rd36+2048];
	st.global.u32 	[%rd37+2048], %r88;
	ld.global.u32 	%r89, [%rd36+2560];
	st.global.u32 	[%rd37+2560], %r89;
	ld.global.u32 	%r90, [%rd36+3072];
	st.global.u32 	[%rd37+3072], %r90;
	ld.global.u32 	%r91, [%rd36+3584];
	st.global.u32 	[%rd37+3584], %r91;
	add.s32 	%r158, %r158, 8;
$L__BB22_11:
	setp.eq.s32 	%p9, %r50, 0;
	@%p9 bra 	$L__BB22_88;
	and.b32  	%r53, %r62, 3;
	setp.lt.u32 	%p10, %r50, 4;
	@%p10 bra 	$L__BB22_14;
	shl.b32 	%r92, %r158, 7;
	add.s32 	%r93, %r92, %r6;
	mul.wide.s32 	%rd38, %r93, 4;
	add.s64 	%rd39, %rd6, %rd38;
	add.s64 	%rd40, %rd7, %rd38;
	ld.global.u32 	%r94, [%rd39];
	st.global.u32 	[%rd40], %r94;
	ld.global.u32 	%r95, [%rd39+512];
	st.global.u32 	[%rd40+512], %r95;
	ld.global.u32 	%r96, [%rd39+1024];
	st.global.u32 	[%rd40+1024], %r96;
	ld.global.u32 	%r97, [%rd39+1536];
	st.global.u32 	[%rd40+1536], %r97;
	add.s32 	%r158, %r158, 4;
$L__BB22_14:
	setp.eq.s32 	%p11, %r53, 0;
	@%p11 bra 	$L__BB22_88;
	shl.b32 	%r98, %r158, 7;
	add.s32 	%r162, %r6, %r98;
	neg.s32 	%r161, %r53;
$L__BB22_16:
	.pragma "nounroll";
	mul.wide.s32 	%rd42, %r162, 4;
	add.s64 	%rd43, %rd7, %rd42;
	add.s64 	%rd44, %rd6, %rd42;
	ld.global.u32 	%r99, [%rd44];
	st.global.u32 	[%rd43], %r99;
	add.s32 	%r162, %r162, 128;
	add.s32 	%r161, %r161, 1;
	setp.ne.s32 	%p12, %r161, 0;
	@%p12 bra 	$L__BB22_16;
	bra.uni 	$L__BB22_88;
$L__BB22_17:
	setp.lt.s32 	%p13, %r62, 1;
	@%p13 bra 	$L__BB22_88;
	and.b32  	%r14, %r62, 15;
	setp.lt.u32 	%p14, %r62, 16;
	mov.b32 	%r153, 0;
	@%p14 bra 	$L__BB22_53;
	and.b32  	%r153, %r62, 2147483632;
	mov.b32 	%r152, 0;
$L__BB22_20:
	.pragma "nounroll";
	shl.b32 	%r102, %r152, 7;
	add.s32 	%r21, %r102, %r6;
	setp.ge.s32 	%p15, %r21, %r4;
	@%p15 bra 	$L__BB22_22;
	mul.wide.u32 	%rd45, %r21, 4;
	add.s64 	%rd46, %rd6, %rd45;
	add.s64 	%rd47, %rd7, %rd45;
	ld.global.u32 	%r103, [%rd46];
	st.global.u32 	[%rd47], %r103;
$L__BB22_22:
	add.s32 	%r22, %r21, 128;
	setp.ge.s32 	%p16, %r22, %r4;
	@%p16 bra 	$L__BB22_24;
	mul.wide.u32 	%rd48, %r22, 4;
	add.s64 	%rd49, %rd6, %rd48;
	add.s64 	%rd50, %rd7, %rd48;
	ld.global.u32 	%r104, [%rd49];
	st.global.u32 	[%rd50], %r104;
$L__BB22_24:
	add.s32 	%r23, %r21, 256;
	setp.ge.s32 	%p17, %r23, %r4;
	@%p17 bra 	$L__BB22_26;
	mul.wide.u32 	%rd51, %r23, 4;
	add.s64 	%rd52, %rd6, %rd51;
	add.s64 	%rd53, %rd7, %rd51;
	ld.global.u32 	%r105, [%rd52];
	st.global.u32 	[%rd53], %r105;
$L__BB22_26:
	add.s32 	%r24, %r21, 384;
	setp.ge.s32 	%p18, %r24, %r4;
	@%p18 bra 	$L__BB22_28;
	mul.wide.u32 	%rd54, %r24, 4;
	add.s64 	%rd55, %rd6, %rd54;
	add.s64 	%rd56, %rd7, %rd54;
	ld.global.u32 	%r106, [%rd55];
	st.global.u32 	[%rd56], %r106;
$L__BB22_28:
	add.s32 	%r25, %r21, 512;
	setp.ge.s32 	%p19, %r25, %r4;
	@%p19 bra 	$L__BB22_30;
	mul.wide.u32 	%rd57, %r25, 4;
	add.s64 	%rd58, %rd6, %rd57;
	add.s64 	%rd59, %rd7, %rd57;
	ld.global.u32 	%r107, [%rd58];
	st.global.u32 	[%rd59], %r107;
$L__BB22_30:
	add.s32 	%r26, %r21, 640;
	setp.ge.s32 	%p20, %r26, %r4;
	@%p20 bra 	$L__BB22_32;
	mul.wide.u32 	%rd60, %r26, 4;
	add.s64 	%rd61, %rd6, %rd60;
	add.s64 	%rd62, %rd7, %rd60;
	ld.global.u32 	%r108, [%rd61];
	st.global.u32 	[%rd62], %r108;
$L__BB22_32:
	add.s32 	%r27, %r21, 768;
	setp.ge.s32 	%p21, %r27, %r4;
	@%p21 bra 	$L__BB22_34;
	mul.wide.u32 	%rd63, %r27, 4;
	add.s64 	%rd64, %rd6, %rd63;
	add.s64 	%rd65, %rd7, %rd63;
	ld.global.u32 	%r109, [%rd64];
	st.global.u32 	[%rd65], %r109;
$L__BB22_34:
	add.s32 	%r28, %r21, 896;
	setp.ge.s32 	%p22, %r28, %r4;
	@%p22 bra 	$L__BB22_36;
	mul.wide.u32 	%rd66, %r28, 4;
	add.s64 	%rd67, %rd6, %rd66;
	add.s64 	%rd68, %rd7, %rd66;
	ld.global.u32 	%r110, [%rd67];
	st.global.u32 	[%rd68], %r110;
$L__BB22_36:
	add.s32 	%r29, %r21, 1024;
	setp.ge.s32 	%p23, %r29, %r4;
	@%p23 bra 	$L__BB22_38;
	mul.wide.u32 	%rd69, %r29, 4;
	add.s64 	%rd70, %rd6, %rd69;
	add.s64 	%rd71, %rd7, %rd69;
	ld.global.u32 	%r111, [%rd70];
	st.global.u32 	[%rd71], %r111;
$L__BB22_38:
	add.s32 	%r112, %r21, 1152;
	setp.ge.s32 	%p24, %r112, %r4;
	mul.wide.s32 	%rd72, %r112, 4;
	add.s64 	%rd11, %rd6, %rd72;
	add.s64 	%rd12, %rd7, %rd72;
	@%p24 bra 	$L__BB22_40;
	ld.global.u32 	%r113, [%rd11];
	st.global.u32 	[%rd12], %r113;
$L__BB22_40:
	add.s32 	%r114, %r21, 1280;
	setp.ge.s32 	%p25, %r114, %r4;
	@%p25 bra 	$L__BB22_42;
	ld.global.u32 	%r115, [%rd11+512];
	st.global.u32 	[%rd12+512], %r115;
$L__BB22_42:
	add.s32 	%r116, %r21, 1408;
	setp.ge.s32 	%p26, %r116, %r4;
	@%p26 bra 	$L__BB22_44;
	ld.global.u32 	%r117, [%rd11+1024];
	st.global.u32 	[%rd12+1024], %r117;
$L__BB22_44:
	add.s32 	%r118, %r21, 1536;
	setp.ge.s32 	%p27, %r118, %r4;
	@%p27 bra 	$L__BB22_46;
	ld.global.u32 	%r119, [%rd11+1536];
	st.global.u32 	[%rd12+1536], %r119;
$L__BB22_46:
	add.s32 	%r120, %r21, 1664;
	setp.ge.s32 	%p28, %r120, %r4;
	@%p28 bra 	$L__BB22_48;
	ld.global.u32 	%r121, [%rd11+2048];
	st.global.u32 	[%rd12+2048], %r121;
$L__BB22_48:
	add.s32 	%r122, %r21, 1792;
	setp.ge.s32 	%p29, %r122, %r4;
	@%p29 bra 	$L__BB22_50;
	ld.global.u32 	%r123, [%rd11+2560];
	st.global.u32 	[%rd12+2560], %r123;
$L__BB22_50:
	add.s32 	%r124, %r21, 1920;
	setp.ge.s32 	%p30, %r124, %r4;
	@%p30 bra 	$L__BB22_52;
	ld.global.u32 	%r125, [%rd11+3072];
	st.global.u32 	[%rd12+3072], %r125;
$L__BB22_52:
	add.s32 	%r152, %r152, 16;
	setp.ne.s32 	%p31, %r152, %r153;
	@%p31 bra 	$L__BB22_20;
$L__BB22_53:
	setp.eq.s32 	%p32, %r14, 0;
	@%p32 bra 	$L__BB22_88;
	and.b32  	%r32, %r62, 7;
	setp.lt.u32 	%p33, %r14, 8;
	@%p33 bra 	$L__BB22_72;
	shl.b32 	%r126, %r153, 7;
	add.s32 	%r33, %r126, %r6;
	setp.ge.s32 	%p34, %r33, %r4;
	mul.wide.s32 	%rd73, %r33, 4;
	add.s64 	%rd13, %rd6, %rd73;
	add.s64 	%rd14, %rd7, %rd73;
	@%p34 bra 	$L__BB22_57;
	ld.global.u32 	%r127, [%rd13];
	st.global.u32 	[%rd14], %r127;
$L__BB22_57:
	add.s32 	%r128, %r33, 128;
	setp.ge.s32 	%p35, %r128, %r4;
	@%p35 bra 	$L__BB22_59;
	ld.global.u32 	%r129, [%rd13+512];
	st.global.u32 	[%rd14+512], %r129;
$L__BB22_59:
	add.s32 	%r130, %r33, 256;
	setp.ge.s32 	%p36, %r130, %r4;
	@%p36 bra 	$L__BB22_61;
	ld.global.u32 	%r131, [%rd13+1024];
	st.global.u32 	[%rd14+1024], %r131;
$L__BB22_61:
	add.s32 	%r132, %r33, 384;
	setp.ge.s32 	%p37, %r132, %r4;
	@%p37 bra 	$L__BB22_63;
	ld.global.u32 	%r133, [%rd13+1536];
	st.global.u32 	[%rd14+1536], %r133;
$L__BB22_63:
	add.s32 	%r134, %r33, 512;
	setp.ge.s32 	%p38, %r134, %r4;
	@%p38 bra 	$L__BB22_65;
	ld.global.u32 	%r135, [%rd13+2048];
	st.global.u32 	[%rd14+2048], %r135;
$L__BB22_65:
	add.s32 	%r136, %r33, 640;
	setp.ge.s32 	%p39, %r136, %r4;
	@%p39 bra 	$L__BB22_67;
	ld.global.u32 	%r137, [%rd13+2560];
	st.global.u32 	[%rd14+2560], %r137;
$L__BB22_67:
	add.s32 	%r138, %r33, 768;
	setp.ge.s32 	%p40, %r138, %r4;
	@%p40 bra 	$L__BB22_69;
	ld.global.u32 	%r139, [%rd13+3072];
	st.global.u32 	[%rd14+3072], %r139;
$L__BB22_69:
	add.s32 	%r140, %r33, 896;
	setp.ge.s32 	%p41, %r140, %r4;
	@%p41 bra 	$L__BB22_71;
	ld.global.u32 	%r141, [%rd13+3584];
	st.global.u32 	[%rd14+3584], %r141;
$L__BB22_71:
	add.s32 	%r153, %r153, 8;
$L__BB22_72:
	setp.eq.s32 	%p42, %r32, 0;
	@%p42 bra 	$L__BB22_88;
	and.b32  	%r36, %r62, 3;
	setp.lt.u32 	%p43, %r32, 4;
	@%p43 bra 	$L__BB22_83;
	shl.b32 	%r142, %r153, 7;
	add.s32 	%r37, %r142, %r6;
	setp.ge.s32 	%p44, %r37, %r4;
	@%p44 bra 	$L__BB22_76;
	mul.wide.s32 	%rd74, %r37, 4;
	add.s64 	%rd75, %rd6, %rd74;
	add.s64 	%rd76, %rd7, %rd74;
	ld.global.u32 	%r143, [%rd75];
	st.global.u32 	[%rd76], %r143;
$L__BB22_76:
	add.s32 	%r38, %r37, 128;
	setp.ge.s32 	%p45, %r38, %r4;
	@%p45 bra 	$L__BB22_78;
	mul.wide.s32 	%rd77, %r38, 4;
	add.s64 	%rd78, %rd6, %rd77;
	add.s64 	%rd79, %rd7, %rd77;
	ld.global.u32 	%r144, [%rd78];
	st.global.u32 	[%rd79], %r144;
$L__BB22_78:
	add.s32 	%r39, %r37, 256;
	setp.ge.s32 	%p46, %r39, %r4;
	@%p46 bra 	$L__BB22_80;
	mul.wide.s32 	%rd80, %r39, 4;
	add.s64 	%rd81, %rd6, %rd80;
	add.s64 	%rd82, %rd7, %rd80;
	ld.global.u32 	%r145, [%rd81];
	st.global.u32 	[%rd82], %r145;
$L__BB22_80:
	add.s32 	%r40, %r37, 384;
	setp.ge.s32 	%p47, %r40, %r4;
	@%p47 bra 	$L__BB22_82;
	mul.wide.s32 	%rd83, %r40, 4;
	add.s64 	%rd84, %rd6, %rd83;
	add.s64 	%rd85, %rd7, %rd83;
	ld.global.u32 	%r146, [%rd84];
	st.global.u32 	[%rd85], %r146;
$L__BB22_82:
	add.s32 	%r153, %r153, 4;
$L__BB22_83:
	setp.eq.s32 	%p48, %r36, 0;
	@%p48 bra 	$L__BB22_88;
	shl.b32 	%r147, %r153, 7;
	add.s32 	%r157, %r6, %r147;
	neg.s32 	%r156, %r36;
$L__BB22_85:
	.pragma "nounroll";
	mul.wide.s32 	%rd87, %r157, 4;
	add.s64 	%rd17, %rd7, %rd87;
	add.s64 	%rd18, %rd6, %rd87;
	setp.ge.s32 	%p49, %r157, %r4;
	@%p49 bra 	$L__BB22_87;
	ld.global.u32 	%r148, [%rd18];
	st.global.u32 	[%rd17], %r148;
$L__BB22_87:
	add.s32 	%r157, %r157, 128;
	add.s32 	%r156, %r156, 1;
	setp.eq.s32 	%p50, %r156, 0;
	@%p50 bra 	$L__BB22_88;
	bra.uni 	$L__BB22_85;
$L__BB22_88:
	ret;

}
	// .globl	_ZN3cub18CUB_300001_SM_10006detail9transform16transform_kernelINS2_10policy_hubILb1EN4cuda3std3__45tupleIJN6thrust24THRUST_300001_SM_1000_NS7pointerI14__nv_bfloat162NSA_8cuda_cub3tagENSA_11use_defaultESF_EEEEEE10policy1000ElNS7_10__identityENSA_6detail15normal_iteratorINSA_10device_ptrISC_EEEEJPSC_EEEvT0_iT1_T2_DpNS2_10kernel_argIT3_EE
.visible .entry _ZN3cub18CUB_300001_SM_10006detail9transform16transform_kernelINS2_10policy_hubILb1EN4cuda3std3__45tupleIJN6thrust24THRUST_300001_SM_1000_NS7pointerI14__nv_bfloat162NSA_8cuda_cub3tagENSA_11use_defaultESF_EEEEEE10policy1000ElNS7_10__identityENSA_6detail15normal_iteratorINSA_10device_ptrISC_EEEEJPSC_EEEvT0_iT1_T2_DpNS2_10kernel_argIT3_EE(
	.param .u64 _ZN3cub18CUB_300001_SM_10006detail9transform16transform_kernelINS2_10policy_hubILb1EN4cuda3std3__45tupleIJN6thrust24THRUST_300001_SM_1000_NS7pointerI14__nv_bfloat162NSA_8cuda_cub3tagENSA_11use_defaultESF_EEEEEE10policy1000ElNS7_10__identityENSA_6detail15normal_iteratorINSA_10device_ptrISC_EEEEJPSC_EEEvT0_iT1_T2_DpNS2_10kernel_argIT3_EE_param_0,
	.param .u32 _ZN3cub18CUB_300001_SM_10006detail9transform16transform_kernelINS2_10policy_hubILb1EN4cuda3std3__45tupleIJN6thrust24THRUST_300001_SM_1000_NS7pointerI14__nv_bfloat162NSA_8cuda_cub3tagENSA_11use_defaultESF_EEEEEE10policy1000ElNS7_10__identityENSA_6detail15normal_iteratorINSA_10device_ptrISC_EEEEJPSC_EEEvT0_iT1_T2_DpNS2_10kernel_argIT3_EE_param_1,
	.param .align 1 .b8 _ZN3cub18CUB_300001_SM_10006detail9transform16transform_kernelINS2_10policy_hubILb1EN4cuda3std3__45tupleIJN6thrust24THRUST_300001_SM_1000_NS7pointerI14__nv_bfloat162NSA_8cuda_cub3tagENSA_11use_defaultESF_EEEEEE10policy1000ElNS7_10__identityENSA_6detail15normal_iteratorINSA_10device_ptrISC_EEEEJPSC_EEEvT0_iT1_T2_DpNS2_10kernel_argIT3_EE_param_2[1],
	.param .align 8 .b8 _ZN3cub18CUB_300001_SM_10006detail9transform16transform_kernelINS2_10policy_hubILb1EN4cuda3std3__45tupleIJN6thrust24THRUST_300001_SM_1000_NS7pointerI14__nv_bfloat162NSA_8cuda_cub3tagENSA_11use_defaultESF_EEEEEE10policy1000ElNS7_10__identityENSA_6detail15normal_iteratorINSA_10device_ptrISC_EEEEJPSC_EEEvT0_iT1_T2_DpNS2_10kernel_argIT3_EE_param_3[8],
	.param .align 8 .b8 _ZN3cub18CUB_300001_SM_10006detail9transform16transform_kernelINS2_10policy_hubILb1EN4cuda3std3__45tupleIJN6thrust24THRUST_300001_SM_1000_NS7pointerI14__nv_bfloat162NSA_8cuda_cub3tagENSA_11use_defaultESF_EEEEEE10policy1000ElNS7_10__identityENSA_6detail15normal_iteratorINSA_10device_ptrISC_EEEEJPSC_EEEvT0_iT1_T2_DpNS2_10kernel_argIT3_EE_param_4[16]
)
.maxntid 128
{
	.reg .pred 	%p<51>;
	.reg .b32 	%r<160>;
	.reg .b64 	%rd<96>;

	ld.param.u64 	%rd22, [_ZN3cub18CUB_300001_SM_10006detail9transform16transform_kernelINS2_10policy_hubILb1EN4cuda3std3__45tupleIJN6thrust24THRUST_300001_SM_1000_NS7pointerI14__nv_bfloat162NSA_8cuda_cub3tagENSA_11use_defaultESF_EEEEEE10policy1000ElNS7_10__identityENSA_6detail15normal_iteratorINSA_10device_ptrISC_EEEEJPSC_EEEvT0_iT1_T2_DpNS2_10kernel_argIT3_EE_param_0];
	ld.param.u64 	%rd23, [_ZN3cub18CUB_300001_SM_10006detail9transform16transform_kernelINS2_10policy_hubILb1EN4cuda3std3__45tupleIJN6thrust24THRUST_300001_SM_1000_NS7pointerI14__nv_bfloat162NSA_8cuda_cub3tagENSA_11use_defaultESF_EEEEEE10policy1000ElNS7_10__identityENSA_6detail15normal_iteratorINSA_10device_ptrISC_EEEEJPSC_EEEvT0_iT1_T2_DpNS2_10kernel_argIT3_EE_param_4];
	ld.param.u64 	%rd24, [_ZN3cub18CUB_300001_SM_10006detail9transform16transform_kernelINS2_10policy_hubILb1EN4cuda3std3__45tupleIJN6thrust24THRUST_300001_SM_1000_NS7pointerI14__nv_bfloat162NSA_8cuda_cub3tagENSA_11use_defaultESF_EEEEEE10policy1000ElNS7_10__identityENSA_6detail15normal_iteratorINSA_10device_ptrISC_EEEEJPSC_EEEvT0_iT1_T2_DpNS2_10kernel_argIT3_EE_param_3];
	ld.param.u32 	%r60, [_ZN3cub18CUB_300001_SM_10006detail9transform16transform_kernelINS2_10policy_hubILb1EN4cuda3std3__45tupleIJN6thrust24THRUST_300001_SM_1000_NS7pointerI14__nv_bfloat162NSA_8cuda_cub3tagENSA_11use_defaultESF_EEEEEE10policy1000ElNS7_10__identityENSA_6detail15normal_iteratorINSA_10device_ptrISC_EEEEJPSC_EEEvT0_iT1_T2_DpNS2_10kernel_argIT3_EE_param_1];
	cvta.to.global.u64 	%rd1, %rd24;
	cvta.to.global.u64 	%rd2, %rd23;
	shl.b32 	%r1, %r60, 7;
	mov.u32 	%r61, %ctaid.x;
	cvt.u64.u32 	%rd25, %r61;
	cvt.s64.s32 	%rd26, %r1;
	mul.lo.s64 	%rd3, %rd26, %rd25;
	sub.s64 	%rd27, %rd22, %rd3;
	min.s64 	%rd28, %rd27, %rd26;
	cvt.u32.u64 	%r2, %rd28;
	shl.b32 	%r3, %r2, 2;
	mov.u32 	%r4, %tid.x;
	shl.b32 	%r146, %r4, 7;
	setp.ge.s32 	%p1, %r146, %r3;
	@%p1 bra 	$L__BB23_3;
	shl.b64 	%rd29, %rd3, 2;
	add.s64 	%rd30, %rd2, %rd29;
	mul.wide.u32 	%rd31, %r4, 128;
	add.s64 	%rd94, %rd30, %rd31;
$L__BB23_2:
	.pragma "nounroll";
	// begin inline asm
	prefetch.global.L2 [%rd94];
	// end inline asm
	add.s32 	%r146, %r146, 16384;
	add.s64 	%rd94, %rd94, 16384;
	setp.lt.s32 	%p2, %r146, %r3;
	@%p2 bra 	$L__BB23_2;
$L__BB23_3:
	shl.b64 	%rd33, %rd3, 2;
	add.s64 	%rd7, %rd2, %rd33;
	add.s64 	%rd8, %rd1, %rd33;
	setp.eq.s32 	%p3, %r1, %r2;
	@%p3 bra 	$L__BB23_75;
	setp.lt.s32 	%p4, %r60, 1;
	@%p4 bra 	$L__BB23_88;
	and.b32  	%r8, %r60, 15;
	setp.lt.u32 	%p5, %r60, 16;
	mov.b32 	%r155, 0;
	@%p5 bra 	$L__BB23_40;
	and.b32  	%r155, %r60, 2147483632;
	mov.b32 	%r149, 0;
$L__BB23_7:
	.pragma "nounroll";
	shl.b32 	%r64, %r149, 7;
	add.s32 	%r19, %r64, %r4;
	setp.ge.s32 	%p6, %r19, %r2;
	@%p6 bra 	$L__BB23_9;
	mul.wide.u32 	%rd34, %r19, 4;
	add.s64 	%rd35, %rd7, %rd34;
	add.s64 	%rd36, %rd8, %rd34;
	ld.global.u32 	%r65, [%rd35];
	st.global.u32 	[%rd36], %r65;
$L__BB23_9:
	add.s32 	%r20, %r19, 128;
	setp.ge.s32 	%p7, %r20, %r2;
	@%p7 bra 	$L__BB23_11;
	mul.wide.u32 	%rd37, %r20, 4;
	add.s64 	%rd38, %rd7, %rd37;
	add.s64 	%rd39, %rd8, %rd37;
	ld.global.u32 	%r66, [%rd38];
	st.global.u32 	[%rd39], %r66;
$L__BB23_11:
	add.s32 	%r21, %r19, 256;
	setp.ge.s32 	%p8, %r21, %r2;
	@%p8 bra 	$L__BB23_13;
	mul.wide.u32 	%rd40, %r21, 4;
	add.s64 	%rd41, %rd7, %rd40;
	add.s64 	%rd42, %rd8, %rd40;
	ld.global.u32 	%r67, [%rd41];
	st.global.u32 	[%rd42], %r67;
$L__BB23_13:
	add.s32 	%r22, %r19, 384;
	setp.ge.s32 	%p9, %r22, %r2;
	@%p9 bra 	$L__BB23_15;
	mul.wide.u32 	%rd43, %r22, 4;
	add.s64 	%rd44, %rd7, %rd43;
	add.s64 	%rd45, %rd8, %rd43;
	ld.global.u32 	%r68, [%rd44];
	st.global.u32 	[%rd45], %r68;
$L__BB23_15:
	add.s32 	%r23, %r19, 512;
	setp.ge.s32 	%p10, %r23, %r2;
	@%p10 bra 	$L__BB23_17;
	mul.wide.u32 	%rd46, %r23, 4;
	add.s64 	%rd47, %rd7, %rd46;
	add.s64 	%rd48, %rd8, %rd46;
	ld.global.u32 	%r69, [%rd47];
	st.global.u32 	[%rd48], %r69;
$L__BB23_17:
	add.s32 	%r24, %r19, 640;
	setp.ge.s32 	%p11, %r24, %r2;
	@%p11 bra 	$L__BB23_19;
	mul.wide.u32 	%rd49, %r24, 4;
	add.s64 	%rd50, %rd7, %rd49;
	add.s64 	%rd51, %rd8, %rd49;
	ld.global.u32 	%r70, [%rd50];
	st.global.u32 	[%rd51], %r70;
$L__BB23_19:
	add.s32 	%r25, %r19, 768;
	setp.ge.s32 	%p12, %r25, %r2;
	@%p12 bra 	$L__BB23_21;
	mul.wide.u32 	%rd52, %r25, 4;
	add.s64 	%rd53, %rd7, %rd52;
	add.s64 	%rd54, %rd8, %rd52;
	ld.global.u32 	%r71, [%rd53];
	st.global.u32 	[%rd54], %r71;
$L__BB23_21:
	add.s32 	%r26, %r19, 896;
	setp.ge.s32 	%p13, %r26, %r2;
	@%p13 bra 	$L__BB23_23;
	mul.wide.u32 	%rd55, %r26, 4;
	add.s64 	%rd56, %rd7, %rd55;
	add.s64 	%rd57, %rd8, %rd55;
	ld.global.u32 	%r72, [%rd56];
	st.global.u32 	[%rd57], %r72;
$L__BB23_23:
	add.s32 	%r27, %r19, 1024;
	setp.ge.s32 	%p14, %r27, %r2;
	@%p14 bra 	$L__BB23_25;
	mul.wide.u32 	%rd58, %r27, 4;
	add.s64 	%rd59, %rd7, %rd58;
	add.s64 	%rd60, %rd8, %rd58;
	ld.global.u32 	%r73, [%rd59];
	st.global.u32 	[%rd60], %r73;
$L__BB23_25:
	add.s32 	%r74, %r19, 1152;
	setp.ge.s32 	%p15, %r74, %r2;
	mul.wide.s32 	%rd61, %r74, 4;
	add.s64 	%rd12, %rd7, %rd61;
	add.s64 	%rd13, %rd8, %rd61;
	@%p15 bra 	$L__BB23_27;
	ld.global.u32 	%r75, [%rd12];
	st.global.u32 	[%rd13], %r75;
$L__BB23_27:
	add.s32 	%r76, %r19, 1280;
	setp.ge.s32 	%p16, %r76, %r2;
	@%p16 bra 	$L__BB23_29;
	ld.global.u32 	%r77, [%rd12+512];
	st.global.u32 	[%rd13+512], %r77;
$L__BB23_29:
	add.s32 	%r78, %r19, 1408;
	setp.ge.s32 	%p17, %r78, %r2;
	@%p17 bra 	$L__BB23_31;
	ld.global.u32 	%r79, [%rd12+1024];
	st.global.u32 	[%rd13+1024], %r79;
$L__BB23_31:
	add.s32 	%r80, %r19, 1536;
	setp.ge.s32 	%p18, %r80, %r2;
	@%p18 bra 	$L__BB23_33;
	ld.global.u32 	%r81, [%rd12+1536];
	st.global.u32 	[%rd13+1536], %r81;
$L__BB23_33:
	add.s32 	%r82, %r19, 1664;
	setp.ge.s32 	%p19, %r82, %r2;
	@%p19 bra 	$L__BB23_35;
	ld.global.u32 	%r83, [%rd12+2048];
	st.global.u32 	[%rd13+2048], %r83;
$L__BB23_35:
	add.s32 	%r84, %r19, 1792;
	setp.ge.s32 	%p20, %r84, %r2;
	@%p20 bra 	$L__BB23_37;
	ld.global.u32 	%r85, [%rd12+2560];
	st.global.u32 	[%rd13+2560], %r85;
$L__BB23_37:
	add.s32 	%r86, %r19, 1920;
	setp.ge.s32 	%p21, %r86, %r2;
	@%p21 bra 	$L__BB23_39;
	ld.global.u32 	%r87, [%rd12+3072];
	st.global.u32 	[%rd13+3072], %r87;
$L__BB23_39:
	add.s32 	%r149, %r149, 16;
	setp.eq.s32 	%p22, %r149, %r155;
	@%p22 bra 	$L__BB23_40;
	bra.uni 	$L__BB23_7;
$L__BB23_40:
	setp.eq.s32 	%p23, %r8, 0;
	@%p23 bra 	$L__BB23_88;
	and.b32  	%r43, %r60, 7;
	setp.lt.u32 	%p24, %r8, 8;
	@%p24 bra 	$L__BB23_59;
	shl.b32 	%r88, %r155, 7;
	add.s32 	%r44, %r88, %r4;
	setp.ge.s32 	%p25, %r44, %r2;
	mul.wide.s32 	%rd62, %r44, 4;
	add.s64 	%rd16, %rd7, %rd62;
	add.s64 	%rd17, %rd8, %rd62;
	@%p25 bra 	$L__BB23_44;
	ld.global.u32 	%r89, [%rd16];
	st.global.u32 	[%rd17], %r89;
$L__BB23_44:
	add.s32 	%r90, %r44, 128;
	setp.ge.s32 	%p26, %r90, %r2;
	@%p26 bra 	$L__BB23_46;
	ld.global.u32 	%r91, [%rd16+512];
	st.global.u32 	[%rd17+512], %r91;
$L__BB23_46:
	add.s32 	%r92, %r44, 256;
	setp.ge.s32 	%p27, %r92, %r2;
	@%p27 bra 	$L__BB23_48;
	ld.global.u32 	%r93, [%rd16+1024];
	st.global.u32 	[%rd17+1024], %r93;
$L__BB23_48:
	add.s32 	%r94, %r44, 384;
	setp.ge.s32 	%p28, %r94, %r2;
	@%p28 bra 	$L__BB23_50;
	ld.global.u32 	%r95, [%rd16+1536];
	st.global.u32 	[%rd17+1536], %r95;
$L__BB23_50:
	add.s32 	%r96, %r44, 512;
	setp.ge.s32 	%p29, %r96, %r2;
	@%p29 bra 	$L__BB23_52;
	ld.global.u32 	%r97, [%rd16+2048];
	st.global.u32 	[%rd17+2048], %r97;
$L__BB23_52:
	add.s32 	%r98, %r44, 640;
	setp.ge.s32 	%p30, %r98, %r2;
	@%p30 bra 	$L__BB23_54;
	ld.global.u32 	%r99, [%rd16+2560];
	st.global.u32 	[%rd17+2560], %r99;
$L__BB23_54:
	add.s32 	%r100, %r44, 768;
	setp.ge.s32 	%p31, %r100, %r2;
	@%p31 bra 	$L__BB23_56;
	ld.global.u32 	%r101, [%rd16+3072];
	st.global.u32 	[%rd17+3072], %r101;
$L__BB23_56:
	add.s32 	%r102, %r44, 896;
	setp.ge.s32 	%p32, %r102, %r2;
	@%p32 bra 	$L__BB23_58;
	ld.global.u32 	%r103, [%rd16+3584];
	st.global.u32 	[%rd17+3584], %r103;
$L__BB23_58:
	add.s32 	%r155, %r155, 8;
$L__BB23_59:
	setp.eq.s32 	%p33, %r43, 0;
	@%p33 bra 	$L__BB23_88;
	and.b32  	%r47, %r60, 3;
	setp.lt.u32 	%p34, %r43, 4;
	@%p34 bra 	$L__BB23_70;
	shl.b32 	%r104, %r155, 7;
	add.s32 	%r48, %r104, %r4;
	setp.ge.s32 	%p35, %r48, %r2;
	@%p35 bra 	$L__BB23_63;
	mul.wide.s32 	%rd63, %r48, 4;
	add.s64 	%rd64, %rd7, %rd63;
	add.s64 	%rd65, %rd8, %rd63;
	ld.global.u32 	%r105, [%rd64];
	st.global.u32 	[%rd65], %r105;
$L__BB23_63:
	add.s32 	%r49, %r48, 128;
	setp.ge.s32 	%p36, %r49, %r2;
	@%p36 bra 	$L__BB23_65;
	mul.wide.s32 	%rd66, %r49, 4;
	add.s64 	%rd67, %rd7, %rd66;
	add.s64 	%rd68, %rd8, %rd66;
	ld.global.u32 	%r106, [%rd67];
	st.global.u32 	[%rd68], %r106;
$L__BB23_65:
	add.s32 	%r50, %r48, 256;
	setp.ge.s32 	%p37, %r50, %r2;
	@%p37 bra 	$L__BB23_67;
	mul.wide.s32 	%rd69, %r50, 4;
	add.s64 	%rd70, %rd7, %rd69;
	add.s64 	%rd71, %rd8, %rd69;
	ld.global.u32 	%r107, [%rd70];
	st.global.u32 	[%rd71], %r107;
$L__BB23_67:
	add.s32 	%r51, %r48, 384;
	setp.ge.s32 	%p38, %r51, %r2;
	@%p38 bra 	$L__BB23_69;
	mul.wide.s32 	%rd72, %r51, 4;
	add.s64 	%rd73, %rd7, %rd72;
	add.s64 	%rd74, %rd8, %rd72;
	ld.global.u32 	%r108, [%rd73];
	st.global.u32 	[%rd74], %r108;
$L__BB23_69:
	add.s32 	%r155, %r155, 4;
$L__BB23_70:
	setp.eq.s32 	%p39, %r47, 0;
	@%p39 bra 	$L__BB23_88;
	shl.b32 	%r109, %r155, 7;
	add.s32 	%r159, %r4, %r109;
	neg.s32 	%r158, %r47;
$L__BB23_72:
	.pragma "nounroll";
	mul.wide.s32 	%rd76, %r159, 4;
	add.s64 	%rd20, %rd8, %rd76;
	add.s64 	%rd21, %rd7, %rd76;
	setp.ge.s32 	%p40, %r159, %r2;
	@%p40 bra 	$L__BB23_74;
	ld.global.u32 	%r110, [%rd21];
	st.global.u32 	[%rd20], %r110;
$L__BB23_74:
	add.s32 	%r159, %r159, 128;
	add.s32 	%r158, %r158, 1;
	setp.ne.s32 	%p41, %r158, 0;
	@%p41 bra 	$L__BB23_72;
	bra.uni 	$L__BB23_88;
$L__BB23_75:
	setp.lt.s32 	%p42, %r60, 1;
	@%p42 bra 	$L__BB23_88;
	and.b32  	%r10, %r60, 15;
	setp.lt.u32 	%p43, %r60, 16;
	mov.b32 	%r151, 0;
	@%p43 bra 	$L__BB23_79;
	and.b32  	%r151, %r60, 2147483632;
	neg.s32 	%r148, %r151;
	add.s32 	%r147, %r4, 1152;
	mul.wide.u32 	%rd77, %r4, 4;
	or.b64  	%rd95, %rd77, 4096;
$L__BB23_78:
	.pragma "nounroll";
	mul.wide.s32 	%rd78, %r147, 4;
	add.s64 	%rd79, %rd78, 1536;
	add.s64 	%rd80, %rd7, %rd95;
	add.s64 	%rd81, %rd8, %rd95;
	ld.global.u32 	%r112, [%rd80+-4096];
	st.global.u32 	[%rd81+-4096], %r112;
	ld.global.u32 	%r113, [%rd80+-3584];
	st.global.u32 	[%rd81+-3584], %r113;
	ld.global.u32 	%r114, [%rd80+-3072];
	st.global.u32 	[%rd81+-3072], %r114;
	ld.global.u32 	%r115, [%rd80+-2560];
	st.global.u32 	[%rd81+-2560], %r115;
	ld.global.u32 	%r116, [%rd80+-2048];
	st.global.u32 	[%rd81+-2048], %r116;
	ld.global.u32 	%r117, [%rd80+-1536];
	st.global.u32 	[%rd81+-1536], %r117;
	ld.global.u32 	%r118, [%rd80+-1024];
	st.global.u32 	[%rd81+-1024], %r118;
	ld.global.u32 	%r119, [%rd80+-512];
	st.global.u32 	[%rd81+-512], %r119;
	ld.global.u32 	%r120, [%rd80];
	st.global.u32 	[%rd81], %r120;
	add.s64 	%rd82, %rd7, %rd79;
	add.s64 	%rd83, %rd8, %rd79;
	ld.global.u32 	%r121, [%rd82+-1536];
	st.global.u32 	[%rd83+-1536], %r121;
	ld.global.u32 	%r122, [%rd82+-1024];
	st.global.u32 	[%rd83+-1024], %r122;
	ld.global.u32 	%r123, [%rd82+-512];
	st.global.u32 	[%rd83+-512], %r123;
	ld.global.u32 	%r124, [%rd82];
	st.global.u32 	[%rd83], %r124;
	ld.global.u32 	%r125, [%rd82+512];
	st.global.u32 	[%rd83+512], %r125;
	ld.global.u32 	%r126, [%rd82+1024];
	st.global.u32 	[%rd83+1024], %r126;
	ld.global.u32 	%r127, [%rd82+1536];
	st.global.u32 	[%rd83+1536], %r127;
	add.s32 	%r148, %r148, 16;
	add.s32 	%r147, %r147, 2048;
	add.s64 	%rd95, %rd95, 8192;
	setp.eq.s32 	%p44, %r148, 0;
	@%p44 bra 	$L__BB23_79;
	bra.uni 	$L__BB23_78;
$L__BB23_79:
	setp.eq.s32 	%p45, %r10, 0;
	@%p45 bra 	$L__BB23_88;
	and.b32  	%r30, %r60, 7;
	setp.lt.u32 	%p46, %r10, 8;
	@%p46 bra 	$L__BB23_82;
	shl.b32 	%r128, %r151, 7;
	add.s32 	%r129, %r128, %r4;
	mul.wide.s32 	%rd84, %r129, 4;
	add.s64 	%rd85, %rd7, %rd84;
	add.s64 	%rd86, %rd8, %rd84;
	ld.global.u32 	%r130, [%rd85];
	st.global.u32 	[%rd86], %r130;
	ld.global.u32 	%r131, [%rd85+512];
	st.global.u32 	[%rd86+512], %r131;
	ld.global.u32 	%r132, [%rd85+1024];
	st.global.u32 	[%rd86+1024], %r132;
	ld.global.u32 	%r133, [%rd85+1536];
	st.global.u32 	[%rd86+1536], %r133;
	ld.global.u32 	%r134, [%rd85+2048];
	st.global.u32 	[%rd86+2048], %r134;
	ld.global.u32 	%r135, [%rd85+2560];
	st.global.u32 	[%rd86+2560], %r135;
	ld.global.u32 	%r136, [%rd85+3072];
	st.global.u32 	[%rd86+3072], %r136;
	ld.global.u32 	%r137, [%rd85+3584];
	st.global.u32 	[%rd86+3584], %r137;
	add.s32 	%r151, %r151, 8;
$L__BB23_82:
	setp.eq.s32 	%p47, %r30, 0;
	@%p47 bra 	$L__BB23_88;
	and.b32  	%r33, %r60, 3;
	setp.lt.u32 	%p48, %r30, 4;
	@%p48 bra 	$L__BB23_85;
	shl.b32 	%r138, %r151, 7;
	add.s32 	%r139, %r138, %r4;
	mul.wide.s32 	%rd87, %r139, 4;
	add.s64 	%rd88, %rd7, %rd87;
	add.s64 	%rd89, %rd8, %rd87;
	ld.global.u32 	%r140, [%rd88];
	st.global.u32 	[%rd89], %r140;
	ld.global.u32 	%r141, [%rd88+512];
	st.global.u32 	[%rd89+512], %r141;
	ld.global.u32 	%r142, [%rd88+1024];
	st.global.u32 	[%rd89+1024], %r142;
	ld.global.u32 	%r143, [%rd88+1536];
	st.global.u32 	[%rd89+1536], %r143;
	add.s32 	%r151, %r151, 4;
$L__BB23_85:
	setp.eq.s32 	%p49, %r33, 0;
	@%p49 bra 	$L__BB23_88;
	shl.b32 	%r144, %r151, 7;
	add.s32 	%r154, %r4, %r144;
	neg.s32 	%r153, %r33;
$L__BB23_87:
	.pragma "nounroll";
	mul.wide.s32 	%rd91, %r154, 4;
	add.s64 	%rd92, %rd8, %rd91;
	add.s64 	%rd93, %rd7, %rd91;
	ld.global.u32 	%r145, [%rd93];
	st.global.u32 	[%rd92], %r145;
	add.s32 	%r154, %r154, 128;
	add.s32 	%r153, %r153, 1;
	setp.eq.s32 	%p50, %r153, 0;
	@%p50 bra 	$L__BB23_88;
	bra.uni 	$L__BB23_87;
$L__BB23_88:
	ret;

}


// ===== COMPILED SASS (sm_100) =====

	.target	sm_100

	.elftype	@"ET_EXEC"


//--------------------- .note.nv.tkinfo           --------------------------
	.section	.note.nv.tkinfo,"",@"SHT_NOTE"
	.sectionflags	@"SHF_NOTE_NV_TKINFO"
	.tkinfo
        /*0018*/ 	.word	0x00000002
        /*0030*/ 	.string	""
        /*0030*/ 	.string	"ptxas"
        /*0030*/ 	.string	"Cuda compilation tools, release 13.0, V13.0.88"
        /*0030*/ 	.string	"Build cuda_13.0.r13.0/compiler.36424714_0"
        /*0030*/ 	.string	"-arch sm_100 -m 64 "



//--------------------- .note.nv.cuinfo           --------------------------
	.section	.note.nv.cuinfo,"",@"SHT_NOTE"
	.sectionflags	@"SHF_NOTE_NV_CUINFO"
        /*0018*/ 	.short	0x0002
        /*001a*/ 	.short	0x0064
        /*001c*/ 	.short	0x0082
	.zero		2


//--------------------- .nv.info                  --------------------------
	.section	.nv.info,"",@"SHT_CUDA_INFO"
	.align	4


	//----- nvinfo : EIATTR_REGCOUNT
	.align		4
        /*0000*/ 	.byte	0x04, 0x2f
        /*0002*/ 	.short	(.L_46 - .L_45)
	.align		4
.L_45:
        /*0004*/ 	.word	index@(_Z12kernel__copyPK5uint4PS_m)
        /*0008*/ 	.word	0x0000000e


	//----- nvinfo : EIATTR_FRAME_SIZE
	.align		4
.L_46:
        /*000c*/ 	.byte	0x04, 0x11
        /*000e*/ 	.short	(.L_48 - .L_47)
	.align		4
.L_47:
        /*0010*/ 	.word	index@(_Z12kernel__copyPK5uint4PS_m)
        /*0014*/ 	.word	0x00000000


	//----- nvinfo : EIATTR_REGCOUNT
	.align		4
.L_48:
        /*0018*/ 	.byte	0x04, 0x2f
        /*001a*/ 	.short	(.L_50 - .L_49)
	.align		4
.L_49:
        /*001c*/ 	.word	index@(_Z23kernel__read_reduce_u32PKjmPy)
        /*0020*/ 	.word	0x0000000e


	//----- nvinfo : EIATTR_FRAME_SIZE
	.align		4
.L_50:
        /*0024*/ 	.byte	0x04, 0x11
        /*0026*/ 	.short	(.L_52 - .L_51)
	.align		4
.L_51:
        /*0028*/ 	.word	index@(_Z23kernel__read_reduce_u32PKjmPy)
        /*002c*/ 	.word	0x00000000


	//----- nvinfo : EIATTR_REGCOUNT
	.align		4
.L_52:
        /*0030*/ 	.byte	0x04, 0x2f
        /*0032*/ 	.short	(.L_54 - .L_53)
	.align		4
.L_53:
        /*0034*/ 	.word	index@(_Z15kernel__fill_u4P5uint4mS_)
        /*0038*/ 	.word	0x0000000e


	//----- nvinfo : EIATTR_FRAME_SIZE
	.align		4
.L_54:
        /*003c*/ 	.byte	0x04, 0x11
        /*003e*/ 	.short	(.L_56 - .L_55)
	.align		4
.L_55:
        /*0040*/ 	.word	index@(_Z15kernel__fill_u4P5uint4mS_)
        /*0044*/ 	.word	0x00000000


	//----- nvinfo : EIATTR_REGCOUNT
	.align		4
.L_56:
        /*0048*/ 	.byte	0x04, 0x2f
        /*004a*/ 	.short	(.L_58 - .L_57)
	.align		4
.L_57:
        /*004c*/ 	.word	index@(_Z25kernel__copy_linear4_fp16PK5uint4P6__halfm)
        /*0050*/ 	.word	0x0000001f


	//----- nvinfo : EIATTR_FRAME_SIZE
	.align		4
.L_58:
        /*0054*/ 	.byte	0x04, 0x11
        /*0056*/ 	.short	(.L_60 - .L_59)
	.align		4
.L_59:
        /*0058*/ 	.word	index@(_Z25kernel__copy_linear4_fp16PK5uint4P6__halfm)
        /*005c*/ 	.word	0x00000000


	//----- nvinfo : EIATTR_REGCOUNT
	.align		4
.L_60:
        /*0060*/ 	.byte	0x04, 0x2f
        /*0062*/ 	.short	(.L_62 - .L_61)
	.align		4
.L_61:
        /*0064*/ 	.word	index@(_Z17kernel__copy_lut4I13__nv_bfloat16EvPK5uint4PKT_PS4_m)
        /*0068*/ 	.word	0x00000020


	//----- nvinfo : EIATTR_FRAME_SIZE
	.align		4
.L_62:
        /*006c*/ 	.byte	0x04, 0x11
        /*006e*/ 	.short	(.L_64 - .L_63)
	.align		4
.L_63:
        /*0070*/ 	.word	index@(_Z17kernel__copy_lut4I13__nv_bfloat16EvPK5uint4PKT_PS4_m)
        /*0074*/ 	.word	0x00000000


	//----- nvinfo : EIATTR_REGCOUNT
	.align		4
.L_64:
        /*0078*/ 	.byte	0x04, 0x2f
        /*007a*/ 	.short	(.L_66 - .L_65)
	.align		4
.L_65:
        /*007c*/ 	.word	index@(_Z17kernel__copy_lut8I14__nv_bfloat162EvPK5uint4PKT_PS4_m)
        /*0080*/ 	.word	0x00000020


	//----- nvinfo : EIATTR_FRAME_SIZE
	.align		4
.L_66:
        /*0084*/ 	.byte	0x04, 0x11
        /*0086*/ 	.short	(.L_68 - .L_67)
	.align		4
.L_67:
        /*0088*/ 	.word	index@(_Z17kernel__copy_lut8I14__nv_bfloat162EvPK5uint4PKT_PS4_m)
        /*008c*/ 	.word	0x00000000


	//----- nvinfo : EIATTR_REGCOUNT
	.align		4
.L_68:
        /*0090*/ 	.byte	0x04, 0x2f
        /*0092*/ 	.short	(.L_70 - .L_69)
	.align		4
.L_69:
        /*0094*/ 	.word	index@(_ZN3cub18CUB_300001_SM_10006detail11EmptyKernelIvEEvv)
        /*0098*/ 	.word	0x00000004


	//----- nvinfo : EIATTR_FRAME_SIZE
	.align		4
.L_70:
        /*009c*/ 	.byte	0x04, 0x11
        /*009e*/ 	.short	(.L_72 - .L_71)
	.align		4
.L_71:
        /*00a0*/ 	.word	index@(_ZN3cub18CUB_300001_SM_10006detail11EmptyKernelIvEEvv)
        /*00a4*/ 	.word	0x00000000


	//----- nvinfo : EIATTR_REGCOUNT
	.align		4
.L_72:
        /*00a8*/ 	.byte	0x04, 0x2f
        /*00aa*/ 	.short	(.L_74 - .L_73)
	.align		4
.L_73:
        /*00ac*/ 	.word	index@(_ZN3cub18CUB_300001_SM_10006detail8for_each13static_kernelINS2_12policy_hub_t12policy_500_tEmN6thrust24THRUST_300001_SM_1000_NS8cuda_cub20__uninitialized_fill7functorINS7_10device_ptrI13__nv_bfloat16EESC_EEEEvT0_T1_)
        /*00b0*/ 	.word	0x00000008


	//----- nvinfo : EIATTR_FRAME_SIZE
	.align		4
.L_74:
        /*00b4*/ 	.byte	0x04, 0x11
        /*00b6*/ 	.short	(.L_76 - .L_75)
	.align		4
.L_75:
        /*00b8*/ 	.word	index@(_ZN3cub18CUB_300001_SM_10006detail8for_each13static_kernelINS2_12policy_hub_t12policy_500_tEmN6thrust24THRUST_300001_SM_1000_NS8cuda_cub20__uninitialized_fill7functorINS7_10device_ptrI13__nv_bfloat16EESC_EEEEvT0_T1_)
        /*00bc*/ 	.word	0x00000000


	//----- nvinfo : EIATTR_REGCOUNT
	.align		4
.L_76:
        /*00c0*/ 	.byte	0x04, 0x2f
        /*00c2*/ 	.short	(.L_78 - .L_77)
	.align		4
.L_77:
        /*00c4*/ 	.word	index@(_ZN3cub18CUB_300001_SM_10006detail8for_each13static_kernelINS2_12policy_hub_t12policy_500_tEmN6thrust24THRUST_300001_SM_1000_NS8cuda_cub20__uninitialized_fill7functorINS7_10device_ptrIhEEhEEEEvT0_T1_)
        /*00c8*/ 	.word	0x0000000a


	//----- nvinfo : EIATTR_FRAME_SIZE
	.align		4
.L_78:
        /*00cc*/ 	.byte	0x04, 0x11
        /*00ce*/ 	.short	(.L_80 - .L_79)
	.align		4
.L_79:
        /*00d0*/ 	.word	index@(_ZN3cub18CUB_300001_SM_10006detail8for_each13static_kernelINS2_12policy_hub_t12policy_500_tEmN6thrust24THRUST_300001_SM_1000_NS8cuda_cub20__uninitialized_fill7functorINS7_10device_ptrIhEEhEEEEvT0_T1_)
        /*00d4*/ 	.word	0x00000000


	//----- nvinfo : EIATTR_REGCOUNT
	.align		4
.L_80:
        /*00d8*/ 	.byte	0x04, 0x2f
        /*00da*/ 	.short	(.L_82 - .L_81)
	.align		4
.L_81:
        /*00dc*/ 	.word	index@(_ZN3cub18CUB_300001_SM_10006detail8for_each13static_kernelINS2_12policy_hub_t12policy_500_tEmN6thrust24THRUST_300001_SM_1000_NS8cuda_cub20__uninitialized_fill7functorINS7_10device_ptrI14__nv_bfloat162EESC_EEEEvT0_T1_)
        /*00e0*/ 	.word	0x00000008


	//----- nvinfo : EIATTR_FRAME_SIZE
	.align		4
.L_82:
        /*00e4*/ 	.byte	0x04, 0x11
        /*00e6*/ 	.short	(.L_84 - .L_83)
	.align		4
.L_83:
        /*00e8*/ 	.word	index@(_ZN3cub18CUB_300001_SM_10006detail8for_each13static_kernelINS2_12policy_hub_t12policy_500_tEmN6thrust24THRUST_300001_SM_1000_NS8cuda_cub20__uninitialized_fill7functorINS7_10device_ptrI14__nv_bfloat162EESC_EEEEvT0_T1_)
        /*00ec*/ 	.word	0x00000000


	//----- nvinfo : EIATTR_REGCOUNT
	.align		4
.L_84:
        /*00f0*/ 	.byte	0x04, 0x2f
        /*00f2*/ 	.short	(.L_86 - .L_85)
	.align		4
.L_85:
        /*00f4*/ 	.word	index@(_ZN3cub18CUB_300001_SM_10006detail8for_each13static_kernelINS2_12policy_hub_t12policy_500_tEmN6thrust24THRUST_300001_SM_1000_NS8cuda_cub20__uninitialized_fill7functorINS7_7pointerI14__nv_bfloat162NS8_3tagENS7_11use_defaultESE_EESC_EEEEvT0_T1_)
        /*00f8*/ 	.word	0x00000008


	//----- nvinfo : EIATTR_FRAME_SIZE
	.align		4
.L_86:
        /*00fc*/ 	.byte	0x04, 0x11
        /*00fe*/ 	.short	(.L_88 - .L_87)
	.align		4
.L_87:
        /*0100*/ 	.word	index@(_ZN3cub18CUB_300001_SM_10006detail8for_each13static_kernelINS2_12policy_hub_t12policy_500_tEmN6thrust24THRUST_300001_SM_1000_NS8cuda_cub20__uninitialized_fill7functorINS7_7pointerI14__nv_bfloat162NS8_3tagENS7_11use_defaultESE_EESC_EEEEvT0_T1_)
        /*0104*/ 	.word	0x00000000


	//----- nvinfo : EIATTR_REGCOUNT
	.align		4
.L_88:
        /*0108*/ 	.byte	0x04, 0x2f
        /*010a*/ 	.short	(.L_90 - .L_89)
	.align		4
.L_89:
        /*010c*/ 	.word	index@(_ZN3cub18CUB_300001_SM_10006detail8for_each13static_kernelINS2_12policy_hub_t12policy_500_tElN6thrust24THRUST_300001_SM_1000_NS8cuda_cub20__uninitialized_copy7functorINS7_7pointerI14__nv_bfloat162NS8_3tagENS7_11use_defaultESE_EESF_EEEEvT0_T1_)
        /*0110*/ 	.word	0x0000000c


	//----- nvinfo : EIATTR_FRAME_SIZE
	.align		4
.L_90:
        /*0114*/ 	.byte	0x04, 0x11
        /*0116*/ 	.short	(.L_92 - .L_91)
	.align		4
.L_91:
        /*0118*/ 	.word	index@(_ZN3cub18CUB_300001_SM_10006detail8for_each13static_kernelINS2_12policy_hub_t12policy_500_tElN6thrust24THRUST_300001_SM_1000_NS8cuda_cub20__uninitialized_copy7functorINS7_7pointerI14__nv_bfloat162NS8_3tagENS7_11use_defaultESE_EESF_EEEEvT0_T1_)
        /*011c*/ 	.word	0x00000000


	//----- nvinfo : EIATTR_REGCOUNT
	.align		4
.L_92:
        /*0120*/ 	.byte	0x04, 0x2f
        /*0122*/ 	.short	(.L_94 - .L_93)
	.align		4
.L_93:
        /*0124*/ 	.word	index@(_ZN3cub18CUB_300001_SM_10006detail8for_each13static_kernelINS2_12policy_hub_t12policy_500_tEmN6thrust24THRUST_300001_SM_1000_NS8cuda_cub20__uninitialized_fill7functorINS7_10device_ptrI6__halfEESC_EEEEvT0_T1_)
        /*0128*/ 	.word	0x00000008


	//----- nvinfo : EIATTR_FRAME_SIZE
	.align		4
.L_94:
        /*012c*/ 	.byte	0x04, 0x11
        /*012e*/ 	.short	(.L_96 - .L_95)
	.align		4
.L_95:
        /*0130*/ 	.word	index@(_ZN3cub18CUB_300001_SM_10006detail8for_each13static_kernelINS2_12policy_hub_t12policy_500_tEmN6thrust24THRUST_300001_SM_1000_NS8cuda_cub20__uninitialized_fill7functorINS7_10device_ptrI6__halfEESC_EEEEvT0_T1_)
        /*0134*/ 	.word	0x00000000


	//----- nvinfo : EIATTR_REGCOUNT
	.align		4
.L_96:
        /*0138*/ 	.byte	0x04, 0x2f
        /*013a*/ 	.short	(.L_98 - .L_97)
	.align		4
.L_97:
        /*013c*/ 	.word	index@(_ZN3cub18CUB_300001_SM_10006detail8for_each13static_kernelINS2_12policy_hub_t12policy_500_tElN6thrust24THRUST_300001_SM_1000_NS8cuda_cub10__tabulate7functorINS7_6detail15normal_iteratorINS7_10device_ptrIhEEEENS7_6system6detail7generic6detail22compute_sequence_valueIivEElEEEEvT0_T1_)
        /*0140*/ 	.word	0x0000000a


	//----- nvinfo : EIATTR_FRAME_SIZE
	.align		4
.L_98:
        /*0144*/ 	.byte	0x04, 0x11
        /*0146*/ 	.short	(.L_100 - .L_99)
	.align		4
.L_99:
        /*0148*/ 	.word	index@(_ZN3cub18CUB_300001_SM_10006detail8for_each13static_kernelINS2_12policy_hub_t12policy_500_tElN6thrust24THRUST_300001_SM_1000_NS8cuda_cub10__tabulate7functorINS7_6detail15normal_iteratorINS7_10device_ptrIhEEEENS7_6system6detail7generic6detail22compute_sequence_valueIivEElEEEEvT0_T1_)
        /*014c*/ 	.word	0x00000000


	//----- nvinfo : EIATTR_REGCOUNT
	.align		4
.L_100:
        /*0150*/ 	.byte	0x04, 0x2f
        /*0152*/ 	.short	(.L_102 - .L_101)
	.align		4
.L_101:
        /*0154*/ 	.word	index@(_ZN3cub18CUB_300001_SM_10006detail8for_each13static_kernelINS2_12policy_hub_t12policy_500_tElN6thrust24THRUST_300001_SM_1000_NS8cuda_cub6__fill7functorINS7_6detail15normal_iteratorINS7_10device_ptrIhEEEEiEEEEvT0_T1_)
        /*0158*/ 	.word	0x0000000a


	//----- nvinfo : EIATTR_FRAME_SIZE
	.align		4
.L_102:
        /*015c*/ 	.byte	0x04, 0x11
        /*015e*/ 	.short	(.L_104 - .L_103)
	.align		4
.L_103:
        /*0160*/ 	.word	index@(_ZN3cub18CUB_300001_SM_10006detail8for_each13static_kernelINS2_12policy_hub_t12policy_500_tElN6thrust24THRUST_300001_SM_1000_NS8cuda_cub6__fill7functorINS7_6detail15normal_iteratorINS7_10device_ptrIhEEEEiEEEEvT0_T1_)
        /*0164*/ 	.word	0x00000000


	//----- nvinfo : EIATTR_REGCOUNT
	.align		4
.L_104:
        /*0168*/ 	.byte	0x04, 0x2f
        /*016a*/ 	.short	(.L_106 - .L_105)
	.align		4
.L_105:
        /*016c*/ 	.word	index@(_ZN3cub18CUB_300001_SM_10006detail8for_each13static_kernelINS2_12policy_hub_t12policy_500_tEmN6thrust24THRUST_300001_SM_1000_NS8cuda_cub20__uninitialized_fill7functorINS7_10device_ptrIyEEyEEEEvT0_T1_)
        /*0170*/ 	.word	0x00000009


	//----- nvinfo : EIATTR_FRAME_SIZE
	.align		4
.L_106:
        /*0174*/ 	.byte	0x04, 0x11
        /*0176*/ 	.short	(.L_108 - .L_107)
	.align		4
.L_107:
        /*0178*/ 	.word	index@(_ZN3cub18CUB_300001_SM_10006detail8for_each13static_kernelINS2_12policy_hub_t12policy_500_tEmN6thrust24THRUST_300001_SM_1000_NS8cuda_cub20__uninitialized_fill7functorINS7_10device_ptrIyEEyEEEEvT0_T1_)
        /*017c*/ 	.word	0x00000000


	//----- nvinfo : EIATTR_REGCOUNT
	.align		4
.L_108:
        /*0180*/ 	.byte	0x04, 0x2f
        /*0182*/ 	.short	(.L_110 - .L_109)
	.align		4
.L_109:
        /*0184*/ 	.word	index@(_ZN3cub18CUB_300001_SM_10006detail9transform16transform_kernelINS2_10policy_hubILb1EN4cuda3std3__45tupleIJN6thrust24THRUST_300001_SM_1000_NS7pointerI14__nv_bfloat162NSA_8cuda_cub3tagENSA_11use_defaultESF_EEEEEE10policy1000EiNS7_10__identityENSA_10device_ptrISC_EEJPSC_EEEvT0_iT1_T2_DpNS2_10kernel_argIT3_EE)
        /*0188*/ 	.word	0x00000020


	//----- nvinfo : EIATTR_FRAME_SIZE
	.align		4
.L_110:
        /*018c*/ 	.byte	0x04, 0x11
        /*018e*/ 	.short	(.L_112 - .L_111)
	.align		4
.L_111:
        /*0190*/ 	.word	index@(_ZN3cub18CUB_300001_SM_10006detail9transform16transform_kernelINS2_10policy_hubILb1EN4cuda3std3__45tupleIJN6thrust24THRUST_300001_SM_1000_NS7pointerI14__nv_bfloat162NSA_8cuda_cub3tagENSA_11use_defaultESF_EEEEEE10policy1000EiNS7_10__identityENSA_10device_ptrISC_EEJPSC_EEEvT0_iT1_T2_DpNS2_10kernel_argIT3_EE)
        /*0194*/ 	.word	0x00000000


	//----- nvinfo : EIATTR_REGCOUNT
	.align		4
.L_112:
        /*0198*/ 	.byte	0x04, 0x2f
        /*019a*/ 	.short	(.L_114 - .L_113)
	.align		4
.L_113:
        /*019c*/ 	.word	index@(_ZN3cub18CUB_300001_SM_10006detail9transform16transform_kernelINS2_10policy_hubILb1EN4cuda3std3__45tupleIJPK14__nv_bfloat162EEEE10policy1000EiNS7_10__identityEN6thrust24THRUST_300001_SM_1000_NS10device_ptrIS9_EEJSB_EEEvT0_iT1_T2_DpNS2_10kernel_argIT3_EE)
        /*01a0*/ 	.word	0x00000020


	//----- nvinfo : EIATTR_FRAME_SIZE
	.align		4
.L_114:
        /*01a4*/ 	.byte	0x04, 0x11
        /*01a6*/ 	.short	(.L_116 - .L_115)
	.align		4
.L_115:
        /*01a8*/ 	.word	index@(_ZN3cub18CUB_300001_SM_10006detail9transform16transform_kernelINS2_10policy_hubILb1EN4cuda3std3__45tupleIJPK14__nv_bfloat162EEEE10policy1000EiNS7_10__identityEN6thrust24THRUST_300001_SM_1000_NS10device_ptrIS9_EEJSB_EEEvT0_iT1_T2_DpNS2_10kernel_argIT3_EE)
        /*01ac*/ 	.word	0x00000000


	//----- nvinfo : EIATTR_REGCOUNT
	.align		4
.L_116:
        /*01b0*/ 	.byte	0x04, 0x2f
        /*01b2*/ 	.short	(.L_118 - .L_117)
	.align		4
.L_117:
        /*01b4*/ 	.word	index@(_ZN3cub18CUB_300001_SM_10006detail9transform16transform_kernelINS2_10policy_hubILb1EN4cuda3std3__45tupleIJPK14__nv_bfloat162EEEE10policy1000ElNS7_10__identityEN6thrust24THRUST_300001_SM_1000_NS10device_ptrIS9_EEJSB_EEEvT0_iT1_T2_DpNS2_10kernel_argIT3_EE)
        /*01b8*/ 	.word	0x00000020


	//----- nvinfo : EIATTR_FRAME_SIZE
	.align		4
.L_118:
        /*01bc*/ 	.byte	0x04, 0x11
        /*01be*/ 	.short	(.L_120 - .L_119)
	.align		4
.L_119:
        /*01c0*/ 	.word	index@(_ZN3cub18CUB_300001_SM_10006detail9transform16transform_kernelINS2_10policy_hubILb1EN4cuda3std3__45tupleIJPK14__nv_bfloat162EEEE10policy1000ElNS7_10__identityEN6thrust24THRUST_300001_SM_1000_NS10device_ptrIS9_EEJSB_EEEvT0_iT1_T2_DpNS2_10kernel_argIT3_EE)
        /*01c4*/ 	.word	0x00000000


	//----- nvinfo : EIATTR_REGCOUNT
	.align		4
.L_120:
        /*01c8*/ 	.byte	0x04, 0x2f
        /*01ca*/ 	.short	(.L_122 - .L_121)
	.align		4
.L_121:
        /*01cc*/ 	.word	index@(_ZN3cub18CUB_300001_SM_10006detail9transform16transform_kernelINS2_10policy_hubILb1EN4cuda3std3__45tupleIJN6thrust24THRUST_300001_SM_1000_NS7pointerI14__nv_bfloat162NSA_8cuda_cub3tagENSA_11use_defaultESF_EEEEEE10policy1000ElNS7_10__identityENSA_10device_ptrISC_EEJPSC_EEEvT0_iT1_T2_DpNS2_10kernel_argIT3_EE)
        /*01d0*/ 	.word	0x00000020


	//----- nvinfo : EIATTR_FRAME_SIZE
	.align		4
.L_122:
        /*01d4*/ 	.byte	0x04, 0x11
        /*01d6*/ 	.short	(.L_124 - .L_123)
	.align		4
.L_123:
        /*01d8*/ 	.word	index@(_ZN3cub18CUB_300001_SM_10006detail9transform16transform_kernelINS2_10policy_hubILb1EN4cuda3std3__45tupleIJN6thrust24THRUST_300001_SM_1000_NS7pointerI14__nv_bfloat162NSA_8cuda_cub3tagENSA_11use_defaultESF_EEEEEE10policy1000ElNS7_10__identityENSA_10device_ptrISC_EEJPSC_EEEvT0_iT1_T2_DpNS2_10kernel_argIT3_EE)
        /*01dc*/ 	.word	0x00000000


	//----- nvinfo : EIATTR_REGCOUNT
	.align		4
.L_124:
        /*01e0*/ 	.byte	0x04, 0x2f
        /*01e2*/ 	.short	(.L_126 - .L_125)
	.align		4
.L_125:
        /*01e4*/ 	.word	index@(_ZN3cub18CUB_300001_SM_10006detail9transform16transform_kernelINS2_10policy_hubILb1EN4cuda3std3__45tupleIJN6thrust24THRUST_300001_SM_1000_NS7pointerI14__nv_bfloat162NSA_8cuda_cub3tagENSA_11use_defaultESF_EEEEEE10policy1000EiNS7_10__identityEPSC_JSL_EEEvT0_iT1_T2_DpNS2_10kernel_argIT3_EE)
        /*01e8*/ 	.word	0x00000020


	//----- nvinfo : EIATTR_FRAME_SIZE
	.align		4
.L_126:
        /*01ec*/ 	.byte	0x04, 0x11
        /*01ee*/ 	.short	(.L_128 - .L_127)
	.align		4
.L_127:
        /*01f0*/ 	.word	index@(_ZN3cub18CUB_300001_SM_10006detail9transform16transform_kernelINS2_10policy_hubILb1EN4cuda3std3__45tupleIJN6thrust24THRUST_300001_SM_1000_NS7pointerI14__nv_bfloat162NSA_8cuda_cub3tagENSA_11use_defaultESF_EEEEEE10policy1000EiNS7_10__identityEPSC_JSL_EEEvT0_iT1_T2_DpNS2_10kernel_argIT3_EE)
        /*01f4*/ 	.word	0x00000000


	//----- nvinfo : EIATTR_REGCOUNT
	.align		4
.L_128:
        /*01f8*/ 	.byte	0x04, 0x2f
        /*01fa*/ 	.short	(.L_130 - .L_129)
	.align		4
.L_129:
        /*01fc*/ 	.word	index@(_ZN3cub18CUB_300001_SM_10006detail9transform16transform_kernelINS2_10policy_hubILb1EN4cuda3std3__45tupleIJN6thrust24THRUST_300001_SM_1000_NS7pointerI14__nv_bfloat162NSA_8cuda_cub3tagENSA_11use_defaultESF_EEEEEE10policy1000ElNS7_10__identityEPSC_JSL_EEEvT0_iT1_T2_DpNS2_10kernel_argIT3_EE)
        /*0200*/ 	.word	0x00000020


	//----- nvinfo : EIATTR_FRAME_SIZE
	.align		4
.L_130:
        /*0204*/ 	.byte	0x04, 0x11
        /*0206*/ 	.short	(.L_132 - .L_131)
	.align		4
.L_131:
        /*0208*/ 	.word	index@(_ZN3cub18CUB_300001_SM_10006detail9transform16transform_kernelINS2_10policy_hubILb1EN4cuda3std3__45tupleIJN6thrust24THRUST_300001_SM_1000_NS7pointerI14__nv_bfloat162NSA_8cuda_cub3tagENSA_11use_defaultESF_EEEEEE10policy1000ElNS7_10__identityEPSC_JSL_EEEvT0_iT1_T2_DpNS2_10kernel_argIT3_EE)
        /*020c*/ 	.word	0x00000000


	//----- nvinfo : EIATTR_REGCOUNT
	.align		4
.L_132:
        /*0210*/ 	.byte	0x04, 0x2f
        /*0212*/ 	.short	(.L_134 - .L_133)
	.align		4
.L_133:
        /*0214*/ 	.word	index@(_ZN3cub18CUB_300001_SM_10006detail9transform16transform_kernelINS2_10policy_hubILb1EN4cuda3std3__45tupleIJN6thrust24THRUST_300001_SM_1000_NS7pointerI14__nv_bfloat162NSA_8cuda_cub3tagENSA_11use_defaultESF_EEEEEE10policy1000EiNS7_10__identityENSA_6detail15normal_iteratorINSA_10device_ptrISC_EEEEJPSC_EEEvT0_iT1_T2_DpNS2_10kernel_argIT3_EE)
        /*0218*/ 	.word	0x00000020


	//----- nvinfo : EIATTR_FRAME_SIZE
	.align		4
.L_134:
        /*021c*/ 	.byte	0x04, 0x11
        /*021e*/ 	.short	(.L_136 - .L_135)
	.align		4
.L_135:
        /*0220*/ 	.word	index@(_ZN3cub18CUB_300001_SM_10006detail9transform16transform_kernelINS2_10policy_hubILb1EN4cuda3std3__45tupleIJN6thrust24THRUST_300001_SM_1000_NS7pointerI14__nv_bfloat162NSA_8cuda_cub3tagENSA_11use_defaultESF_EEEEEE10policy1000EiNS7_10__identityENSA_6detail15normal_iteratorINSA_10device_ptrISC_EEEEJPSC_EEEvT0_iT1_T2_DpNS2_10kernel_argIT3_EE)
        /*0224*/ 	.word	0x00000000


	//----- nvinfo : EIATTR_REGCOUNT
	.align		4
.L_136:
        /*0228*/ 	.byte	0x04, 0x2f
        /*022a*/ 	.short	(.L_138 - .L_137)
	.align		4
.L_137:
        /*022c*/ 	.word	index@(_ZN3cub18CUB_300001_SM_10006detail9transform16transform_kernelINS2_10policy_hubILb1EN4cuda3std3__45tupleIJN6thrust24THRUST_300001_SM_1000_NS7pointerI14__nv_bfloat162NSA_8cuda_cub3tagENSA_11use_defaultESF_EEEEEE10policy1000ElNS7_10__identityENSA_6detail15normal_iteratorINSA_10device_ptrISC_EEEEJPSC_EEEvT0_iT1_T2_DpNS2_10kernel_argIT3_EE)
        /*0230*/ 	.word	0x00000020


	//----- nvinfo : EIATTR_FRAME_SIZE
	.align		4
.L_138:
        /*0234*/ 	.byte	0x04, 0x11
        /*0236*/ 	.short	(.L_140 - .L_139)
	.align		4
.L_139:
        /*0238*/ 	.word	index@(_ZN3cub18CUB_300001_SM_10006detail9transform16transform_kernelINS2_10policy_hubILb1EN4cuda3std3__45tupleIJN6thrust24THRUST_300001_SM_1000_NS7pointerI14__nv_bfloat162NSA_8cuda_cub3tagENSA_11use_defaultESF_EEEEEE10policy1000ElNS7_10__identityENSA_6detail15normal_iteratorINSA_10device_ptrISC_EEEEJPSC_EEEvT0_iT1_T2_DpNS2_10kernel_argIT3_EE)
        /*023c*/ 	.word	0x00000000


	//----- nvinfo : EIATTR_MIN_STACK_SIZE
	.align		4
.L_140:
        /*0240*/ 	.byte	0x04, 0x12
        /*0242*/ 	.short	(.L_142 - .L_141)
	.align		4
.L_141:
        /*0244*/ 	.word	index@(_ZN3cub18CUB_300001_SM_10006detail9transform16transform_kernelINS2_10policy_hubILb1EN4cuda3std3__45tupleIJN6thrust24THRUST_300001_SM_1000_NS7pointerI14__nv_bfloat162NSA_8cuda_cub3tagENSA_11use_defaultESF_EEEEEE10policy1000ElNS7_10__identityENSA_6detail15normal_iteratorINSA_10device_ptrISC_EEEEJPSC_EEEvT0_iT1_T2_DpNS2_10kernel_argIT3_EE)
        /*0248*/ 	.word	0x00000000


	//----- nvinfo : EIATTR_MIN_STACK_SIZE
	.align		4
.L_142:
        /*024c*/ 	.byte	0x04, 0x12
        /*024e*/ 	.short	(.L_144 - .L_143)
	.align		4
.L_143:
        /*0250*/ 	.word	index@(_ZN3cub18CUB_300001_SM_10006detail9transform16transform_kernelINS2_10policy_hubILb1EN4cuda3std3__45tupleIJN6thrust24THRUST_300001_SM_1000_NS7pointerI14__nv_bfloat162NSA_8cuda_cub3tagENSA_11use_defaultESF_EEEEEE10policy1000EiNS7_10__identityENSA_6detail15normal_iteratorINSA_10device_ptrISC_EEEEJPSC_EEEvT0_iT1_T2_DpNS2_10kernel_argIT3_EE)
        /*0254*/ 	.word	0x00000000


	//----- nvinfo : EIATTR_MIN_STACK_SIZE
	.align		4
.L_144:
        /*0258*/ 	.byte	0x04, 0x12
        /*025a*/ 	.short	(.L_146 - .L_145)
	.align		4
.L_145:
        /*025c*/ 	.word	index@(_ZN3cub18CUB_300001_SM_10006detail9transform16transform_kernelINS2_10policy_hubILb1EN4cuda3std3__45tupleIJN6thrust24THRUST_300001_SM_1000_NS7pointerI14__nv_bfloat162NSA_8cuda_cub3tagENSA_11use_defaultESF_EEEEEE10policy1000ElNS7_10__identityEPSC_JSL_EEEvT0_iT1_T2_DpNS2_10kernel_argIT3_EE)
        /*0260*/ 	.word	0x00000000


	//----- nvinfo : EIATTR_MIN_STACK_SIZE
	.align		4
.L_146:
        /*0264*/ 	.byte	0x04, 0x12
        /*0266*/ 	.short	(.L_148 - .L_147)
	.align		4
.L_147:
        /*0268*/ 	.word	index@(_ZN3cub18CUB_300001_SM_10006detail9transform16transform_kernelINS2_10policy_hubILb1EN4cuda3std3__45tupleIJN6thrust24THRUST_300001_SM_1000_NS7pointerI14__nv_bfloat162NSA_8cuda_cub3tagENSA_11use_defaultESF_EEEEEE10policy1000EiNS7_10__identityEPSC_JSL_EEEvT0_iT1_T2_DpNS2_10kernel_argIT3_EE)
        /*026c*/ 	.word	0x00000000


	//----- nvinfo : EIATTR_MIN_STACK_SIZE
	.align		4
.L_148:
        /*0270*/ 	.byte	0x04, 0x12
        /*0272*/ 	.short	(.L_150 - .L_149)
	.align		4
.L_149:
        /*0274*/ 	.word	index@(_ZN3cub18CUB_300001_SM_10006detail9transform16transform_kernelINS2_10policy_hubILb1EN4cuda3std3__45tupleIJN6thrust24THRUST_300001_SM_1000_NS7pointerI14__nv_bfloat162NSA_8cuda_cub3tagENSA_11use_defaultESF_EEEEEE10policy1000ElNS7_10__identityENSA_10device_ptrISC_EEJPSC_EEEvT0_iT1_T2_DpNS2_10kernel_argIT3_EE)
        /*0278*/ 	.word	0x00000000


	//----- nvinfo : EIATTR_MIN_STACK_SIZE
	.align		4
.L_150:
        /*027c*/ 	.byte	0x04, 0x12
        /*027e*/ 	.short	(.L_152 - .L_151)
	.align		4
.L_151:
        /*0280*/ 	.word	index@(_ZN3cub18CUB_300001_SM_10006detail9transform16transform_kernelINS2_10policy_hubILb1EN4cuda3std3__45tupleIJPK14__nv_bfloat162EEEE10policy1000ElNS7_10__identityEN6thrust24THRUST_300001_SM_1000_NS10device_ptrIS9_EEJSB_EEEvT0_iT1_T2_DpNS2_10kernel_argIT3_EE)
        /*0284*/ 	.word	0x00000000


	//----- nvinfo : EIATTR_MIN_STACK_SIZE
	.align		4
.L_152:
        /*0288*/ 	.byte	0x04, 0x12
        /*028a*/ 	.short	(.L_154 - .L_153)
	.align		4
.L_153:
        /*028c*/ 	.word	index@(_ZN3cub18CUB_300001_SM_10006detail9transform16transform_kernelINS2_10policy_hubILb1EN4cuda3std3__45tupleIJPK14__nv_bfloat162EEEE10policy1000EiNS7_10__identityEN6thrust24THRUST_300001_SM_1000_NS10device_ptrIS9_EEJSB_EEEvT0_iT1_T2_DpNS2_10kernel_argIT3_EE)
        /*0290*/ 	.word	0x00000000


	//----- nvinfo : EIATTR_MIN_STACK_SIZE
	.align		4
.L_154:
        /*0294*/ 	.byte	0x04, 0x12
        /*0296*/ 	.short	(.L_156 - .L_155)
	.align		4
.L_155:
        /*0298*/ 	.word	index@(_ZN3cub18CUB_300001_SM_10006detail9transform16transform_kernelINS2_10policy_hubILb1EN4cuda3std3__45tupleIJN6thrust24THRUST_300001_SM_1000_NS7pointerI14__nv_bfloat162NSA_8cuda_cub3tagENSA_11use_defaultESF_EEEEEE10policy1000EiNS7_10__identityENSA_10device_ptrISC_EEJPSC_EEEvT0_iT1_T2_DpNS2_10kernel_argIT3_EE)
        /*029c*/ 	.word	0x00000000


	//----- nvinfo : EIATTR_MIN_STACK_SIZE
	.align		4
.L_156:
        /*02a0*/ 	.byte	0x04, 0x12
        /*02a2*/ 	.short	(.L_158 - .L_157)
	.align		4
.L_157:
        /*02a4*/ 	.word	index@(_ZN3cub18CUB_300001_SM_10006detail8for_each13static_kernelINS2_12policy_hub_t12policy_500_tEmN6thrust24THRUST_300001_SM_1000_NS8cuda_cub20__uninitialized_fill7functorINS7_10device_ptrIyEEyEEEEvT0_T1_)
        /*02a8*/ 	.word	0x00000000


	//----- nvinfo : EIATTR_MIN_STACK_SIZE
	.align		4
.L_158:
        /*02ac*/ 	.byte	0x04, 0x12
        /*02ae*/ 	.short	(.L_160 - .L_159)
	.align		4
.L_159:
        /*02b0*/ 	.word	index@(_ZN3cub18CUB_300001_SM_10006detail8for_each13static_kernelINS2_12policy_hub_t12policy_500_tElN6thrust24THRUST_300001_SM_1000_NS8cuda_cub6__fill7functorINS7_6detail15normal_iteratorINS7_10device_ptrIhEEEEiEEEEvT0_T1_)
        /*02b4*/ 	.word	0x00000000


	//----- nvinfo : EIATTR_MIN_STACK_SIZE
	.align		4
.L_160:
        /*02b8*/ 	.byte	0x04, 0x12
        /*02ba*/ 	.short	(.L_162 - .L_161)
	.align		4
.L_161:
        /*02bc*/ 	.word	index@(_ZN3cub18CUB_300001_SM_10006detail8for_each13static_kernelINS2_12policy_hub_t12policy_500_tElN6thrust24THRUST_300001_SM_1000_NS8cuda_cub10__tabulate7functorINS7_6detail15normal_iteratorINS7_10device_ptrIhEEEENS7_6system6detail7generic6detail22compute_sequence_valueIivEElEEEEvT0_T1_)
        /*02c0*/ 	.word	0x00000000


	//----- nvinfo : EIATTR_MIN_STACK_SIZE
	.align		4
.L_162:
        /*02c4*/ 	.byte	0x04, 0x12
        /*02c6*/ 	.short	(.L_164 - .L_163)
	.align		4
.L_163:
        /*02c8*/ 	.word	index@(_ZN3cub18CUB_300001_SM_10006detail8for_each13static_kernelINS2_12policy_hub_t12policy_500_tEmN6thrust24THRUST_300001_SM_1000_NS8cuda_cub20__uninitialized_fill7functorINS7_10device_ptrI6__halfEESC_EEEEvT0_T1_)
        /*02cc*/ 	.word	0x00000000


	//----- nvinfo : EIATTR_MIN_STACK_SIZE
	.align		4
.L_164:
        /*02d0*/ 	.byte	0x04, 0x12
        /*02d2*/ 	.short	(.L_166 - .L_165)
	.align		4
.L_165:
        /*02d4*/ 	.word	index@(_ZN3cub18CUB_300001_SM_10006detail8for_each13static_kernelINS2_12policy_hub_t12policy_500_tElN6thrust24THRUST_300001_SM_1000_NS8cuda_cub20__uninitialized_copy7functorINS7_7pointerI14__nv_bfloat162NS8_3tagENS7_11use_defaultESE_EESF_EEEEvT0_T1_)
        /*02d8*/ 	.word	0x00000000


	//----- nvinfo : EIATTR_MIN_STACK_SIZE
	.align		4
.L_166:
        /*02dc*/ 	.byte	0x04, 0x12
        /*02de*/ 	.short	(.L_168 - .L_167)
	.align		4
.L_167:
        /*02e0*/ 	.word	index@(_ZN3cub18CUB_300001_SM_10006detail8for_each13static_kernelINS2_12policy_hub_t12policy_500_tEmN6thrust24THRUST_300001_SM_1000_NS8cuda_cub20__uninitialized_fill7functorINS7_7pointerI14__nv_bfloat162NS8_3tagENS7_11use_defaultESE_EESC_EEEEvT0_T1_)
        /*02e4*/ 	.word	0x00000000


	//----- nvinfo : EIATTR_MIN_STACK_SIZE
	.align		4
.L_168:
        /*02e8*/ 	.byte	0x04, 0x12
        /*02ea*/ 	.short	(.L_170 - .L_169)
	.align		4
.L_169:
        /*02ec*/ 	.word	index@(_ZN3cub18CUB_300001_SM_10006detail8for_each13static_kernelINS2_12policy_hub_t12policy_500_tEmN6thrust24THRUST_300001_SM_1000_NS8cuda_cub20__uninitialized_fill7functorINS7_10device_ptrI14__nv_bfloat162EESC_EEEEvT0_T1_)
        /*02f0*/ 	.word	0x00000000


	//----- nvinfo : EIATTR_MIN_STACK_SIZE
	.align		4
.L_170:
        /*02f4*/ 	.byte	0x04, 0x12
        /*02f6*/ 	.short	(.L_172 - .L_171)
	.align		4
.L_171:
        /*02f8*/ 	.word	index@(_ZN3cub18CUB_300001_SM_10006detail8for_each13static_kernelINS2_12policy_hub_t12policy_500_tEmN6thrust24THRUST_300001_SM_1000_NS8cuda_cub20__uninitialized_fill7functorINS7_10device_ptrIhEEhEEEEvT0_T1_)
        /*02fc*/ 	.word	0x00000000


	//----- nvinfo : EIATTR_MIN_STACK_SIZE
	.align		4
.L_172:
        /*0300*/ 	.byte	0x04, 0x12
        /*0302*/ 	.short	(.L_174 - .L_173)
	.align		4
.L_173:
        /*0304*/ 	.word	index@(_ZN3cub18CUB_300001_SM_10006detail8for_each13static_kernelINS2_12policy_hub_t12policy_500_tEmN6thrust24THRUST_300001_SM_1000_NS8cuda_cub20__uninitialized_fill7functorINS7_10device_ptrI13__nv_bfloat16EESC_EEEEvT0_T1_)
        /*0308*/ 	.word	0x00000000


	//----- nvinfo : EIATTR_MIN_STACK_SIZE
	.align		4
.L_174:
        /*030c*/ 	.byte	0x04, 0x12
        /*030e*/ 	.short	(.L_176 - .L_175)
	.align		4
.L_175:
        /*0310*/ 	.word	index@(_ZN3cub18CUB_300001_SM_10006detail11EmptyKernelIvEEvv)
        /*0314*/ 	.word	0x00000000


	//----- nvinfo : EIATTR_MIN_STACK_SIZE
	.align		4
.L_176:
        /*0318*/ 	.byte	0x04, 0x12
        /*031a*/ 	.short	(.L_178 - .L_177)
	.align		4
.L_177:
        /*031c*/ 	.word	index@(_Z17kernel__copy_lut8I14__nv_bfloat162EvPK5uint4PKT_PS4_m)
        /*0320*/ 	.word	0x00000000


	//----- nvinfo : EIATTR_MIN_STACK_SIZE
	.align		4
.L_178:
        /*0324*/ 	.byte	0x04, 0x12
        /*0326*/ 	.short	(.L_180 - .L_179)
	.align		4
.L_179:
        /*0328*/ 	.word	index@(_Z17kernel__copy_lut4I13__nv_bfloat16EvPK5uint4PKT_PS4_m)
        /*032c*/ 	.word	0x00000000


	//----- nvinfo : EIATTR_MIN_STACK_SIZE
	.align		4
.L_180:
        /*0330*/ 	.byte	0x04, 0x12
        /*0332*/ 	.short	(.L_182 - .L_181)
	.align		4
.L_181:
        /*0334*/ 	.word	index@(_Z25kernel__copy_linear4_fp16PK5uint4P6__halfm)
        /*0338*/ 	.word	0x00000000


	//----- nvinfo : EIATTR_MIN_STACK_SIZE
	.align		4
.L_182:
        /*033c*/ 	.byte	0x04, 0x12
        /*033e*/ 	.short	(.L_184 - .L_183)
	.align		4
.L_183:
        /*0340*/ 	.word	index@(_Z15kernel__fill_u4P5uint4mS_)
        /*0344*/ 	.word	0x00000000


	//----- nvinfo : EIATTR_MIN_STACK_SIZE
	.align		4
.L_184:
        /*0348*/ 	.byte	0x04, 0x12
        /*034a*/ 	.short	(.L_186 - .L_185)
	.align		4
.L_185:
        /*034c*/ 	.word	index@(_Z23kernel__read_reduce_u32PKjmPy)
        /*0350*/ 	.word	0x00000000


	//----- nvinfo : EIATTR_MIN_STACK_SIZE
	.align		4
.L_186:
        /*0354*/ 	.byte	0x04, 0x12
        /*0356*/ 	.short	(.L_188 - .L_187)
	.align		4
.L_187:
        /*0358*/ 	.word	index@(_Z12kernel__copyPK5uint4PS_m)
        /*035c*/ 	.word	0x00000000
.L_188:


//--------------------- .nv.compat                --------------------------
	.section	.nv.compat,"",@"SHT_CUDA_COMPAT_INFO"
	.align	4
        /*0000*/ 	.byte	0x02, 0x09, 0x00, 0x00, 0x02, 0x02, 0x01, 0x00, 0x02, 0x05, 0x05, 0x00, 0x03, 0x07, 0x01, 0x01
        /*0010*/ 	.byte	0x02, 0x03, 0x00, 0x00, 0x02, 0x06, 0x01, 0x00, 0x04, 0x0b, 0x08, 0x00, 0x09, 0x00, 0x00, 0x00
        /*0020*/ 	.byte	0x00, 0x00, 0x00, 0x00


//--------------------- .nv.info._ZN3cub18CUB_300001_SM_10006detail9transform16transform_kernelINS2_10policy_hubILb1EN4cuda3std3__45tupleIJN6thrust24THRUST_300001_SM_1000_NS7pointerI14__nv_bfloat162NSA_8cuda_cub3tagENSA_11use_defaultESF_EEEEEE10policy1000ElNS7_10__identityENSA_6detail15normal_iteratorINSA_10device_ptrISC_EEEEJPSC_EEEvT0_iT1_T2_DpNS2_10kernel_argIT3_EE --------------------------
	.section	.nv.info._ZN3cub18CUB_300001_SM_10006detail9transform16transform_kernelINS2_10policy_hubILb1EN4cuda3std3__45tupleIJN6thrust24THRUST_300001_SM_1000_NS7pointerI14__nv_bfloat162NSA_8cuda_cub3tagENSA_11use_defaultESF_EEEEEE10policy1000ElNS7_10__identityENSA_6detail15normal_iteratorINSA_10device_ptrISC_EEEEJPSC_EEEvT0_iT1_T2_DpNS2_10kernel_argIT3_EE,"",@"SHT_CUDA_INFO"
	.sectionflags	@""
	.align	4


	//----- nvinfo : EIATTR_CUDA_API_VERSION
	.align		4
        /*0000*/ 	.byte	0x04, 0x37
        /*0002*/ 	.short	(.L_190 - .L_189)
.L_189:
        /*0004*/ 	.word	0x00000082


	//----- nvinfo : EIATTR_KPARAM_INFO
	.align		4
.L_190:
        /*0008*/ 	.byte	0x04, 0x17
        /*000a*/ 	.short	(.L_192 - .L_191)
.L_191:
        /*000c*/ 	.word	0x00000000
        /*0010*/ 	.short	0x0004
        /*0012*/ 	.short	0x0018
        /*0014*/ 	.byte	0x00, 0xf0, 0x41, 0x00


	//----- nvinfo : EIATTR_KPARAM_INFO
	.align		4
.L_192:
        /*0018*/ 	.byte	0x04, 0x17
        /*001a*/ 	.short	(.L_194 - .L_193)
.L_193:
        /*001c*/ 	.word	0x00000000
        /*0020*/ 	.short	0x0003
        /*0022*/ 	.short	0x0010
        /*0024*/ 	.byte	0x00, 0xf0, 0x21, 0x00


	//----- nvinfo : EIATTR_KPARAM_INFO
	.align		4
.L_194:
        /*0028*/ 	.byte	0x04, 0x17
        /*002a*/ 	.short	(.L_196 - .L_195)
.L_195:
        /*002c*/ 	.word	0x00000000
        /*0030*/ 	.short	0x0002
        /*0032*/ 	.short	0x000c
        /*0034*/ 	.byte	0x00, 0xf0, 0x05, 0x00


	//----- nvinfo : EIATTR_KPARAM_INFO
	.align		4
.L_196:
        /*0038*/ 	.byte	0x04, 0x17
        /*003a*/ 	.short	(.L_198 - .L_197)
.L_197:
        /*003c*/ 	.word	0x00000000
        /*0040*/ 	.short	0x0001
        /*0042*/ 	.short	0x0008
        /*0044*/ 	.byte	0x00, 0xf0, 0x11, 0x00


	//----- nvinfo : EIATTR_KPARAM_INFO
	.align		4
.L_198:
        /*0048*/ 	.byte	0x04, 0x17
        /*004a*/ 	.short	(.L_200 - .L_199)
.L_199:
        /*004c*/ 	.word	0x00000000
        /*0050*/ 	.short	0x0000
        /*0052*/ 	.short	0x0000
        /*0054*/ 	.byte	0x00, 0xf0, 0x21, 0x00


	//----- nvinfo : EIATTR_SPARSE_MMA_MASK
	.align		4
.L_200:
        /*0058*/ 	.byte	0x03, 0x50
        /*005a*/ 	.short	0x0000


	//----- nvinfo : EIATTR_MAXREG_COUNT
	.align		4
        /*005c*/ 	.byte	0x03, 0x1b
        /*005e*/ 	.short	0x00ff


	//----- nvinfo : EIATTR_MERCURY_ISA_VERSION
	.align		4
        /*0060*/ 	.byte	0x03, 0x5f
        /*0062*/ 	.short	0x0101


	//----- nvinfo : EIATTR_VRC_CTA_INIT_COUNT
	.align		4
        /*0064*/ 	.byte	0x02, 0x4a
	.zero		1
	.zero		1


	//----- nvinfo : EIATTR_EXIT_INSTR_OFFSETS
	.align		4
        /*0068*/ 	.byte	0x04, 0x1c
        /*006a*/ 	.short	(.L_202 - .L_201)


	//   ....[0]....
.L_201:
        /*006c*/ 	.word	0x000002a0


	//   ....[1]....
        /*0070*/ 	.word	0x00000f30


	//   ....[2]....
        /*0074*/ 	.word	0x00001360


	//   ....[3]....
        /*0078*/ 	.word	0x00001540


	//   ....[4]....
        /*007c*/ 	.word	0x00001600


	//   ....[5]....
        /*0080*/ 	.word	0x00001620


	//   ....[6]....
        /*0084*/ 	.word	0x000019e0


	//   ....[7]....
        /*0088*/ 	.word	0x00001b70


	//   ....[8]....
        /*008c*/ 	.word	0x00001c80


	//   ....[9]....
        /*0090*/ 	.word	0x00001d10


	//----- nvinfo : EIATTR_MAX_THREADS
	.align		4
.L_202:
        /*0094*/ 	.byte	0x04, 0x05
        /*0096*/ 	.short	(.L_204 - .L_203)
.L_203:
        /*0098*/ 	.word	0x00000080
        /*009c*/ 	.word	0x00000001
        /*00a0*/ 	.word	0x00000001


	//----- nvinfo : EIATTR_CRS_STACK_SIZE
	.align		4
.L_204:
        /*00a4*/ 	.byte	0x04, 0x1e
        /*00a6*/ 	.short	(.L_206 - .L_205)
.L_205:
        /*00a8*/ 	.word	0x00000000


	//----- nvinfo : EIATTR_CBANK_PARAM_SIZE
	.align		4
.L_206:
        /*00ac*/ 	.byte	0x03, 0x19
        /*00ae*/ 	.short	0x0028


	//----- nvinfo : EIATTR_PARAM_CBANK
	.align		4
        /*00b0*/ 	.byte	0x04, 0x0a
        /*00b2*/ 	.short	(.L_208 - .L_207)
	.align		4
.L_207:
        /*00b4*/ 	.word	index@(.nv.constant0._ZN3cub18CUB_300001_SM_10006detail9transform16transform_kernelINS2_10policy_hubILb1EN4cuda3std3__45tupleIJN6thrust24THRUST_300001_SM_1000_NS7pointerI14__nv_bfloat162NSA_8cuda_cub3tagENSA_11use_defaultESF_EEEEEE10policy1000ElNS7_10__identityENSA_6detail15normal_iteratorINSA_10device_ptrISC_EEEEJPSC_EEEvT0_iT1_T2_DpNS2_10kernel_argIT3_EE)
        /*00b8*/ 	.short	0x0380
        /*00ba*/ 	.short	0x0028


	//----- nvinfo : EIATTR_SW_WAR
	.align		4
.L_208:
        /*00bc*/ 	.byte	0x04, 0x36
        /*00be*/ 	.short	(.L_210 - .L_209)
.L_209:
        /*00c0*/ 	.word	0x00000008
.L_210:


//--------------------- .nv.info._ZN3cub18CUB_300001_SM_10006detail9transform16transform_kernelINS2_10policy_hubILb1EN4cuda3std3__45tupleIJN6thrust24THRUST_300001_SM_1000_NS7pointerI14__nv_bfloat162NSA_8cuda_cub3tagENSA_11use_defaultESF_EEEEEE10policy1000EiNS7_10__identityENSA_6detail15normal_iteratorINSA_10device_ptrISC_EEEEJPSC_EEEvT0_iT1_T2_DpNS2_10kernel_argIT3_EE --------------------------
	.section	.nv.info._ZN3cub18CUB_300001_SM_10006detail9transform16transform_kernelINS2_10policy_hubILb1EN4cuda3std3__45tupleIJN6thrust24THRUST_300001_SM_1000_NS7pointerI14__nv_bfloat162NSA_8cuda_cub3tagENSA_11use_defaultESF_EEEEEE10policy1000EiNS7_10__identityENSA_6detail15normal_iteratorINSA_10device_ptrISC_EEEEJPSC_EEEvT0_iT1_T2_DpNS2_10kernel_argIT3_EE,"",@"SHT_CUDA_INFO"
	.sectionflags	@""
	.align	4


	//----- nvinfo : EIATTR_CUDA_API_VERSION
	.align		4
        /*0000*/ 	.byte	0x04, 0x37
        /*0002*/ 	.short	(.L_212 - .L_211)
.L_211:
        /*0004*/ 	.word	0x00000082


	//----- nvinfo : EIATTR_KPARAM_INFO
	.align		4
.L_212:
        /*0008*/ 	.byte	0x04, 0x17
        /*000a*/ 	.short	(.L_214 - .L_213)
.L_213:
        /*000c*/ 	.word	0x00000000
        /*0010*/ 	.short	0x0004
        /*0012*/ 	.short	0x0018
        /*0014*/ 	.byte	0x00, 0xf0, 0x41, 0x00


	//----- nvinfo : EIATTR_KPARAM_INFO
	.align		4
.L_214:
        /*0018*/ 	.byte	0x04, 0x17
        /*001a*/ 	.short	(.L_216 - .L_215)
.L_215:
        /*001c*/ 	.word	0x00000000
        /*0020*/ 	.short	0x0003
        /*0022*/ 	.short	0x0010
        /*0024*/ 	.byte	0x00, 0xf0, 0x21, 0x00


	//----- nvinfo : EIATTR_KPARAM_INFO
	.align		4
.L_216:
        /*0028*/ 	.byte	0x04, 0x17
        /*002a*/ 	.short	(.L_218 - .L_217)
.L_217:
        /*002c*/ 	.word	0x00000000
        /*0030*/ 	.short	0x0002
        /*0032*/ 	.short	0x0008
        /*0034*/ 	.byte	0x00, 0xf0, 0x05, 0x00


	//----- nvinfo : EIATTR_KPARAM_INFO
	.align		4
.L_218:
        /*0038*/ 	.byte	0x04, 0x17
        /*003a*/ 	.short	(.L_220 - .L_219)
.L_219:
        /*003c*/ 	.word	0x00000000
        /*0040*/ 	.short	0x0001
        /*0042*/ 	.short	0x0004
        /*0044*/ 	.byte	0x00, 0xf0, 0x11, 0x00


	//----- nvinfo : EIATTR_KPARAM_INFO
	.align		4
.L_220:
        /*0048*/ 	.byte	0x04, 0x17
        /*004a*/ 	.short	(.L_222 - .L_221)
.L_221:
        /*004c*/ 	.word	0x00000000
        /*0050*/ 	.short	0x0000
        /*0052*/ 	.short	0x0000
        /*0054*/ 	.byte	0x00, 0xf0, 0x11, 0x00


	//----- nvinfo : EIATTR_SPARSE_MMA_MASK
	.align		4
.L_222:
        /*0058*/ 	.byte	0x03, 0x50
        /*005a*/ 	.short	0x0000


	//----- nvinfo : EIATTR_MAXREG_COUNT
	.align		4
        /*005c*/ 	.byte	0x03, 0x1b
        /*005e*/ 	.short	0x00ff


	//----- nvinfo : EIATTR_MERCURY_ISA_VERSION
	.align		4
        /*0060*/ 	.byte	0x03, 0x5f
        /*0062*/ 	.short	0x0101


	//----- nvinfo : EIATTR_VRC_CTA_INIT_COUNT
	.align		4
        /*0064*/ 	.byte	0x02, 0x4a
	.zero		1
	.zero		1


	//----- nvinfo : EIATTR_EXIT_INSTR_OFFSETS
	.align		4
        /*0068*/ 	.byte	0x04, 0x1c
        /*006a*/ 	.short	(.L_224 - .L_223)


	//   ....[0]....
.L_223:
        /*006c*/ 	.word	0x000001f0


	//   ....[1]....
        /*0070*/ 	.word	0x000005b0


	//   ....[2]....
        /*0074*/ 	.word	0x00000750


	//   ....[3]....
        /*0078*/ 	.word	0x00000860


	//   ....[4]....
        /*007c*/ 	.word	0x00000910


	//   ....[5]....
        /*0080*/ 	.word	0x00000930


	//   ....[6]....
        /*0084*/ 	.word	0x00000f50


	//   ....[7]....
        /*0088*/ 	.word	0x00001380


	//   ....[8]....
        /*008c*/ 	.word	0x00001560


	//   ....[9]....
        /*0090*/ 	.word	0x00001600


	//----- nvinfo : EIATTR_MAX_THREADS
	.align		4
.L_224:
        /*0094*/ 	.byte	0x04, 0x05
        /*0096*/ 	.short	(.L_226 - .L_225)
.L_225:
        /*0098*/ 	.word	0x00000080
        /*009c*/ 	.word	0x00000001
        /*00a0*/ 	.word	0x00000001


	//----- nvinfo : EIATTR_CRS_STACK_SIZE
	.align		4
.L_226:
        /*00a4*/ 	.byte	0x04, 0x1e
        /*00a6*/ 	.short	(.L_228 - .L_227)
.L_227:
        /*00a8*/ 	.word	0x00000000


	//----- nvinfo : EIATTR_CBANK_PARAM_SIZE
	.align		4
.L_228:
        /*00ac*/ 	.byte	0x03, 0x19
        /*00ae*/ 	.short	0x0028


	//----- nvinfo : EIATTR_PARAM_CBANK
	.align		4
        /*00b0*/ 	.byte	0x04, 0x0a
        /*00b2*/ 	.short	(.L_230 - .L_229)
	.align		4
.L_229:
        /*00b4*/ 	.word	index@(.nv.constant0._ZN3cub18CUB_300001_SM_10006detail9transform16transform_kernelINS2_10policy_hubILb1EN4cuda3std3__45tupleIJN6thrust24THRUST_300001_SM_1000_NS7pointerI14__nv_bfloat162NSA_8cuda_cub3tagENSA_11use_defaultESF_EEEEEE10policy1000EiNS7_10__identityENSA_6detail15normal_iteratorINSA_10device_ptrISC_EEEEJPSC_EEEvT0_iT1_T2_DpNS2_10kernel_argIT3_EE)
        /*00b8*/ 	.short	0x0380
        /*00ba*/ 	.short	0x0028


	//----- nvinfo : EIATTR_SW_WAR
	.align		4
.L_230:
        /*00bc*/ 	.byte	0x04, 0x36
        /*00be*/ 	.short	(.L_232 - .L_231)
.L_231:
        /*00c0*/ 	.word	0x00000008
.L_232:


//--------------------- .nv.info._ZN3cub18CUB_300001_SM_10006detail9transform16transform_kernelINS2_10policy_hubILb1EN4cuda3std3__45tupleIJN6thrust24THRUST_300001_SM_1000_NS7pointerI14__nv_bfloat162NSA_8cuda_cub3tagENSA_11use_defaultESF_EEEEEE10policy1000ElNS7_10__identityEPSC_JSL_EEEvT0_iT1_T2_DpNS2_10kernel_argIT3_EE --------------------------
	.section	.nv.info._ZN3cub18CUB_300001_SM_10006detail9transform16transform_kernelINS2_10policy_hubILb1EN4cuda3std3__45tupleIJN6thrust24THRUST_300001_SM_1000_NS7pointerI14__nv_bfloat162NSA_8cuda_cub3tagENSA_11use_defaultESF_EEEEEE10policy1000ElNS7_10__identityEPSC_JSL_EEEvT0_iT1_T2_DpNS2_10kernel_argIT3_EE,"",@"SHT_CUDA_INFO"
	.sectionflags	@""
	.align	4


	//----- nvinfo : EIATTR_CUDA_API_VERSION
	.align		4
        /*0000*/ 	.byte	0x04, 0x37
        /*0002*/ 	.short	(.L_234 - .L_233)
.L_233:
        /*0004*/ 	.word	0x00000082


	//----- nvinfo : EIATTR_KPARAM_INFO
	.align		4
.L_234:
        /*0008*/ 	.byte	0x04, 0x17
        /*000a*/ 	.short	(.L_236 - .L_235)
.L_235:
        /*000c*/ 	.word	0x00000000
        /*0010*/ 	.short	0x0004
        /*0012*/ 	.short	0x0018
        /*0014*/ 	.byte	0x00, 0xf0, 0x41, 0x00


	//----- nvinfo : EIATTR_KPARAM_INFO
	.align		4
.L_236:
        /*0018*/ 	.byte	0x04, 0x17
        /*001a*/ 	.short	(.L_238 - .L_237)
.L_237:
        /*001c*/ 	.word	0x00000000
        /*0020*/ 	.short	0x0003
        /*0022*/ 	.short	0x0010
        /*0024*/ 	.byte	0x00, 0xf5, 0x21, 0x00


	//----- nvinfo : EIATTR_KPARAM_INFO
	.align		4
.L_238:
        /*0028*/ 	.byte	0x04, 0x17
        /*002a*/ 	.short	(.L_240 - .L_239)
.L_239:
        /*002c*/ 	.word	0x00000000
        /*0030*/ 	.short	0x0002
        /*0032*/ 	.short	0x000c
        /*0034*/ 	.byte	0x00, 0xf0, 0x05, 0x00


	//----- nvinfo : EIATTR_KPARAM_INFO
	.align		4
.L_240:
        /*0038*/ 	.byte	0x04, 0x17
        /*003a*/ 	.short	(.L_242 - .L_241)
.L_241:
        /*003c*/ 	.word	0x00000000
        /*0040*/ 	.short	0x0001
        /*0042*/ 	.short	0x0008
        /*0044*/ 	.byte	0x00, 0xf0, 0x11, 0x00


	//----- nvinfo : EIATTR_KPARAM_INFO
	.align		4
.L_242:
        /*0048*/ 	.byte	0x04, 0x17
        /*004a*/ 	.short	(.L_244 - .L_243)
.L_243:
        /*004c*/ 	.word	0x00000000
        /*0050*/ 	.short	0x0000
        /*0052*/ 	.short	0x0000
        /*0054*/ 	.byte	0x00, 0xf0, 0x21, 0x00


	//----- nvinfo : EIATTR_SPARSE_MMA_MASK
	.align		4
.L_244:
        /*0058*/ 	.byte	0x03, 0x50
        /*005a*/ 	.short	0x0000


	//----- nvinfo : EIATTR_MAXREG_COUNT
	.align		4
        /*005c*/ 	.byte	0x03, 0x1b
        /*005e*/ 	.short	0x00ff


	//----- nvinfo : EIATTR_MERCURY_ISA_VERSION
	.align		4
        /*0060*/ 	.byte	0x03, 0x5f
        /*0062*/ 	.short	0x0101


	//----- nvinfo : EIATTR_VRC_CTA_INIT_COUNT
	.align		4
        /*0064*/ 	.byte	0x02, 0x4a
	.zero		1
	.zero		1


	//----- nvinfo : EIATTR_EXIT_INSTR_OFFSETS
	.align		4
        /*0068*/ 	.byte	0x04, 0x1c
        /*006a*/ 	.short	(.L_246 - .L_245)


	//   ....[0]....
.L_245:
        /*006c*/ 	.word	0x000002a0


	//   ....[1]....
        /*0070*/ 	.word	0x00000f30


	//   ....[2]....
        /*0074*/ 	.word	0x00001360


	//   ....[3]....
        /*0078*/ 	.word	0x00001540


	//   ....[4]....
        /*007c*/ 	.word	0x00001600


	//   ....[5]....
        /*0080*/ 	.word	0x00001620


	//   ....[6]....
        /*0084*/ 	.word	0x000019e0


	//   ....[7]....
        /*0088*/ 	.word	0x00001b70


	//   ....[8]....
        /*008c*/ 	.word	0x00001c80


	//   ....[9]....
        /*0090*/ 	.word	0x00001d10


	//----- nvinfo : EIATTR_MAX_THREADS
	.align		4
.L_246:
        /*0094*/ 	.byte	0x04, 0x05
        /*0096*/ 	.short	(.L_248 - .L_247)
.L_247:
        /*0098*/ 	.word	0x00000080
        /*009c*/ 	.word	0x00000001
        /*00a0*/ 	.word	0x00000001


	//----- nvinfo : EIATTR_CRS_STACK_SIZE
	.align		4
.L_248:
        /*00a4*/ 	.byte	0x04, 0x1e
        /*00a6*/ 	.short	(.L_250 - .L_249)
.L_249:
        /*00a8*/ 	.word	0x00000000


	//----- nvinfo : EIATTR_CBANK_PARAM_SIZE
	.align		4
.L_250:
        /*00ac*/ 	.byte	0x03, 0x19
        /*00ae*/ 	.short	0x0028


	//----- nvinfo : EIATTR_PARAM_CBANK
	.align		4
        /*00b0*/ 	.byte	0x04, 0x0a
        /*00b2*/ 	.short	(.L_252 - .L_251)
	.align		4
.L_251:
        /*00b4*/ 	.word	index@(.nv.constant0._ZN3cub18CUB_300001_SM_10006detail9transform16transform_kernelINS2_10policy_hubILb1EN4cuda3std3__45tupleIJN6thrust24THRUST_300001_SM_1000_NS7pointerI14__nv_bfloat162NSA_8cuda_cub3tagENSA_11use_defaultESF_EEEEEE10policy1000ElNS7_10__identityEPSC_JSL_EEEvT0_iT1_T2_DpNS2_10kernel_argIT3_EE)
        /*00b8*/ 	.short	0x0380
        /*00ba*/ 	.short	0x0028


	//----- nvinfo : EIATTR_SW_WAR
	.align		4
.L_252:
        /*00bc*/ 	.byte	0x04, 0x36
        /*00be*/ 	.short	(.L_254 - .L_253)
.L_253:
        /*00c0*/ 	.word	0x00000008
.L_254:


//--------------------- .nv.info._ZN3cub18CUB_300001_SM_10006detail9transform16transform_kernelINS2_10policy_hubILb1EN4cuda3std3__45tupleIJN6thrust24THRUST_300001_SM_1000_NS7pointerI14__nv_bfloat162NSA_8cuda_cub3tagENSA_11use_defaultESF_EEEEEE10policy1000EiNS7_10__identityEPSC_JSL_EEEvT0_iT1_T2_DpNS2_10kernel_argIT3_EE --------------------------
	.section	.nv.info._ZN3cub18CUB_300001_SM_10006detail9transform16transform_kernelINS2_10policy_hubILb1EN4cuda3std3__45tupleIJN6thrust24THRUST_300001_SM_1000_NS7pointerI14__nv_bfloat162NSA_8cuda_cub3tagENSA_11use_defaultESF_EEEEEE10policy1000EiNS7_10__identityEPSC_JSL_EEEvT0_iT1_T2_DpNS2_10kernel_argIT3_EE,"",@"SHT_CUDA_INFO"
	.sectionflags	@""
	.align	4


	//----- nvinfo : EIATTR_CUDA_API_VERSION
	.align		4
        /*0000*/ 	.byte	0x04, 0x37
        /*0002*/ 	.short	(.L_256 - .L_255)
.L_255:
        /*0004*/ 	.word	0x00000082


	//----- nvinfo : EIATTR_KPARAM_INFO
	.align		4
.L_256:
        /*0008*/ 	.byte	0x04, 0x17
        /*000a*/ 	.short	(.L_258 - .L_257)
.L_257:
        /*000c*/ 	.word	0x00000000
        /*0010*/ 	.short	0x0004
        /*0012*/ 	.short	0x0018
        /*0014*/ 	.byte	0x00, 0xf0, 0x41, 0x00


	//----- nvinfo : EIATTR_KPARAM_INFO
	.align		4
.L_258:
        /*0018*/ 	.byte	0x04, 0x17
        /*001a*/ 	.short	(.L_260 - .L_259)
.L_259:
        /*001c*/ 	.word	0x00000000
        /*0020*/ 	.short	0x0003
        /*0022*/ 	.short	0x0010
        /*0024*/ 	.byte	0x00, 0xf5, 0x21, 0x00


	//----- nvinfo : EIATTR_KPARAM_INFO
	.align		4
.L_260:
        /*0028*/ 	.byte	0x04, 0x17
        /*002a*/ 	.short	(.L_262 - .L_261)
.L_261:
        /*002c*/ 	.word	0x00000000
        /*0030*/ 	.short	0x0002
        /*0032*/ 	.short	0x0008
        /*0034*/ 	.byte	0x00, 0xf0, 0x05, 0x00


	//----- nvinfo : EIATTR_KPARAM_INFO
	.align		4
.L_262:
        /*0038*/ 	.byte	0x04, 0x17
        /*003a*/ 	.short	(.L_264 - .L_263)
.L_263:
        /*003c*/ 	.word	0x00000000
        /*0040*/ 	.short	0x0001
        /*0042*/ 	.short	0x0004
        /*0044*/ 	.byte	0x00, 0xf0, 0x11, 0x00


	//----- nvinfo : EIATTR_KPARAM_INFO
	.align		4
.L_264:
        /*0048*/ 	.byte	0x04, 0x17
        /*004a*/ 	.short	(.L_266 - .L_265)
.L_265:
        /*004c*/ 	.word	0x00000000
        /*0050*/ 	.short	0x0000
        /*0052*/ 	.short	0x0000
        /*0054*/ 	.byte	0x00, 0xf0, 0x11, 0x00


	//----- nvinfo : EIATTR_SPARSE_MMA_MASK
	.align		4
.L_266:
        /*0058*/ 	.byte	0x03, 0x50
        /*005a*/ 	.short	0x0000


	//----- nvinfo : EIATTR_MAXREG_COUNT
	.align		4
        /*005c*/ 	.byte	0x03, 0x1b
        /*005e*/ 	.short	0x00ff


	//----- nvinfo : EIATTR_MERCURY_ISA_VERSION
	.align		4
        /*0060*/ 	.byte	0x03, 0x5f
        /*0062*/ 	.short	0x0101


	//----- nvinfo : EIATTR_VRC_CTA_INIT_COUNT
	.align		4
        /*0064*/ 	.byte	0x02, 0x4a
	.zero		1
	.zero		1


	//----- nvinfo : EIATTR_EXIT_INSTR_OFFSETS
	.align		4
        /*0068*/ 	.byte	0x04, 0x1c
        /*006a*/ 	.short	(.L_268 - .L_267)


	//   ....[0]....
.L_267:
        /*006c*/ 	.word	0x000001f0


	//   ....[1]....
        /*0070*/ 	.word	0x000005b0


	//   ....[2]....
        /*0074*/ 	.word	0x00000750


	//   ....[3]....
        /*0078*/ 	.word	0x00000860


	//   ....[4]....
        /*007c*/ 	.word	0x00000910


	//   ....[5]....
        /*0080*/ 	.word	0x00000930


	//   ....[6]....
        /*0084*/ 	.word	0x00000f50


	//   ....[7]....
        /*0088*/ 	.word	0x00001380


	//   ....[8]....
        /*008c*/ 	.word	0x00001560


	//   ....[9]....
        /*0090*/ 	.word	0x00001600


	//----- nvinfo : EIATTR_MAX_THREADS
	.align		4
.L_268:
        /*0094*/ 	.byte	0x04, 0x05
        /*0096*/ 	.short	(.L_270 - .L_269)
.L_269:
        /*0098*/ 	.word	0x00000080
        /*009c*/ 	.word	0x00000001
        /*00a0*/ 	.word	0x00000001


	//----- nvinfo : EIATTR_CRS_STACK_SIZE
	.align		4
.L_270:
        /*00a4*/ 	.byte	0x04, 0x1e
        /*00a6*/ 	.short	(.L_272 - .L_271)
.L_271:
        /*00a8*/ 	.word	0x00000000


	//----- nvinfo : EIATTR_CBANK_PARAM_SIZE
	.align		4
.L_272:
        /*00ac*/ 	.byte	0x03, 0x19
        /*00ae*/ 	.short	0x0028


	//----- nvinfo : EIATTR_PARAM_CBANK
	.align		4
        /*00b0*/ 	.byte	0x04, 0x0a
        /*00b2*/ 	.short	(.L_274 - .L_273)
	.align		4
.L_273:
        /*00b4*/ 	.word	index@(.nv.constant0._ZN3cub18CUB_300001_SM_10006detail9transform16transform_kernelINS2_10policy_hubILb1EN4cuda3std3__45tupleIJN6thrust24THRUST_300001_SM_1000_NS7pointerI14__nv_bfloat162NSA_8cuda_cub3tagENSA_11use_defaultESF_EEEEEE10policy1000EiNS7_10__identityEPSC_JSL_EEEvT0_iT1_T2_DpNS2_10kernel_argIT3_EE)
        /*00b8*/ 	.short	0x0380
        /*00ba*/ 	.short	0x0028


	//----- nvinfo : EIATTR_SW_WAR
	.align		4
.L_274:
        /*00bc*/ 	.byte	0x04, 0x36
        /*00be*/ 	.short	(.L_276 - .L_275)
.L_275:
        /*00c0*/ 	.word	0x00000008
.L_276:


//--------------------- .nv.info._ZN3cub18CUB_300001_SM_10006detail9transform16transform_kernelINS2_10policy_hubILb1EN4cuda3std3__45tupleIJN6thrust24THRUST_300001_SM_1000_NS7pointerI14__nv_bfloat162NSA_8cuda_cub3tagENSA_11use_defaultESF_EEEEEE10policy1000ElNS7_10__identityENSA_10device_ptrISC_EEJPSC_EEEvT0_iT1_T2_DpNS2_10kernel_argIT3_EE --------------------------
	.section	.nv.info._ZN3cub18CUB_300001_SM_10006detail9transform16transform_kernelINS2_10policy_hubILb1EN4cuda3std3__45tupleIJN6thrust24THRUST_300001_SM_1000_NS7pointerI14__nv_bfloat162NSA_8cuda_cub3tagENSA_11use_defaultESF_EEEEEE10policy1000ElNS7_10__identityENSA_10device_ptrISC_EEJPSC_EEEvT0_iT1_T2_DpNS2_10kernel_argIT3_EE,"",@"SHT_CUDA_INFO"
	.sectionflags	@""
	.align	4


	//----- nvinfo : EIATTR_CUDA_API_VERSION
	.align		4
        /*0000*/ 	.byte	0x04, 0x37
        /*0002*/ 	.short	(.L_278 - .L_277)
.L_277:
        /*0004*/ 	.word	0x00000082


	//----- nvinfo : EIATTR_KPARAM_INFO
	.align		4
.L_278:
        /*0008*/ 	.byte	0x04, 0x17
        /*000a*/ 	.short	(.L_280 - .L_279)
.L_279:
        /*000c*/ 	.word	0x00000000
        /*0010*/ 	.short	0x0004
        /*0012*/ 	.short	0x0018
        /*0014*/ 	.byte	0x00, 0xf0, 0x41, 0x00


	//----- nvinfo : EIATTR_KPARAM_INFO
	.align		4
.L_280:
        /*0018*/ 	.byte	0x04, 0x17
        /*001a*/ 	.short	(.L_282 - .L_281)
.L_281:
        /*001c*/ 	.word	0x00000000
        /*0020*/ 	.short	0x0003
        /*0022*/ 	.short	0x0010
        /*0024*/ 	.byte	0x00, 0xf0, 0x21, 0x00


	//----- nvinfo : EIATTR_KPARAM_INFO
	.align		4
.L_282:
        /*0028*/ 	.byte	0x04, 0x17
        /*002a*/ 	.short	(.L_284 - .L_283)
.L_283:
        /*002c*/ 	.word	0x00000000
        /*0030*/ 	.short	0x0002
        /*0032*/ 	.short	0x000c
        /*0034*/ 	.byte	0x00, 0xf0, 0x05, 0x00


	//----- nvinfo : EIATTR_KPARAM_INFO
	.align		4
.L_284:
        /*0038*/ 	.byte	0x04, 0x17
        /*003a*/ 	.short	(.L_286 - .L_285)
.L_285:
        /*003c*/ 	.word	0x00000000
        /*0040*/ 	.short	0x0001
        /*0042*/ 	.short	0x0008
        /*0044*/ 	.byte	0x00, 0xf0, 0x11, 0x00


	//----- nvinfo : EIATTR_KPARAM_INFO
	.align		4
.L_286:
        /*0048*/ 	.byte	0x04, 0x17
        /*004a*/ 	.short	(.L_288 - .L_287)
.L_287:
        /*004c*/ 	.word	0x00000000
        /*0050*/ 	.short	0x0000
        /*0052*/ 	.short	0x0000
        /*0054*/ 	.byte	0x00, 0xf0, 0x21, 0x00


	//----- nvinfo : EIATTR_SPARSE_MMA_MASK
	.align		4
.L_288:
        /*0058*/ 	.byte	0x03, 0x50
        /*005a*/ 	.short	0x0000


	//----- nvinfo : EIATTR_MAXREG_COUNT
	.align		4
        /*005c*/ 	.byte	0x03, 0x1b
        /*005e*/ 	.short	0x00ff


	//----- nvinfo : EIATTR_MERCURY_ISA_VERSION
	.align		4
        /*0060*/ 	.byte	0x03, 0x5f
        /*0062*/ 	.short	0x0101


	//----- nvinfo : EIATTR_VRC_CTA_INIT_COUNT
	.align		4
        /*0064*/ 	.byte	0x02, 0x4a
	.zero		1
	.zero		1


	//----- nvinfo : EIATTR_EXIT_INSTR_OFFSETS
	.align		4
        /*0068*/ 	.byte	0x04, 0x1c
        /*006a*/ 	.short	(.L_290 - .L_289)


	//   ....[0]....
.L_289:
        /*006c*/ 	.word	0x000002a0


	//   ....[1]....
        /*0070*/ 	.word	0x00000f30


	//   ....[2]....
        /*0074*/ 	.word	0x00001360


	//   ....[3]....
        /*0078*/ 	.word	0x00001540


	//   ....[4]....
        /*007c*/ 	.word	0x00001600


	//   ....[5]....
        /*0080*/ 	.word	0x00001620


	//   ....[6]....
        /*0084*/ 	.word	0x000019e0


	//   ....[7]....
        /*0088*/ 	.word	0x00001b70


	//   ....[8]....
        /*008c*/ 	.word	0x00001c80


	//   ....[9]....
        /*0090*/ 	.word	0x00001d10


	//----- nvinfo : EIATTR_MAX_THREADS
	.align		4
.L_290:
        /*0094*/ 	.byte	0x04, 0x05
        /*0096*/ 	.short	(.L_292 - .L_291)
.L_291:
        /*0098*/ 	.word	0x00000080
        /*009c*/ 	.word	0x00000001
        /*00a0*/ 	.word	0x00000001


	//----- nvinfo : EIATTR_CRS_STACK_SIZE
	.align		4
.L_292:
        /*00a4*/ 	.byte	0x04, 0x1e
        /*00a6*/ 	.short	(.L_294 - .L_293)
.L_293:
        /*00a8*/ 	.word	0x00000000


	//----- nvinfo : EIATTR_CBANK_PARAM_SIZE
	.align		4
.L_294:
        /*00ac*/ 	.byte	0x03, 0x19
        /*00ae*/ 	.short	0x0028


	//----- nvinfo : EIATTR_PARAM_CBANK
	.align		4
        /*00b0*/ 	.byte	0x04, 0x0a
        /*00b2*/ 	.short	(.L_296 - .L_295)
	.align		4
.L_295:
        /*00b4*/ 	.word	index@(.nv.constant0._ZN3cub18CUB_300001_SM_10006detail9transform16transform_kernelINS2_10policy_hubILb1EN4cuda3std3__45tupleIJN6thrust24THRUST_300001_SM_1000_NS7pointerI14__nv_bfloat162NSA_8cuda_cub3tagENSA_11use_defaultESF_EEEEEE10policy1000ElNS7_10__identityENSA_10device_ptrISC_EEJPSC_EEEvT0_iT1_T2_DpNS2_10kernel_argIT3_EE)
        /*00b8*/ 	.short	0x0380
        /*00ba*/ 	.short	0x0028


	//----- nvinfo : EIATTR_SW_WAR
	.align		4
.L_296:
        /*00bc*/ 	.byte	0x04, 0x36
        /*00be*/ 	.short	(.L_298 - .L_297)
.L_297:
        /*00c0*/ 	.word	0x00000008
.L_298:


//--------------------- .nv.info._ZN3cub18CUB_300001_SM_10006detail9transform16transform_kernelINS2_10policy_hubILb1EN4cuda3std3__45tupleIJPK14__nv_bfloat162EEEE10policy1000ElNS7_10__identityEN6thrust24THRUST_300001_SM_1000_NS10device_ptrIS9_EEJSB_EEEvT0_iT1_T2_DpNS2_10kernel_argIT3_EE --------------------------
	.section	.nv.info._ZN3cub18CUB_300001_SM_10006detail9transform16transform_kernelINS2_10policy_hubILb1EN4cuda3std3__45tupleIJPK14__nv_bfloat162EEEE10policy1000ElNS7_10__identityEN6thrust24THRUST_300001_SM_1000_NS10device_ptrIS9_EEJSB_EEEvT0_iT1_T2_DpNS2_10kernel_argIT3_EE,"",@"SHT_CUDA_INFO"
	.sectionflags	@""
	.align	4


	//----- nvinfo : EIATTR_CUDA_API_VERSION
	.align		4
        /*0000*/ 	.byte	0x04, 0x37
        /*0002*/ 	.short	(.L_300 - .L_299)
.L_299:
        /*0004*/ 	.word	0x00000082


	//----- nvinfo : EIATTR_KPARAM_INFO
	.align		4
.L_300:
        /*0008*/ 	.byte	0x04, 0x17
        /*000a*/ 	.short	(.L_302 - .L_301)
.L_301:
        /*000c*/ 	.word	0x00000000
        /*0010*/ 	.short	0x0004
        /*0012*/ 	.short	0x0018
        /*0014*/ 	.byte	0x00, 0xf0, 0x41, 0x00


	//----- nvinfo : EIATTR_KPARAM_INFO
	.align		4
.L_302:
        /*0018*/ 	.byte	0x04, 0x17
        /*001a*/ 	.short	(.L_304 - .L_303)
.L_303:
        /*001c*/ 	.word	0x00000000
        /*0020*/ 	.short	0x0003
        /*0022*/ 	.short	0x0010
        /*0024*/ 	.byte	0x00, 0xf0, 0x21, 0x00


	//----- nvinfo : EIATTR_KPARAM_INFO
	.align		4
.L_304:
        /*0028*/ 	.byte	0x04, 0x17
        /*002a*/ 	.short	(.L_306 - .L_305)
.L_305:
        /*002c*/ 	.word	0x00000000
        /*0030*/ 	.short	0x0002
        /*0032*/ 	.short	0x000c
        /*0034*/ 	.byte	0x00, 0xf0, 0x05, 0x00


	//----- nvinfo : EIATTR_KPARAM_INFO
	.align		4
.L_306:
        /*0038*/ 	.byte	0x04, 0x17
        /*003a*/ 	.short	(.L_308 - .L_307)
.L_307:
        /*003c*/ 	.word	0x00000000
        /*0040*/ 	.short	0x0001
        /*0042*/ 	.short	0x0008
        /*0044*/ 	.byte	0x00, 0xf0, 0x11, 0x00


	//----- nvinfo : EIATTR_KPARAM_INFO
	.align		4
.L_308:
        /*0048*/ 	.byte	0x04, 0x17
        /*004a*/ 	.short	(.L_310 - .L_309)
.L_309:
        /*004c*/ 	.word	0x00000000
        /*0050*/ 	.short	0x0000
        /*0052*/ 	.short	0x0000
        /*0054*/ 	.byte	0x00, 0xf0, 0x21, 0x00


	//----- nvinfo : EIATTR_SPARSE_MMA_MASK
	.align		4
.L_310:
        /*0058*/ 	.byte	0x03, 0x50
        /*005a*/ 	.short	0x0000


	//----- nvinfo : EIATTR_MAXREG_COUNT
	.align		4
        /*005c*/ 	.byte	0x03, 0x1b
        /*005e*/ 	.short	0x00ff


	//----- nvinfo : EIATTR_MERCURY_ISA_VERSION
	.align		4
        /*0060*/ 	.byte	0x03, 0x5f
        /*0062*/ 	.short	0x0101


	//----- nvinfo : EIATTR_VRC_CTA_INIT_COUNT
	.align		4
        /*0064*/ 	.byte	0x02, 0x4a
	.zero		1
	.zero		1


	//----- nvinfo : EIATTR_EXIT_INSTR_OFFSETS
	.align		4
        /*0068*/ 	.byte	0x04, 0x1c
        /*006a*/ 	.short	(.L_312 - .L_311)


	//   ....[0]....
.L_311:
        /*006c*/ 	.word	0x000002a0


	//   ....[1]....
        /*0070*/ 	.word	0x00000f30


	//   ....[2]....
        /*0074*/ 	.word	0x00001360


	//   ....[3]....
        /*0078*/ 	.word	0x00001540


	//   ....[4]....
        /*007c*/ 	.word	0x00001600


	//   ....[5]....
        /*0080*/ 	.word	0x00001620


	//   ....[6]....
        /*0084*/ 	.word	0x000019e0


	//   ....[7]....
        /*0088*/ 	.word	0x00001b70


	//   ....[8]....
        /*008c*/ 	.word	0x00001c80


	//   ....[9]....
        /*0090*/ 	.word	0x00001d10


	//----- nvinfo : EIATTR_MAX_THREADS
	.align		4
.L_312:
        /*0094*/ 	.byte	0x04, 0x05
        /*0096*/ 	.short	(.L_314 - .L_313)
.L_313:
        /*0098*/ 	.word	0x00000080
        /*009c*/ 	.word	0x00000001
        /*00a0*/ 	.word	0x00000001


	//----- nvinfo : EIATTR_CRS_STACK_SIZE
	.align		4
.L_314:
        /*00a4*/ 	.byte	0x04, 0x1e
        /*00a6*/ 	.short	(.L_316 - .L_315)
.L_315:
        /*00a8*/ 	.word	0x00000000


	//----- nvinfo : EIATTR_CBANK_PARAM_SIZE
	.align		4
.L_316:
        /*00ac*/ 	.byte	0x03, 0x19
        /*00ae*/ 	.short	0x0028


	//----- nvinfo : EIATTR_PARAM_CBANK
	.align		4
        /*00b0*/ 	.byte	0x04, 0x0a
        /*00b2*/ 	.short	(.L_318 - .L_317)
	.align		4
.L_317:
        /*00b4*/ 	.word	index@(.nv.constant0._ZN3cub18CUB_300001_SM_10006detail9transform16transform_kernelINS2_10policy_hubILb1EN4cuda3std3__45tupleIJPK14__nv_bfloat162EEEE10policy1000ElNS7_10__identityEN6thrust24THRUST_300001_SM_1000_NS10device_ptrIS9_EEJSB_EEEvT0_iT1_T2_DpNS2_10kernel_argIT3_EE)
        /*00b8*/ 	.short	0x0380
        /*00ba*/ 	.short	0x0028


	//----- nvinfo : EIATTR_SW_WAR
	.align		4
.L_318:
        /*00bc*/ 	.byte	0x04, 0x36
        /*00be*/ 	.short	(.L_320 - .L_319)
.L_319:
        /*00c0*/ 	.word	0x00000008
.L_320:


//--------------------- .nv.info._ZN3cub18CUB_300001_SM_10006detail9transform16transform_kernelINS2_10policy_hubILb1EN4cuda3std3__45tupleIJPK14__nv_bfloat162EEEE10policy1000EiNS7_10__identityEN6thrust24THRUST_300001_SM_1000_NS10device_ptrIS9_EEJSB_EEEvT0_iT1_T2_DpNS2_10kernel_argIT3_EE --------------------------
	.section	.nv.info._ZN3cub18CUB_300001_SM_10006detail9transform16transform_kernelINS2_10policy_hubILb1EN4cuda3std3__45tupleIJPK14__nv_bfloat162EEEE10policy1000EiNS7_10__identityEN6thrust24THRUST_300001_SM_1000_NS10device_ptrIS9_EEJSB_EEEvT0_iT1_T2_DpNS2_10kernel_argIT3_EE,"",@"SHT_CUDA_INFO"
	.sectionflags	@""
	.align	4


	//----- nvinfo : EIATTR_CUDA_API_VERSION
	.align		4
        /*0000*/ 	.byte	0x04, 0x37
        /*0002*/ 	.short	(.L_322 - .L_321)
.L_321:
        /*0004*/ 	.word	0x00000082


	//----- nvinfo : EIATTR_KPARAM_INFO
	.align		4
.L_322:
        /*0008*/ 	.byte	0x04, 0x17
        /*000a*/ 	.short	(.L_324 - .L_323)
.L_323:
        /*000c*/ 	.word	0x00000000
        /*0010*/ 	.short	0x0004
        /*0012*/ 	.short	0x0018
        /*0014*/ 	.byte	0x00, 0xf0, 0x41, 0x00


	//----- nvinfo : EIATTR_KPARAM_INFO
	.align		4
.L_324:
        /*0018*/ 	.byte	0x04, 0x17
        /*001a*/ 	.short	(.L_326 - .L_325)
.L_325:
        /*001c*/ 	.word	0x00000000
        /*0020*/ 	.short	0x0003
        /*0022*/ 	.short	0x0010
        /*0024*/ 	.byte	0x00, 0xf0, 0x21, 0x00


	//----- nvinfo : EIATTR_KPARAM_INFO
	.align		4
.L_326:
        /*0028*/ 	.byte	0x04, 0x17
        /*002a*/ 	.short	(.L_328 - .L_327)
.L_327:
        /*002c*/ 	.word	0x00000000
        /*0030*/ 	.short	0x0002
        /*0032*/ 	.short	0x0008
        /*0034*/ 	.byte	0x00, 0xf0, 0x05, 0x00


	//----- nvinfo : EIATTR_KPARAM_INFO
	.align		4
.L_328:
        /*0038*/ 	.byte	0x04, 0x17
        /*003a*/ 	.short	(.L_330 - .L_329)
.L_329:
        /*003c*/ 	.word	0x00000000
        /*0040*/ 	.short	0x0001
        /*0042*/ 	.short	0x0004
        /*0044*/ 	.byte	0x00, 0xf0, 0x11, 0x00


	//----- nvinfo : EIATTR_KPARAM_INFO
	.align		4
.L_330:
        /*0048*/ 	.byte	0x04, 0x17
        /*004a*/ 	.short	(.L_332 - .L_331)
.L_331:
        /*004c*/ 	.word	0x00000000
        /*0050*/ 	.short	0x0000
        /*0052*/ 	.short	0x0000
        /*0054*/ 	.byte	0x00, 0xf0, 0x11, 0x00


	//----- nvinfo : EIATTR_SPARSE_MMA_MASK
	.align		4
.L_332:
        /*0058*/ 	.byte	0x03, 0x50
        /*005a*/ 	.short	0x0000


	//----- nvinfo : EIATTR_MAXREG_COUNT
	.align		4
        /*005c*/ 	.byte	0x03, 0x1b
        /*005e*/ 	.short	0x00ff


	//----- nvinfo : EIATTR_MERCURY_ISA_VERSION
	.align		4
        /*0060*/ 	.byte	0x03, 0x5f
        /*0062*/ 	.short	0x0101


	//----- nvinfo : EIATTR_VRC_CTA_INIT_COUNT
	.align		4
        /*0064*/ 	.byte	0x02, 0x4a
	.zero		1
	.zero		1


	//----- nvinfo : EIATTR_EXIT_INSTR_OFFSETS
	.align		4
        /*0068*/ 	.byte	0x04, 0x1c
        /*006a*/ 	.short	(.L_334 - .L_333)


	//   ....[0]....
.L_333:
        /*006c*/ 	.word	0x000001f0


	//   ....[1]....
        /*0070*/ 	.word	0x000005b0


	//   ....[2]....
        /*0074*/ 	.word	0x00000750


	//   ....[3]....
        /*0078*/ 	.word	0x00000860


	//   ....[4]....
        /*007c*/ 	.word	0x00000910


	//   ....[5]....
        /*0080*/ 	.word	0x00000930


	//   ....[6]....
        /*0084*/ 	.word	0x00000f50


	//   ....[7]....
        /*0088*/ 	.word	0x00001380


	//   ....[8]....
        /*008c*/ 	.word	0x00001560


	//   ....[9]....
        /*0090*/ 	.word	0x00001600


	//----- nvinfo : EIATTR_MAX_THREADS
	.align		4
.L_334:
        /*0094*/ 	.byte	0x04, 0x05
        /*0096*/ 	.short	(.L_336 - .L_335)
.L_335:
        /*0098*/ 	.word	0x00000080
        /*009c*/ 	.word	0x00000001
        /*00a0*/ 	.word	0x00000001


	//----- nvinfo : EIATTR_CRS_STACK_SIZE
	.align		4
.L_336:
        /*00a4*/ 	.byte	0x04, 0x1e
        /*00a6*/ 	.short	(.L_338 - .L_337)
.L_337:
        /*00a8*/ 	.word	0x00000000


	//----- nvinfo : EIATTR_CBANK_PARAM_SIZE
	.align		4
.L_338:
        /*00ac*/ 	.byte	0x03, 0x19
        /*00ae*/ 	.short	0x0028


	//----- nvinfo : EIATTR_PARAM_CBANK
	.align		4
        /*00b0*/ 	.byte	0x04, 0x0a
        /*00b2*/ 	.short	(.L_340 - .L_339)
	.align		4
.L_339:
        /*00b4*/ 	.word	index@(.nv.constant0._ZN3cub18CUB_300001_SM_10006detail9transform16transform_kernelINS2_10policy_hubILb1EN4cuda3std3__45tupleIJPK14__nv_bfloat162EEEE10policy1000EiNS7_10__identityEN6thrust24THRUST_300001_SM_1000_NS10device_ptrIS9_EEJSB_EEEvT0_iT1_T2_DpNS2_10kernel_argIT3_EE)
        /*00b8*/ 	.short	0x0380
        /*00ba*/ 	.short	0x0028


	//----- nvinfo : EIATTR_SW_WAR
	.align		4
.L_340:
        /*00bc*/ 	.byte	0x04, 0x36
        /*00be*/ 	.short	(.L_342 - .L_341)
.L_341:
        /*00c0*/ 	.word	0x00000008
.L_342:


//--------------------- .nv.info._ZN3cub18CUB_300001_SM_10006detail9transform16transform_kernelINS2_10policy_hubILb1EN4cuda3std3__45tupleIJN6thrust24THRUST_300001_SM_1000_NS7pointerI14__nv_bfloat162NSA_8cuda_cub3tagENSA_11use_defaultESF_EEEEEE10policy1000EiNS7_10__identityENSA_10device_ptrISC_EEJPSC_EEEvT0_iT1_T2_DpNS2_10kernel_argIT3_EE --------------------------
	.section	.nv.info._ZN3cub18CUB_300001_SM_10006detail9transform16transform_kernelINS2_10policy_hubILb1EN4cuda3std3__45tupleIJN6thrust24THRUST_300001_SM_1000_NS7pointerI14__nv_bfloat162NSA_8cuda_cub3tagENSA_11use_defaultESF_EEEEEE10policy1000EiNS7_10__identityENSA_10device_ptrISC_EEJPSC_EEEvT0_iT1_T2_DpNS2_10kernel_argIT3_EE,"",@"SHT_CUDA_INFO"
	.sectionflags	@""
	.align	4


	//----- nvinfo : EIATTR_CUDA_API_VERSION
	.align		4
        /*0000*/ 	.byte	0x04, 0x37
        /*0002*/ 	.short	(.L_344 - .L_343)
.L_343:
        /*0004*/ 	.word	0x00000082


	//----- nvinfo : EIATTR_KPARAM_INFO
	.align		4
.L_344:
        /*0008*/ 	.byte	0x04, 0x17
        /*000a*/ 	.short	(.L_346 - .L_345)
.L_345:
        /*000c*/ 	.word	0x00000000
        /*0010*/ 	.short	0x0004
        /*0012*/ 	.short	0x0018
        /*0014*/ 	.byte	0x00, 0xf0, 0x41, 0x00


	//----- nvinfo : EIATTR_KPARAM_INFO
	.align		4
.L_346:
        /*0018*/ 	.byte	0x04, 0x17
        /*001a*/ 	.short	(.L_348 - .L_347)
.L_347:
        /*001c*/ 	.word	0x00000000
        /*0020*/ 	.short	0x0003
        /*0022*/ 	.short	0x0010
        /*0024*/ 	.byte	0x00, 0xf0, 0x21, 0x00


	//----- nvinfo : EIATTR_KPARAM_INFO
	.align		4
.L_348:
        /*0028*/ 	.byte	0x04, 0x17
        /*002a*/ 	.short	(.L_350 - .L_349)
.L_349:
        /*002c*/ 	.word	0x00000000
        /*0030*/ 	.short	0x0002
        /*0032*/ 	.short	0x0008
        /*0034*/ 	.byte	0x00, 0xf0, 0x05, 0x00


	//----- nvinfo : EIATTR_KPARAM_INFO
	.align		4
.L_350:
        /*0038*/ 	.byte	0x04, 0x17
        /*003a*/ 	.short	(.L_352 - .L_351)
.L_351:
        /*003c*/ 	.word	0x00000000
        /*0040*/ 	.short	0x0001
        /*0042*/ 	.short	0x0004
        /*0044*/ 	.byte	0x00, 0xf0, 0x11, 0x00


	//----- nvinfo : EIATTR_KPARAM_INFO
	.align		4
.L_352:
        /*0048*/ 	.byte	0x04, 0x17
        /*004a*/ 	.short	(.L_354 - .L_353)
.L_353:
        /*004c*/ 	.word	0x00000000
        /*0050*/ 	.short	0x0000
        /*0052*/ 	.short	0x0000
        /*0054*/ 	.byte	0x00, 0xf0, 0x11, 0x00


	//----- nvinfo : EIATTR_SPARSE_MMA_MASK
	.align		4
.L_354:
        /*0058*/ 	.byte	0x03, 0x50
        /*005a*/ 	.short	0x0000


	//----- nvinfo : EIATTR_MAXREG_COUNT
	.align		4
        /*005c*/ 	.byte	0x03, 0x1b
        /*005e*/ 	.short	0x00ff


	//----- nvinfo : EIATTR_MERCURY_ISA_VERSION
	.align		4
        /*0060*/ 	.byte	0x03, 0x5f
        /*0062*/ 	.short	0x0101


	//----- nvinfo : EIATTR_VRC_CTA_INIT_COUNT
	.align		4
        /*0064*/ 	.byte	0x02, 0x4a
	.zero		1
	.zero		1


	//----- nvinfo : EIATTR_EXIT_INSTR_OFFSETS
	.align		4
        /*0068*/ 	.byte	0x04, 0x1c
        /*006a*/ 	.short	(.L_356 - .L_355)


	//   ....[0]....
.L_355:
        /*006c*/ 	.word	0x000001f0


	//   ....[1]....
        /*0070*/ 	.word	0x000005b0


	//   ....[2]....
        /*0074*/ 	.word	0x00000750


	//   ....[3]....
        /*0078*/ 	.word	0x00000860


	//   ....[4]....
        /*007c*/ 	.word	0x00000910


	//   ....[5]....
        /*0080*/ 	.word	0x00000930


	//   ....[6]....
        /*0084*/ 	.word	0x00000f50


	//   ....[7]....
        /*0088*/ 	.word	0x00001380


	//   ....[8]....
        /*008c*/ 	.word	0x00001560


	//   ....[9]....
        /*0090*/ 	.word	0x00001600


	//----- nvinfo : EIATTR_MAX_THREADS
	.align		4
.L_356:
        /*0094*/ 	.byte	0x04, 0x05
        /*0096*/ 	.short	(.L_358 - .L_357)
.L_357:
        /*0098*/ 	.word	0x00000080
        /*009c*/ 	.word	0x00000001
        /*00a0*/ 	.word	0x00000001


	//----- nvinfo : EIATTR_CRS_STACK_SIZE
	.align		4
.L_358:
        /*00a4*/ 	.byte	0x04, 0x1e
        /*00a6*/ 	.short	(.L_360 - .L_359)
.L_359:
        /*00a8*/ 	.word	0x00000000


	//----- nvinfo : EIATTR_CBANK_PARAM_SIZE
	.align		4
.L_360:
        /*00ac*/ 	.byte	0x03, 0x19
        /*00ae*/ 	.short	0x0028


	//----- nvinfo : EIATTR_PARAM_CBANK
	.align		4
        /*00b0*/ 	.byte	0x04, 0x0a
        /*00b2*/ 	.short	(.L_362 - .L_361)
	.align		4
.L_361:
        /*00b4*/ 	.word	index@(.nv.constant0._ZN3cub18CUB_300001_SM_10006detail9transform16transform_kernelINS2_10policy_hubILb1EN4cuda3std3__45tupleIJN6thrust24THRUST_300001_SM_1000_NS7pointerI14__nv_bfloat162NSA_8cuda_cub3tagENSA_11use_defaultESF_EEEEEE10policy1000EiNS7_10__identityENSA_10device_ptrISC_EEJPSC_EEEvT0_iT1_T2_DpNS2_10kernel_argIT3_EE)
        /*00b8*/ 	.short	0x0380
        /*00ba*/ 	.short	0x0028


	//----- nvinfo : EIATTR_SW_WAR
	.align		4
.L_362:
        /*00bc*/ 	.byte	0x04, 0x36
        /*00be*/ 	.short	(.L_364 - .L_363)
.L_363:
        /*00c0*/ 	.word	0x00000008
.L_364:


//--------------------- .nv.info._ZN3cub18CUB_300001_SM_10006detail8for_each13static_kernelINS2_12policy_hub_t12policy_500_tEmN6thrust24THRUST_300001_SM_1000_NS8cuda_cub20__uninitialized_fill7functorINS7_10device_ptrIyEEyEEEEvT0_T1_ --------------------------
	.section	.nv.info._ZN3cub18CUB_300001_SM_10006detail8for_each13static_kernelINS2_12policy_hub_t12policy_500_tEmN6thrust24THRUST_300001_SM_1000_NS8cuda_cub20__uninitialized_fill7functorINS7_10device_ptrIyEEyEEEEvT0_T1_,"",@"SHT_CUDA_INFO"
	.sectionflags	@""
	.align	4


	//----- nvinfo : EIATTR_CUDA_API_VERSION
	.align		4
        /*0000*/ 	.byte	0x04, 0x37
        /*0002*/ 	.short	(.L_366 - .L_365)
.L_365:
        /*0004*/ 	.word	0x00000082


	//----- nvinfo : EIATTR_KPARAM_INFO
	.align		4
.L_366:
        /*0008*/ 	.byte	0x04, 0x17
        /*000a*/ 	.short	(.L_368 - .L_367)
.L_367:
        /*000c*/ 	.word	0x00000000
        /*0010*/ 	.short	0x0001
        /*0012*/ 	.short	0x0008
        /*0014*/ 	.byte	0x00, 0xf0, 0x41, 0x00


	//----- nvinfo : EIATTR_KPARAM_INFO
	.align		4
.L_368:
        /*0018*/ 	.byte	0x04, 0x17
        /*001a*/ 	.short	(.L_370 - .L_369)
.L_369:
        /*001c*/ 	.word	0x00000000
        /*0020*/ 	.short	0x0000
        /*0022*/ 	.short	0x0000
        /*0024*/ 	.byte	0x00, 0xf0, 0x21, 0x00


	//----- nvinfo : EIATTR_SPARSE_MMA_MASK
	.align		4
.L_370:
        /*0028*/ 	.byte	0x03, 0x50
        /*002a*/ 	.short	0x0000


	//----- nvinfo : EIATTR_MAXREG_COUNT
	.align		4
        /*002c*/ 	.byte	0x03, 0x1b
        /*002e*/ 	.short	0x00ff


	//----- nvinfo : EIATTR_MERCURY_ISA_VERSION
	.align		4
        /*0030*/ 	.byte	0x03, 0x5f
        /*0032*/ 	.short	0x0101


	//----- nvinfo : EIATTR_VRC_CTA_INIT_COUNT
	.align		4
        /*0034*/ 	.byte	0x02, 0x4a
	.zero		1
	.zero		1


	//----- nvinfo : EIATTR_EXIT_INSTR_OFFSETS
	.align		4
        /*0038*/ 	.byte	0x04, 0x1c
        /*003a*/ 	.short	(.L_372 - .L_371)


	//   ....[0]....
.L_371:
        /*003c*/ 	.word	0x00000130


	//   ....[1]....
        /*0040*/ 	.word	0x00000230


	//   ....[2]....
        /*0044*/ 	.word	0x00000260


	//----- nvinfo : EIATTR_MAX_THREADS
	.align		4
.L_372:
        /*0048*/ 	.byte	0x04, 0x05
        /*004a*/ 	.short	(.L_374 - .L_373)
.L_373:
        /*004c*/ 	.word	0x00000100
        /*0050*/ 	.word	0x00000001
        /*0054*/ 	.word	0x00000001


	//----- nvinfo : EIATTR_CBANK_PARAM_SIZE
	.align		4
.L_374:
        /*0058*/ 	.byte	0x03, 0x19
        /*005a*/ 	.short	0x0018


	//----- nvinfo : EIATTR_PARAM_CBANK
	.align		4
        /*005c*/ 	.byte	0x04, 0x0a
        /*005e*/ 	.short	(.L_376 - .L_375)
	.align		4
.L_375:
        /*0060*/ 	.word	index@(.nv.constant0._ZN3cub18CUB_300001_SM_10006detail8for_each13static_kernelINS2_12policy_hub_t12policy_500_tEmN6thrust24THRUST_300001_SM_1000_NS8cuda_cub20__uninitialized_fill7functorINS7_10device_ptrIyEEyEEEEvT0_T1_)
        /*0064*/ 	.short	0x0380
        /*0066*/ 	.short	0x0018


	//----- nvinfo : EIATTR_SW_WAR
	.align		4
.L_376:
        /*0068*/ 	.byte	0x04, 0x36
        /*006a*/ 	.short	(.L_378 - .L_377)
.L_377:
        /*006c*/ 	.word	0x00000008
.L_378:


//--------------------- .nv.info._ZN3cub18CUB_300001_SM_10006detail8for_each13static_kernelINS2_12policy_hub_t12policy_500_tElN6thrust24THRUST_300001_SM_1000_NS8cuda_cub6__fill7functorINS7_6detail15normal_iteratorINS7_10device_ptrIhEEEEiEEEEvT0_T1_ --------------------------
	.section	.nv.info._ZN3cub18CUB_300001_SM_10006detail8for_each13static_kernelINS2_12policy_hub_t12policy_500_tElN6thrust24THRUST_300001_SM_1000_NS8cuda_cub6__fill7functorINS7_6detail15normal_iteratorINS7_10device_ptrIhEEEEiEEEEvT0_T1_,"",@"SHT_CUDA_INFO"
	.sectionflags	@""
	.align	4


	//----- nvinfo : EIATTR_CUDA_API_VERSION
	.align		4
        /*0000*/ 	.byte	0x04, 0x37
        /*0002*/ 	.short	(.L_380 - .L_379)
.L_379:
        /*0004*/ 	.word	0x00000082


	//----- nvinfo : EIATTR_KPARAM_INFO
	.align		4
.L_380:
        /*0008*/ 	.byte	0x04, 0x17
        /*000a*/ 	.short	(.L_382 - .L_381)
.L_381:
        /*000c*/ 	.word	0x00000000
        /*0010*/ 	.short	0x0001
        /*0012*/ 	.short	0x0008
        /*0014*/ 	.byte	0x00, 0xf0, 0x41, 0x00


	//----- nvinfo : EIATTR_KPARAM_INFO
	.align		4
.L_382:
        /*0018*/ 	.byte	0x04, 0x17
        /*001a*/ 	.short	(.L_384 - .L_383)
.L_383:
        /*001c*/ 	.word	0x00000000
        /*0020*/ 	.short	0x0000
        /*0022*/ 	.short	0x0000
        /*0024*/ 	.byte	0x00, 0xf0, 0x21, 0x00


	//----- nvinfo : EIATTR_SPARSE_MMA_MASK
	.align		4
.L_384:
        /*0028*/ 	.byte	0x03, 0x50
        /*002a*/ 	.short	0x0000


	//----- nvinfo : EIATTR_MAXREG_COUNT
	.align		4
        /*002c*/ 	.byte	0x03, 0x1b
        /*002e*/ 	.short	0x00ff


	//----- nvinfo : EIATTR_MERCURY_ISA_VERSION
	.align		4
        /*0030*/ 	.byte	0x03, 0x5f
        /*0032*/ 	.short	0x0101


	//----- nvinfo : EIATTR_VRC_CTA_INIT_COUNT
	.align		4
        /*0034*/ 	.byte	0x02, 0x4a
	.zero		1
	.zero		1


	//----- nvinfo : EIATTR_EXIT_INSTR_OFFSETS
	.align		4
        /*0038*/ 	.byte	0x04, 0x1c
        /*003a*/ 	.short	(.L_386 - .L_385)


	//   ....[0]....
.L_385:
        /*003c*/ 	.word	0x00000110


	//   ....[1]....
        /*0040*/ 	.word	0x00000200


	//   ....[2]....
        /*0044*/ 	.word	0x00000230


	//----- nvinfo : EIATTR_MAX_THREADS
	.align		4
.L_386:
        /*0048*/ 	.byte	0x04, 0x05
        /*004a*/ 	.short	(.L_388 - .L_387)
.L_387:
        /*004c*/ 	.word	0x00000100
        /*0050*/ 	.word	0x00000001
        /*0054*/ 	.word	0x00000001


	//----- nvinfo : EIATTR_CBANK_PARAM_SIZE
	.align		4
.L_388:
        /*0058*/ 	.byte	0x03, 0x19
        /*005a*/ 	.short	0x0018


	//----- nvinfo : EIATTR_PARAM_CBANK
	.align		4
        /*005c*/ 	.byte	0x04, 0x0a
        /*005e*/ 	.short	(.L_390 - .L_389)
	.align		4
.L_389:
        /*0060*/ 	.word	index@(.nv.constant0._ZN3cub18CUB_300001_SM_10006detail8for_each13static_kernelINS2_12policy_hub_t12policy_500_tElN6thrust24THRUST_300001_SM_1000_NS8cuda_cub6__fill7functorINS7_6detail15normal_iteratorINS7_10device_ptrIhEEEEiEEEEvT0_T1_)
        /*0064*/ 	.short	0x0380
        /*0066*/ 	.short	0x0018


	//----- nvinfo : EIATTR_SW_WAR
	.align		4
.L_390:
        /*0068*/ 	.byte	0x04, 0x36
        /*006a*/ 	.short	(.L_392 - .L_391)
.L_391:
        /*006c*/ 	.word	0x00000008
.L_392:


//--------------------- .nv.info._ZN3cub18CUB_300001_SM_10006detail8for_each13static_kernelINS2_12policy_hub_t12policy_500_tElN6thrust24THRUST_300001_SM_1000_NS8cuda_cub10__tabulate7functorINS7_6detail15normal_iteratorINS7_10device_ptrIhEEEENS7_6system6detail7generic6detail22compute_sequence_valueIivEElEEEEvT0_T1_ --------------------------
	.section	.nv.info._ZN3cub18CUB_300001_SM_10006detail8for_each13static_kernelINS2_12policy_hub_t12policy_500_tElN6thrust24THRUST_300001_SM_1000_NS8cuda_cub10__tabulate7functorINS7_6detail15normal_iteratorINS7_10device_ptrIhEEEENS7_6system6detail7generic6detail22compute_sequence_valueIivEElEEEEvT0_T1_,"",@"SHT_CUDA_INFO"
	.sectionflags	@""
	.align	4


	//----- nvinfo : EIATTR_CUDA_API_VERSION
	.align		4
        /*0000*/ 	.byte	0x04, 0x37
        /*0002*/ 	.short	(.L_394 - .L_393)
.L_393:
        /*0004*/ 	.word	0x00000082


	//----- nvinfo : EIATTR_KPARAM_INFO
	.align		4
.L_394:
        /*0008*/ 	.byte	0x04, 0x17
        /*000a*/ 	.short	(.L_396 - .L_395)
.L_395:
        /*000c*/ 	.word	0x00000000
        /*0010*/ 	.short	0x0001
        /*0012*/ 	.short	0x0008
        /*0014*/ 	.byte	0x00, 0xf0, 0x41, 0x00


	//----- nvinfo : EIATTR_KPARAM_INFO
	.align		4
.L_396:
        /*0018*/ 	.byte	0x04, 0x17
        /*001a*/ 	.short	(.L_398 - .L_397)
.L_397:
        /*001c*/ 	.word	0x00000000
        /*0020*/ 	.short	0x0000
        /*0022*/ 	.short	0x0000
        /*0024*/ 	.byte	0x00, 0xf0, 0x21, 0x00


	//----- nvinfo : EIATTR_SPARSE_MMA_MASK
	.align		4
.L_398:
        /*0028*/ 	.byte	0x03, 0x50
        /*002a*/ 	.short	0x0000


	//----- nvinfo : EIATTR_MAXREG_COUNT
	.align		4
        /*002c*/ 	.byte	0x03, 0x1b
        /*002e*/ 	.short	0x00ff


	//----- nvinfo : EIATTR_MERCURY_ISA_VERSION
	.align		4
        /*0030*/ 	.byte	0x03, 0x5f
        /*0032*/ 	.short	0x0101


	//----- nvinfo : EIATTR_VRC_CTA_INIT_COUNT
	.align		4
        /*0034*/ 	.byte	0x02, 0x4a
	.zero		1
	.zero		1


	//----- nvinfo : EIATTR_EXIT_INSTR_OFFSETS
	.align		4
        /*0038*/ 	.byte	0x04, 0x1c
        /*003a*/ 	.short	(.L_400 - .L_399)


	//   ....[0]....
.L_399:
        /*003c*/ 	.word	0x00000120


	//   ....[1]....
        /*0040*/ 	.word	0x00000220


	//   ....[2]....
        /*0044*/ 	.word	0x00000240


	//----- nvinfo : EIATTR_MAX_THREADS
	.align		4
.L_400:
        /*0048*/ 	.byte	0x04, 0x05
        /*004a*/ 	.short	(.L_402 - .L_401)
.L_401:
        /*004c*/ 	.word	0x00000100
        /*0050*/ 	.word	0x00000001
        /*0054*/ 	.word	0x00000001


	//----- nvinfo : EIATTR_CBANK_PARAM_SIZE
	.align		4
.L_402:
        /*0058*/ 	.byte	0x03, 0x19
        /*005a*/ 	.short	0x0018


	//----- nvinfo : EIATTR_PARAM_CBANK
	.align		4
        /*005c*/ 	.byte	0x04, 0x0a
        /*005e*/ 	.short	(.L_404 - .L_403)
	.align		4
.L_403:
        /*0060*/ 	.word	index@(.nv.constant0._ZN3cub18CUB_300001_SM_10006detail8for_each13static_kernelINS2_12policy_hub_t12policy_500_tElN6thrust24THRUST_300001_SM_1000_NS8cuda_cub10__tabulate7functorINS7_6detail15normal_iteratorINS7_10device_ptrIhEEEENS7_6system6detail7generic6detail22compute_sequence_valueIivEElEEEEvT0_T1_)
        /*0064*/ 	.short	0x0380
        /*0066*/ 	.short	0x0018


	//----- nvinfo : EIATTR_SW_WAR
	.align		4
.L_404:
        /*0068*/ 	.byte	0x04, 0x36
        /*006a*/ 	.short	(.L_406 - .L_405)
.L_405:
        /*006c*/ 	.word	0x00000008
.L_406:


//--------------------- .nv.info._ZN3cub18CUB_300001_SM_10006detail8for_each13static_kernelINS2_12policy_hub_t12policy_500_tEmN6thrust24THRUST_300001_SM_1000_NS8cuda_cub20__uninitialized_fill7functorINS7_10device_ptrI6__halfEESC_EEEEvT0_T1_ --------------------------
	.section	.nv.info._ZN3cub18CUB_300001_SM_10006detail8for_each13static_kernelINS2_12policy_hub_t12policy_500_tEmN6thrust24THRUST_300001_SM_1000_NS8cuda_cub20__uninitialized_fill7functorINS7_10device_ptrI6__halfEESC_EEEEvT0_T1_,"",@"SHT_CUDA_INFO"
	.sectionflags	@""
	.align	4


	//----- nvinfo : EIATTR_CUDA_API_VERSION
	.align		4
        /*0000*/ 	.byte	0x04, 0x37
        /*0002*/ 	.short	(.L_408 - .L_407)
.L_407:
        /*0004*/ 	.word	0x00000082


	//----- nvinfo : EIATTR_KPARAM_INFO
	.align		4
.L_408:
        /*0008*/ 	.byte	0x04, 0x17
        /*000a*/ 	.short	(.L_410 - .L_409)
.L_409:
        /*000c*/ 	.word	0x00000000
        /*0010*/ 	.short	0x0001
        /*0012*/ 	.short	0x0008
        /*0014*/ 	.byte	0x00, 0xf0, 0x41, 0x00


	//----- nvinfo : EIATTR_KPARAM_INFO
	.align		4
.L_410:
        /*0018*/ 	.byte	0x04, 0x17
        /*001a*/ 	.short	(.L_412 - .L_411)
.L_411:
        /*001c*/ 	.word	0x00000000
        /*0020*/ 	.short	0x0000
        /*0022*/ 	.short	0x0000
        /*0024*/ 	.byte	0x00, 0xf0, 0x21, 0x00


	//----- nvinfo : EIATTR_SPARSE_MMA_MASK
	.align		4
.L_412:
        /*0028*/ 	.byte	0x03, 0x50
        /*002a*/ 	.short	0x0000


	//----- nvinfo : EIATTR_MAXREG_COUNT
	.align		4
        /*002c*/ 	.byte	0x03, 0x1b
        /*002e*/ 	.short	0x00ff


	//----- nvinfo : EIATTR_MERCURY_ISA_VERSION
	.align		4
        /*0030*/ 	.byte	0x03, 0x5f
        /*0032*/ 	.short	0x0101


	//----- nvinfo : EIATTR_VRC_CTA_INIT_COUNT
	.align		4
        /*0034*/ 	.byte	0x02, 0x4a
	.zero		1
	.zero		1


	//----- nvinfo : EIATTR_EXIT_INSTR_OFFSETS
	.align		4
        /*0038*/ 	.byte	0x04, 0x1c
        /*003a*/ 	.short	(.L_414 - .L_413)


	//   ....[0]....
.L_413:
        /*003c*/ 	.word	0x00000130


	//   ....[1]....
        /*0040*/ 	.word	0x00000230


	//   ....[2]....
        /*0044*/ 	.word	0x00000260


	//----- nvinfo : EIATTR_MAX_THREADS
	.align		4
.L_414:
        /*0048*/ 	.byte	0x04, 0x05
        /*004a*/ 	.short	(.L_416 - .L_415)
.L_415:
        /*004c*/ 	.word	0x00000100
        /*0050*/ 	.word	0x00000001
        /*0054*/ 	.word	0x00000001


	//----- nvinfo : EIATTR_CBANK_PARAM_SIZE
	.align		4
.L_416:
        /*0058*/ 	.byte	0x03, 0x19
        /*005a*/ 	.short	0x0018


	//----- nvinfo : EIATTR_PARAM_CBANK
	.align		4
        /*005c*/ 	.byte	0x04, 0x0a
        /*005e*/ 	.short	(.L_418 - .L_417)
	.align		4
.L_417:
        /*0060*/ 	.word	index@(.nv.constant0._ZN3cub18CUB_300001_SM_10006detail8for_each13static_kernelINS2_12policy_hub_t12policy_500_tEmN6thrust24THRUST_300001_SM_1000_NS8cuda_cub20__uninitialized_fill7functorINS7_10device_ptrI6__halfEESC_EEEEvT0_T1_)
        /*0064*/ 	.short	0x0380
        /*0066*/ 	.short	0x0018


	//----- nvinfo : EIATTR_SW_WAR
	.align		4
.L_418:
        /*0068*/ 	.byte	0x04, 0x36
        /*006a*/ 	.short	(.L_420 - .L_419)
.L_419:
        /*006c*/ 	.word	0x00000008
.L_420:


//--------------------- .nv.info._ZN3cub18CUB_300001_SM_10006detail8for_each13static_kernelINS2_12policy_hub_t12policy_500_tElN6thrust24THRUST_300001_SM_1000_NS8cuda_cub20__uninitialized_copy7functorINS7_7pointerI14__nv_bfloat162NS8_3tagENS7_11use_defaultESE_EESF_EEEEvT0_T1_ --------------------------
	.section	.nv.info._ZN3cub18CUB_300001_SM_10006detail8for_each13static_kernelINS2_12policy_hub_t12policy_500_tElN6thrust24THRUST_300001_SM_1000_NS8cuda_cub20__uninitialized_copy7functorINS7_7pointerI14__nv_bfloat162NS8_3tagENS7_11use_defaultESE_EESF_EEEEvT0_T1_,"",@"SHT_CUDA_INFO"
	.sectionflags	@""
	.align	4


	//----- nvinfo : EIATTR_CUDA_API_VERSION
	.align		4
        /*0000*/ 	.byte	0x04, 0x37
        /*0002*/ 	.short	(.L_422 - .L_421)
.L_421:
        /*0004*/ 	.word	0x00000082


	//----- nvinfo : EIATTR_KPARAM_INFO
	.align		4
.L_422:
        /*0008*/ 	.byte	0x04, 0x17
        /*000a*/ 	.short	(.L_424 - .L_423)
.L_423:
        /*000c*/ 	.word	0x00000000
        /*0010*/ 	.short	0x0001
        /*0012*/ 	.short	0x0008
        /*0014*/ 	.byte	0x00, 0xf0, 0x41, 0x00


	//----- nvinfo : EIATTR_KPARAM_INFO
	.align		4
.L_424:
        /*0018*/ 	.byte	0x04, 0x17
        /*001a*/ 	.short	(.L_426 - .L_425)
.L_425:
        /*001c*/ 	.word	0x00000000
        /*0020*/ 	.short	0x0000
        /*0022*/ 	.short	0x0000
        /*0024*/ 	.byte	0x00, 0xf0, 0x21, 0x00


	//----- nvinfo : EIATTR_SPARSE_MMA_MASK
	.align		4
.L_426:
        /*0028*/ 	.byte	0x03, 0x50
        /*002a*/ 	.short	0x0000


	//----- nvinfo : EIATTR_MAXREG_COUNT
	.align		4
        /*002c*/ 	.byte	0x03, 0x1b
        /*002e*/ 	.short	0x00ff


	//----- nvinfo : EIATTR_MERCURY_ISA_VERSION
	.align		4
        /*0030*/ 	.byte	0x03, 0x5f
        /*0032*/ 	.short	0x0101


	//----- nvinfo : EIATTR_VRC_CTA_INIT_COUNT
	.align		4
        /*0034*/ 	.byte	0x02, 0x4a
	.zero		1
	.zero		1


	//----- nvinfo : EIATTR_EXIT_INSTR_OFFSETS
	.align		4
        /*0038*/ 	.byte	0x04, 0x1c
        /*003a*/ 	.short	(.L_428 - .L_427)


	//   ....[0]....
.L_427:
        /*003c*/ 	.word	0x00000190


	//   ....[1]....
        /*0040*/ 	.word	0x00000320


	//   ....[2]....
        /*0044*/ 	.word	0x000003f0


	//----- nvinfo : EIATTR_MAX_THREADS
	.align		4
.L_428:
        /*0048*/ 	.byte	0x04, 0x05
        /*004a*/ 	.short	(.L_430 - .L_429)
.L_429:
        /*004c*/ 	.word	0x00000100
        /*0050*/ 	.word	0x00000001
        /*0054*/ 	.word	0x00000001


	//----- nvinfo : EIATTR_CRS_STACK_SIZE
	.align		4
.L_430:
        /*0058*/ 	.byte	0x04, 0x1e
        /*005a*/ 	.short	(.L_432 - .L_431)
.L_431:
        /*005c*/ 	.word	0x00000000


	//----- nvinfo : EIATTR_CBANK_PARAM_SIZE
	.align		4
.L_432:
        /*0060*/ 	.byte	0x03, 0x19
        /*0062*/ 	.short	0x0018


	//----- nvinfo : EIATTR_PARAM_CBANK
	.align		4
        /*0064*/ 	.byte	0x04, 0x0a
        /*0066*/ 	.short	(.L_434 - .L_433)
	.align		4
.L_433:
        /*0068*/ 	.word	index@(.nv.constant0._ZN3cub18CUB_300001_SM_10006detail8for_each13static_kernelINS2_12policy_hub_t12policy_500_tElN6thrust24THRUST_300001_SM_1000_NS8cuda_cub20__uninitialized_copy7functorINS7_7pointerI14__nv_bfloat162NS8_3tagENS7_11use_defaultESE_EESF_EEEEvT0_T1_)
        /*006c*/ 	.short	0x0380
        /*006e*/ 	.short	0x0018


	//----- nvinfo : EIATTR_SW_WAR
	.align		4
.L_434:
        /*0070*/ 	.byte	0x04, 0x36
        /*0072*/ 	.short	(.L_436 - .L_435)
.L_435:
        /*0074*/ 	.word	0x00000008
.L_436:


//--------------------- .nv.info._ZN3cub18CUB_300001_SM_10006detail8for_each13static_kernelINS2_12policy_hub_t12policy_500_tEmN6thrust24THRUST_300001_SM_1000_NS8cuda_cub20__uninitialized_fill7functorINS7_7pointerI14__nv_bfloat162NS8_3tagENS7_11use_defaultESE_EESC_EEEEvT0_T1_ --------------------------
	.section	.nv.info._ZN3cub18CUB_300001_SM_10006detail8for_each13static_kernelINS2_12policy_hub_t12policy_500_tEmN6thrust24THRUST_300001_SM_1000_NS8cuda_cub20__uninitialized_fill7functorINS7_7pointerI14__nv_bfloat162NS8_3tagENS7_11use_defaultESE_EESC_EEEEvT0_T1_,"",@"SHT_CUDA_INFO"
	.sectionflags	@""
	.align	4


	//----- nvinfo : EIATTR_CUDA_API_VERSION
	.align		4
        /*0000*/ 	.byte	0x04, 0x37
        /*0002*/ 	.short	(.L_438 - .L_437)
.L_437:
        /*0004*/ 	.word	0x00000082


	//----- nvinfo : EIATTR_KPARAM_INFO
	.align		4
.L_438:
        /*0008*/ 	.byte	0x04, 0x17
        /*000a*/ 	.short	(.L_440 - .L_439)
.L_439:
        /*000c*/ 	.word	0x00000000
        /*0010*/ 	.short	0x0001
        /*0012*/ 	.short	0x0008
        /*0014*/ 	.byte	0x00, 0xf0, 0x41, 0x00


	//----- nvinfo : EIATTR_KPARAM_INFO
	.align		4
.L_440:
        /*0018*/ 	.byte	0x04, 0x17
        /*001a*/ 	.short	(.L_442 - .L_441)
.L_441:
        /*001c*/ 	.word	0x00000000
        /*0020*/ 	.short	0x0000
        /*0022*/ 	.short	0x0000
        /*0024*/ 	.byte	0x00, 0xf0, 0x21, 0x00


	//----- nvinfo : EIATTR_SPARSE_MMA_MASK
	.align		4
.L_442:
        /*0028*/ 	.byte	0x03, 0x50
        /*002a*/ 	.short	0x0000


	//----- nvinfo : EIATTR_MAXREG_COUNT
	.align		4
        /*002c*/ 	.byte	0x03, 0x1b
        /*002e*/ 	.short	0x00ff


	//----- nvinfo : EIATTR_MERCURY_ISA_VERSION
	.align		4
        /*0030*/ 	.byte	0x03, 0x5f
        /*0032*/ 	.short	0x0101


	//----- nvinfo : EIATTR_VRC_CTA_INIT_COUNT
	.align		4
        /*0034*/ 	.byte	0x02, 0x4a
	.zero		1
	.zero		1


	//----- nvinfo : EIATTR_EXIT_INSTR_OFFSETS
	.align		4
        /*0038*/ 	.byte	0x04, 0x1c
        /*003a*/ 	.short	(.L_444 - .L_443)


	//   ....[0]....
.L_443:
        /*003c*/ 	.word	0x00000190


	//   ....[1]....
        /*0040*/ 	.word	0x000001c0


	//   ....[2]....
        /*0044*/ 	.word	0x00000260


	//----- nvinfo : EIATTR_MAX_THREADS
	.align		4
.L_444:
        /*0048*/ 	.byte	0x04, 0x05
        /*004a*/ 	.short	(.L_446 - .L_445)
.L_445:
        /*004c*/ 	.word	0x00000100
        /*0050*/ 	.word	0x00000001
        /*0054*/ 	.word	0x00000001


	//----- nvinfo : EIATTR_CBANK_PARAM_SIZE
	.align		4
.L_446:
        /*0058*/ 	.byte	0x03, 0x19
        /*005a*/ 	.short	0x0018


	//----- nvinfo : EIATTR_PARAM_CBANK
	.align		4
        /*005c*/ 	.byte	0x04, 0x0a
        /*005e*/ 	.short	(.L_448 - .L_447)
	.align		4
.L_447:
        /*0060*/ 	.word	index@(.nv.constant0._ZN3cub18CUB_300001_SM_10006detail8for_each13static_kernelINS2_12policy_hub_t12policy_500_tEmN6thrust24THRUST_300001_SM_1000_NS8cuda_cub20__uninitialized_fill7functorINS7_7pointerI14__nv_bfloat162NS8_3tagENS7_11use_defaultESE_EESC_EEEEvT0_T1_)
        /*0064*/ 	.short	0x0380
        /*0066*/ 	.short	0x0018


	//----- nvinfo : EIATTR_SW_WAR
	.align		4
.L_448:
        /*0068*/ 	.byte	0x04, 0x36
        /*006a*/ 	.short	(.L_450 - .L_449)
.L_449:
        /*006c*/ 	.word	0x00000008
.L_450:


//--------------------- .nv.info._ZN3cub18CUB_300001_SM_10006detail8for_each13static_kernelINS2_12policy_hub_t12policy_500_tEmN6thrust24THRUST_300001_SM_1000_NS8cuda_cub20__uninitialized_fill7functorINS7_10device_ptrI14__nv_bfloat162EESC_EEEEvT0_T1_ --------------------------
	.section	.nv.info._ZN3cub18CUB_300001_SM_10006detail8for_each13static_kernelINS2_12policy_hub_t12policy_500_tEmN6thrust24THRUST_300001_SM_1000_NS8cuda_cub20__uninitialized_fill7functorINS7_10device_ptrI14__nv_bfloat162EESC_EEEEvT0_T1_,"",@"SHT_CUDA_INFO"
	.sectionflags	@""
	.align	4


	//----- nvinfo : EIATTR_CUDA_API_VERSION
	.align		4
        /*0000*/ 	.byte	0x04, 0x37
        /*0002*/ 	.short	(.L_452 - .L_451)
.L_451:
        /*0004*/ 	.word	0x00000082


	//----- nvinfo : EIATTR_KPARAM_INFO
	.align		4
.L_452:
        /*0008*/ 	.byte	0x04, 0x17
        /*000a*/ 	.short	(.L_454 - .L_453)
.L_453:
        /*000c*/ 	.word	0x00000000
        /*0010*/ 	.short	0x0001
        /*0012*/ 	.short	0x0008
        /*0014*/ 	.byte	0x00, 0xf0, 0x41, 0x00


	//----- nvinfo : EIATTR_KPARAM_INFO
	.align		4
.L_454:
        /*0018*/ 	.byte	0x04, 0x17
        /*001a*/ 	.short	(.L_456 - .L_455)
.L_455:
        /*001c*/ 	.word	0x00000000
        /*0020*/ 	.short	0x0000
        /*0022*/ 	.short	0x0000
        /*0024*/ 	.byte	0x00, 0xf0, 0x21, 0x00


	//----- nvinfo : EIATTR_SPARSE_MMA_MASK
	.align		4
.L_456:
        /*0028*/ 	.byte	0x03, 0x50
        /*002a*/ 	.short	0x0000


	//----- nvinfo : EIATTR_MAXREG_COUNT
	.align		4
        /*002c*/ 	.byte	0x03, 0x1b
        /*002e*/ 	.short	0x00ff


	//----- nvinfo : EIATTR_MERCURY_ISA_VERSION
	.align		4
        /*0030*/ 	.byte	0x03, 0x5f
        /*0032*/ 	.short	0x0101


	//----- nvinfo : EIATTR_VRC_CTA_INIT_COUNT
	.align		4
        /*0034*/ 	.byte	0x02, 0x4a
	.zero		1
	.zero		1


	//----- nvinfo : EIATTR_EXIT_INSTR_OFFSETS
	.align		4
        /*0038*/ 	.byte	0x04, 0x1c
        /*003a*/ 	.short	(.L_458 - .L_457)


	//   ....[0]....
.L_457:
        /*003c*/ 	.word	0x00000190


	//   ....[1]....
        /*0040*/ 	.word	0x000001c0


	//   ....[2]....
        /*0044*/ 	.word	0x00000260


	//----- nvinfo : EIATTR_MAX_THREADS
	.align		4
.L_458:
        /*0048*/ 	.byte	0x04, 0x05
        /*004a*/ 	.short	(.L_460 - .L_459)
.L_459:
        /*004c*/ 	.word	0x00000100
        /*0050*/ 	.word	0x00000001
        /*0054*/ 	.word	0x00000001


	//----- nvinfo : EIATTR_CBANK_PARAM_SIZE
	.align		4
.L_460:
        /*0058*/ 	.byte	0x03, 0x19
        /*005a*/ 	.short	0x0018


	//----- nvinfo : EIATTR_PARAM_CBANK
	.align		4
        /*005c*/ 	.byte	0x04, 0x0a
        /*005e*/ 	.short	(.L_462 - .L_461)
	.align		4
.L_461:
        /*0060*/ 	.word	index@(.nv.constant0._ZN3cub18CUB_300001_SM_10006detail8for_each13static_kernelINS2_12policy_hub_t12policy_500_tEmN6thrust24THRUST_300001_SM_1000_NS8cuda_cub20__uninitialized_fill7functorINS7_10device_ptrI14__nv_bfloat162EESC_EEEEvT0_T1_)
        /*0064*/ 	.short	0x0380
        /*0066*/ 	.short	0x0018


	//----- nvinfo : EIATTR_SW_WAR
	.align		4
.L_462:
        /*0068*/ 	.byte	0x04, 0x36
        /*006a*/ 	.short	(.L_464 - .L_463)
.L_463:
        /*006c*/ 	.word	0x00000008
.L_464:


//--------------------- .nv.info._ZN3cub18CUB_300001_SM_10006detail8for_each13static_kernelINS2_12policy_hub_t12policy_500_tEmN6thrust24THRUST_300001_SM_1000_NS8cuda_cub20__uninitialized_fill7functorINS7_10device_ptrIhEEhEEEEvT0_T1_ --------------------------
	.section	.nv.info._ZN3cub18CUB_300001_SM_10006detail8for_each13static_kernelINS2_12policy_hub_t12policy_500_tEmN6thrust24THRUST_300001_SM_1000_NS8cuda_cub20__uninitialized_fill7functorINS7_10device_ptrIhEEhEEEEvT0_T1_,"",@"SHT_CUDA_INFO"
	.sectionflags	@""
	.align	4


	//----- nvinfo : EIATTR_CUDA_API_VERSION
	.align		4
        /*0000*/ 	.byte	0x04, 0x37
        /*0002*/ 	.short	(.L_466 - .L_465)
.L_465:
        /*0004*/ 	.word	0x00000082


	//----- nvinfo : EIATTR_KPARAM_INFO
	.align		4
.L_466:
        /*0008*/ 	.byte	0x04, 0x17
        /*000a*/ 	.short	(.L_468 - .L_467)
.L_467:
        /*000c*/ 	.word	0x00000000
        /*0010*/ 	.short	0x0001
        /*0012*/ 	.short	0x0008
        /*0014*/ 	.byte	0x00, 0xf0, 0x41, 0x00


	//----- nvinfo : EIATTR_KPARAM_INFO
	.align		4
.L_468:
        /*0018*/ 	.byte	0x04, 0x17
        /*001a*/ 	.short	(.L_470 - .L_469)
.L_469:
        /*001c*/ 	.word	0x00000000
        /*0020*/ 	.short	0x0000
        /*0022*/ 	.short	0x0000
        /*0024*/ 	.byte	0x00, 0xf0, 0x21, 0x00


	//----- nvinfo : EIATTR_SPARSE_MMA_MASK
	.align		4
.L_470:
        /*0028*/ 	.byte	0x03, 0x50
        /*002a*/ 	.short	0x0000


	//----- nvinfo : EIATTR_MAXREG_COUNT
	.align		4
        /*002c*/ 	.byte	0x03, 0x1b
        /*002e*/ 	.short	0x00ff


	//----- nvinfo : EIATTR_MERCURY_ISA_VERSION
	.align		4
        /*0030*/ 	.byte	0x03, 0x5f
        /*0032*/ 	.short	0x0101


	//----- nvinfo : EIATTR_VRC_CTA_INIT_COUNT
	.align		4
        /*0034*/ 	.byte	0x02, 0x4a
	.zero		1
	.zero		1


	//----- nvinfo : EIATTR_EXIT_INSTR_OFFSETS
	.align		4
        /*0038*/ 	.byte	0x04, 0x1c
        /*003a*/ 	.short	(.L_472 - .L_471)


	//   ....[0]....
.L_471:
        /*003c*/ 	.word	0x00000120


	//   ....[1]....
        /*0040*/ 	.word	0x000001f0


	//   ....[2]....
        /*0044*/ 	.word	0x00000210


	//----- nvinfo : EIATTR_MAX_THREADS
	.align		4
.L_472:
        /*0048*/ 	.byte	0x04, 0x05
        /*004a*/ 	.short	(.L_474 - .L_473)
.L_473:
        /*004c*/ 	.word	0x00000100
        /*0050*/ 	.word	0x00000001
        /*0054*/ 	.word	0x00000001


	//----- nvinfo : EIATTR_CBANK_PARAM_SIZE
	.align		4
.L_474:
        /*0058*/ 	.byte	0x03, 0x19
        /*005a*/ 	.short	0x0018


	//----- nvinfo : EIATTR_PARAM_CBANK
	.align		4
        /*005c*/ 	.byte	0x04, 0x0a
        /*005e*/ 	.short	(.L_476 - .L_475)
	.align		4
.L_475:
        /*0060*/ 	.word	index@(.nv.constant0._ZN3cub18CUB_300001_SM_10006detail8for_each13static_kernelINS2_12policy_hub_t12policy_500_tEmN6thrust24THRUST_300001_SM_1000_NS8cuda_cub20__uninitialized_fill7functorINS7_10device_ptrIhEEhEEEEvT0_T1_)
        /*0064*/ 	.short	0x0380
        /*0066*/ 	.short	0x0018


	//----- nvinfo : EIATTR_SW_WAR
	.align		4
.L_476:
        /*0068*/ 	.byte	0x04, 0x36
        /*006a*/ 	.short	(.L_478 - .L_477)
.L_477:
        /*006c*/ 	.word	0x00000008
.L_478:


//--------------------- .nv.info._ZN3cub18CUB_300001_SM_10006detail8for_each13static_kernelINS2_12policy_hub_t12policy_500_tEmN6thrust24THRUST_300001_SM_1000_NS8cuda_cub20__uninitialized_fill7functorINS7_10device_ptrI13__nv_bfloat16EESC_EEEEvT0_T1_ --------------------------
	.section	.nv.info._ZN3cub18CUB_300001_SM_10006detail8for_each13static_kernelINS2_12policy_hub_t12policy_500_tEmN6thrust24THRUST_300001_SM_1000_NS8cuda_cub20__uninitialized_fill7functorINS7_10device_ptrI13__nv_bfloat16EESC_EEEEvT0_T1_,"",@"SHT_CUDA_INFO"
	.sectionflags	@""
	.align	4


	//----- nvinfo : EIATTR_CUDA_API_VERSION
	.align		4
        /*0000*/ 	.byte	0x04, 0x37
        /*0002*/ 	.short	(.L_480 - .L_479)
.L_479:
        /*0004*/ 	.word	0x00000082


	//----- nvinfo : EIATTR_KPARAM_INFO
	.align		4
.L_480:
        /*0008*/ 	.byte	0x04, 0x17
        /*000a*/ 	.short	(.L_482 - .L_481)
.L_481:
        /*000c*/ 	.word	0x00000000
        /*0010*/ 	.short	0x0001
        /*0012*/ 	.short	0x0008
        /*0014*/ 	.byte	0x00, 0xf0, 0x41, 0x00


	//----- nvinfo : EIATTR_KPARAM_INFO
	.align		4
.L_482:
        /*0018*/ 	.byte	0x04, 0x17
        /*001a*/ 	.short	(.L_484 - .L_483)
.L_483:
        /*001c*/ 	.word	0x00000000
        /*0020*/ 	.short	0x0000
        /*0022*/ 	.short	0x0000
        /*0024*/ 	.byte	0x00, 0xf0, 0x21, 0x00


	//----- nvinfo : EIATTR_SPARSE_MMA_MASK
	.align		4
.L_484:
        /*0028*/ 	.byte	0x03, 0x50
        /*002a*/ 	.short	0x0000


	//----- nvinfo : EIATTR_MAXREG_COUNT
	.align		4
        /*002c*/ 	.byte	0x03, 0x1b
        /*002e*/ 	.short	0x00ff


	//----- nvinfo : EIATTR_MERCURY_ISA_VERSION
	.align		4
        /*0030*/ 	.byte	0x03, 0x5f
        /*0032*/ 	.short	0x0101


	//----- nvinfo : EIATTR_VRC_CTA_INIT_COUNT
	.align		4
        /*0034*/ 	.byte	0x02, 0x4a
	.zero		1
	.zero		1


	//----- nvinfo : EIATTR_EXIT_INSTR_OFFSETS
	.align		4
        /*0038*/ 	.byte	0x04, 0x1c
        /*003a*/ 	.short	(.L_486 - .L_485)


	//   ....[0]....
.L_485:
        /*003c*/ 	.word	0x00000130


	//   ....[1]....
        /*0040*/ 	.word	0x00000230


	//   ....[2]....
        /*0044*/ 	.word	0x00000260


	//----- nvinfo : EIATTR_MAX_THREADS
	.align		4
.L_486:
        /*0048*/ 	.byte	0x04, 0x05
        /*004a*/ 	.short	(.L_488 - .L_487)
.L_487:
        /*004c*/ 	.word	0x00000100
        /*0050*/ 	.word	0x00000001
        /*0054*/ 	.word	0x00000001


	//----- nvinfo : EIATTR_CBANK_PARAM_SIZE
	.align		4
.L_488:
        /*0058*/ 	.byte	0x03, 0x19
        /*005a*/ 	.short	0x0018


	//----- nvinfo : EIATTR_PARAM_CBANK
	.align		4
        /*005c*/ 	.byte	0x04, 0x0a
        /*005e*/ 	.short	(.L_490 - .L_489)
	.align		4
.L_489:
        /*0060*/ 	.word	index@(.nv.constant0._ZN3cub18CUB_300001_SM_10006detail8for_each13static_kernelINS2_12policy_hub_t12policy_500_tEmN6thrust24THRUST_300001_SM_1000_NS8cuda_cub20__uninitialized_fill7functorINS7_10device_ptrI13__nv_bfloat16EESC_EEEEvT0_T1_)
        /*0064*/ 	.short	0x0380
        /*0066*/ 	.short	0x0018


	//----- nvinfo : EIATTR_SW_WAR
	.align		4
.L_490:
        /*0068*/ 	.byte	0x04, 0x36
        /*006a*/ 	.short	(.L_492 - .L_491)
.L_491:
        /*006c*/ 	.word	0x00000008
.L_492:


//--------------------- .nv.info._ZN3cub18CUB_300001_SM_10006detail11EmptyKernelIvEEvv --------------------------
	.section	.nv.info._ZN3cub18CUB_300001_SM_10006detail11EmptyKernelIvEEvv,"",@"SHT_CUDA_INFO"
	.sectionflags	@""
	.align	4


	//----- nvinfo : EIATTR_CUDA_API_VERSION
	.align		4
        /*0000*/ 	.byte	0x04, 0x37
        /*0002*/ 	.short	(.L_494 - .L_493)
.L_493:
        /*0004*/ 	.word	0x00000082


	//----- nvinfo : EIATTR_SPARSE_MMA_MASK
	.align		4
.L_494:
        /*0008*/ 	.byte	0x03, 0x50
        /*000a*/ 	.short	0x0000


	//----- nvinfo : EIATTR_MAXREG_COUNT
	.align		4
        /*000c*/ 	.byte	0x03, 0x1b
        /*000e*/ 	.short	0x00ff


	//----- nvinfo : EIATTR_MERCURY_ISA_VERSION
	.align		4
        /*0010*/ 	.byte	0x03, 0x5f
        /*0012*/ 	.short	0x0101


	//----- nvinfo : EIATTR_VRC_CTA_INIT_COUNT
	.align		4
        /*0014*/ 	.byte	0x02, 0x4a
	.zero		1
	.zero		1


	//----- nvinfo : EIATTR_EXIT_INSTR_OFFSETS
	.align		4
        /*0018*/ 	.byte	0x04, 0x1c
        /*001a*/ 	.short	(.L_496 - .L_495)


	//   ....[0]....
.L_495:
        /*001c*/ 	.word	0x00000010


	//----- nvinfo : EIATTR_SW_WAR
	.align		4
.L_496:
        /*0020*/ 	.byte	0x04, 0x36
        /*0022*/ 	.short	(.L_498 - .L_497)
.L_497:
        /*0024*/ 	.word	0x00000008
.L_498:


//--------------------- .nv.info._Z17kernel__copy_lut8I14__nv_bfloat162EvPK5uint4PKT_PS4_m --------------------------
	.section	.nv.info._Z17kernel__copy_lut8I14__nv_bfloat162EvPK5uint4PKT_PS4_m,"",@"SHT_CUDA_INFO"
	.sectionflags	@""
	.align	4


	//----- nvinfo : EIATTR_CUDA_API_VERSION
	.align		4
        /*0000*/ 	.byte	0x04, 0x37
        /*0002*/ 	.short	(.L_500 - .L_499)
.L_499:
        /*0004*/ 	.word	0x00000082


	//----- nvinfo : EIATTR_KPARAM_INFO
	.align		4
.L_500:
        /*0008*/ 	.byte	0x04, 0x17
        /*000a*/ 	.short	(.L_502 - .L_501)
.L_501:
        /*000c*/ 	.word	0x00000000
        /*0010*/ 	.short	0x0003
        /*0012*/ 	.short	0x0018
        /*0014*/ 	.byte	0x00, 0xf0, 0x21, 0x00


	//----- nvinfo : EIATTR_KPARAM_INFO
	.align		4
.L_502:
        /*0018*/ 	.byte	0x04, 0x17
        /*001a*/ 	.short	(.L_504 - .L_503)
.L_503:
        /*001c*/ 	.word	0x00000000
        /*0020*/ 	.short	0x0002
        /*0022*/ 	.short	0x0010
        /*0024*/ 	.byte	0x00, 0xf5, 0x21, 0x00


	//----- nvinfo : EIATTR_KPARAM_INFO
	.align		4
.L_504:
        /*0028*/ 	.byte	0x04, 0x17
        /*002a*/ 	.short	(.L_506 - .L_505)
.L_505:
        /*002c*/ 	.word	0x00000000
        /*0030*/ 	.short	0x0001
        /*0032*/ 	.short	0x0008
        /*0034*/ 	.byte	0x00, 0xf5, 0x21, 0x00


	//----- nvinfo : EIATTR_KPARAM_INFO
	.align		4
.L_506:
        /*0038*/ 	.byte	0x04, 0x17
        /*003a*/ 	.short	(.L_508 - .L_507)
.L_507:
        /*003c*/ 	.word	0x00000000
        /*0040*/ 	.short	0x0000
        /*0042*/ 	.short	0x0000
        /*0044*/ 	.byte	0x00, 0xf5, 0x21, 0x00


	//----- nvinfo : EIATTR_SPARSE_MMA_MASK
	.align		4
.L_508:
        /*0048*/ 	.byte	0x03, 0x50
        /*004a*/ 	.short	0x0000


	//----- nvinfo : EIATTR_MAXREG_COUNT
	.align		4
        /*004c*/ 	.byte	0x03, 0x1b
        /*004e*/ 	.short	0x00ff


	//----- nvinfo : EIATTR_MERCURY_ISA_VERSION
	.align		4
        /*0050*/ 	.byte	0x03, 0x5f
        /*0052*/ 	.short	0x0101


	//----- nvinfo : EIATTR_VRC_CTA_INIT_COUNT
	.align		4
        /*0054*/ 	.byte	0x02, 0x4a
	.zero		1
	.zero		1


	//----- nvinfo : EIATTR_EXIT_INSTR_OFFSETS
	.align		4
        /*0058*/ 	.byte	0x04, 0x1c
        /*005a*/ 	.short	(.L_510 - .L_509)


	//   ....[0]....
.L_509:
        /*005c*/ 	.word	0x00000080


	//   ....[1]....
        /*0060*/ 	.word	0x00000670


	//----- nvinfo : EIATTR_CRS_STACK_SIZE
	.align		4
.L_510:
        /*0064*/ 	.byte	0x04, 0x1e
        /*0066*/ 	.short	(.L_512 - .L_511)
.L_511:
        /*0068*/ 	.word	0x00000000


	//----- nvinfo : EIATTR_CBANK_PARAM_SIZE
	.align		4
.L_512:
        /*006c*/ 	.byte	0x03, 0x19
        /*006e*/ 	.short	0x0020


	//----- nvinfo : EIATTR_PARAM_CBANK
	.align		4
        /*0070*/ 	.byte	0x04, 0x0a
        /*0072*/ 	.short	(.L_514 - .L_513)
	.align		4
.L_513:
        /*0074*/ 	.word	index@(.nv.constant0._Z17kernel__copy_lut8I14__nv_bfloat162EvPK5uint4PKT_PS4_m)
        /*0078*/ 	.short	0x0380
        /*007a*/ 	.short	0x0020


	//----- nvinfo : EIATTR_SW_WAR
	.align		4
.L_514:
        /*007c*/ 	.byte	0x04, 0x36
        /*007e*/ 	.short	(.L_516 - .L_515)
.L_515:
        /*0080*/ 	.word	0x00000008
.L_516:


//--------------------- .nv.info._Z17kernel__copy_lut4I13__nv_bfloat16EvPK5uint4PKT_PS4_m --------------------------
	.section	.nv.info._Z17kernel__copy_lut4I13__nv_bfloat16EvPK5uint4PKT_PS4_m,"",@"SHT_CUDA_INFO"
	.sectionflags	@""
	.align	4


	//----- nvinfo : EIATTR_CUDA_API_VERSION
	.align		4
        /*0000*/ 	.byte	0x04, 0x37
        /*0002*/ 	.short	(.L_518 - .L_517)
.L_517:
        /*0004*/ 	.word	0x00000082


	//----- nvinfo : EIATTR_KPARAM_INFO
	.align		4
.L_518:
        /*0008*/ 	.byte	0x04, 0x17
        /*000a*/ 	.short	(.L_520 - .L_519)
.L_519:
        /*000c*/ 	.word	0x00000000
        /*0010*/ 	.short	0x0003
        /*0012*/ 	.short	0x0018
        /*0014*/ 	.byte	0x00, 0xf0, 0x21, 0x00


	//----- nvinfo : EIATTR_KPARAM_INFO
	.align		4
.L_520:
        /*0018*/ 	.byte	0x04, 0x17
        /*001a*/ 	.short	(.L_522 - .L_521)
.L_521:
        /*001c*/ 	.word	0x00000000
        /*0020*/ 	.short	0x0002
        /*0022*/ 	.short	0x0010
        /*0024*/ 	.byte	0x00, 0xf5, 0x21, 0x00


	//----- nvinfo : EIATTR_KPARAM_INFO
	.align		4
.L_522:
        /*0028*/ 	.byte	0x04, 0x17
        /*002a*/ 	.short	(.L_524 - .L_523)
.L_523:
        /*002c*/ 	.word	0x00000000
        /*0030*/ 	.short	0x0001
        /*0032*/ 	.short	0x0008
        /*0034*/ 	.byte	0x00, 0xf5, 0x21, 0x00


	//----- nvinfo : EIATTR_KPARAM_INFO
	.align		4
.L_524:
        /*0038*/ 	.byte	0x04, 0x17
        /*003a*/ 	.short	(.L_526 - .L_525)
.L_525:
        /*003c*/ 	.word	0x00000000
        /*0040*/ 	.short	0x0000
        /*0042*/ 	.short	0x0000
        /*0044*/ 	.byte	0x00, 0xf5, 0x21, 0x00


	//----- nvinfo : EIATTR_SPARSE_MMA_MASK
	.align		4
.L_526:
        /*0048*/ 	.byte	0x03, 0x50
        /*004a*/ 	.short	0x0000


	//----- nvinfo : EIATTR_MAXREG_COUNT
	.align		4
        /*004c*/ 	.byte	0x03, 0x1b
        /*004e*/ 	.short	0x00ff


	//----- nvinfo : EIATTR_MERCURY_ISA_VERSION
	.align		4
        /*0050*/ 	.byte	0x03, 0x5f
        /*0052*/ 	.short	0x0101


	//----- nvinfo : EIATTR_VRC_CTA_INIT_COUNT
	.align		4
        /*0054*/ 	.byte	0x02, 0x4a
	.zero		1
	.zero		1


	//----- nvinfo : EIATTR_EXIT_INSTR_OFFSETS
	.align		4
        /*0058*/ 	.byte	0x04, 0x1c
        /*005a*/ 	.short	(.L_528 - .L_527)


	//   ....[0]....
.L_527:
        /*005c*/ 	.word	0x00000080


	//   ....[1]....
        /*0060*/ 	.word	0x00000c70


	//----- nvinfo : EIATTR_CRS_STACK_SIZE
	.align		4
.L_528:
        /*0064*/ 	.byte	0x04, 0x1e
        /*0066*/ 	.short	(.L_530 - .L_529)
.L_529:
        /*0068*/ 	.word	0x00000000


	//----- nvinfo : EIATTR_CBANK_PARAM_SIZE
	.align		4
.L_530:
        /*006c*/ 	.byte	0x03, 0x19
        /*006e*/ 	.short	0x0020


	//----- nvinfo : EIATTR_PARAM_CBANK
	.align		4
        /*0070*/ 	.byte	0x04, 0x0a
        /*0072*/ 	.short	(.L_532 - .L_531)
	.align		4
.L_531:
        /*0074*/ 	.word	index@(.nv.constant0._Z17kernel__copy_lut4I13__nv_bfloat16EvPK5uint4PKT_PS4_m)
        /*0078*/ 	.short	0x0380
        /*007a*/ 	.short	0x0020


	//----- nvinfo : EIATTR_SW_WAR
	.align		4
.L_532:
        /*007c*/ 	.byte	0x04, 0x36
        /*007e*/ 	.short	(.L_534 - .L_533)
.L_533:
        /*0080*/ 	.word	0x00000008
.L_534:


//--------------------- .nv.info._Z25kernel__copy_linear4_fp16PK5uint4P6__halfm --------------------------
	.section	.nv.info._Z25kernel__copy_linear4_fp16PK5uint4P6__halfm,"",@"SHT_CUDA_INFO"
	.sectionflags	@""
	.align	4


	//----- nvinfo : EIATTR_CUDA_API_VERSION
	.align		4
        /*0000*/ 	.byte	0x04, 0x37
        /*0002*/ 	.short	(.L_536 - .L_535)
.L_535:
        /*0004*/ 	.word	0x00000082


	//----- nvinfo : EIATTR_KPARAM_INFO
	.align		4
.L_536:
        /*0008*/ 	.byte	0x04, 0x17
        /*000a*/ 	.short	(.L_538 - .L_537)
.L_537:
        /*000c*/ 	.word	0x00000000
        /*0010*/ 	.short	0x0002
        /*0012*/ 	.short	0x0010
        /*0014*/ 	.byte	0x00, 0xf0, 0x21, 0x00


	//----- nvinfo : EIATTR_KPARAM_INFO
	.align		4
.L_538:
        /*0018*/ 	.byte	0x04, 0x17
        /*001a*/ 	.short	(.L_540 - .L_539)
.L_539:
        /*001c*/ 	.word	0x00000000
        /*0020*/ 	.short	0x0001
        /*0022*/ 	.short	0x0008
        /*0024*/ 	.byte	0x00, 0xf5, 0x21, 0x00


	//----- nvinfo : EIATTR_KPARAM_INFO
	.align		4
.L_540:
        /*0028*/ 	.byte	0x04, 0x17
        /*002a*/ 	.short	(.L_542 - .L_541)
.L_541:
        /*002c*/ 	.word	0x00000000
        /*0030*/ 	.short	0x0000
        /*0032*/ 	.short	0x0000
        /*0034*/ 	.byte	0x00, 0xf5, 0x21, 0x00


	//----- nvinfo : EIATTR_SPARSE_MMA_MASK
	.align		4
.L_542:
        /*0038*/ 	.byte	0x03, 0x50
        /*003a*/ 	.short	0x0000


	//----- nvinfo : EIATTR_MAXREG_COUNT
	.align		4
        /*003c*/ 	.byte	0x03, 0x1b
        /*003e*/ 	.short	0x00ff


	//----- nvinfo : EIATTR_MERCURY_ISA_VERSION
	.align		4
        /*0040*/ 	.byte	0x03, 0x5f
        /*0042*/ 	.short	0x0101


	//----- nvinfo : EIATTR_VRC_CTA_INIT_COUNT
	.align		4
        /*0044*/ 	.byte	0x02, 0x4a
	.zero		1
	.zero		1


	//----- nvinfo : EIATTR_EXIT_INSTR_OFFSETS
	.align		4
        /*0048*/ 	.byte	0x04, 0x1c
        /*004a*/ 	.short	(.L_544 - .L_543)


	//   ....[0]....
.L_543:
        /*004c*/ 	.word	0x00000080


	//   ....[1]....
        /*0050*/ 	.word	0x00000440


	//----- nvinfo : EIATTR_CRS_STACK_SIZE
	.align		4
.L_544:
        /*0054*/ 	.byte	0x04, 0x1e
        /*0056*/ 	.short	(.L_546 - .L_545)
.L_545:
        /*0058*/ 	.word	0x00000000


	//----- nvinfo : EIATTR_CBANK_PARAM_SIZE
	.align		4
.L_546:
        /*005c*/ 	.byte	0x03, 0x19
        /*005e*/ 	.short	0x0018


	//----- nvinfo : EIATTR_PARAM_CBANK
	.align		4
        /*0060*/ 	.byte	0x04, 0x0a
        /*0062*/ 	.short	(.L_548 - .L_547)
	.align		4
.L_547:
        /*0064*/ 	.word	index@(.nv.constant0._Z25kernel__copy_linear4_fp16PK5uint4P6__halfm)
        /*0068*/ 	.short	0x0380
        /*006a*/ 	.short	0x0018


	//----- nvinfo : EIATTR_SW_WAR
	.align		4
.L_548:
        /*006c*/ 	.byte	0x04, 0x36
        /*006e*/ 	.short	(.L_550 - .L_549)
.L_549:
        /*0070*/ 	.word	0x00000008
.L_550:


//--------------------- .nv.info._Z15kernel__fill_u4P5uint4mS_ --------------------------
	.section	.nv.info._Z15kernel__fill_u4P5uint4mS_,"",@"SHT_CUDA_INFO"
	.sectionflags	@""
	.align	4


	//----- nvinfo : EIATTR_CUDA_API_VERSION
	.align		4
        /*0000*/ 	.byte	0x04, 0x37
        /*0002*/ 	.short	(.L_552 - .L_551)
.L_551:
        /*0004*/ 	.word	0x00000082


	//----- nvinfo : EIATTR_KPARAM_INFO
	.align		4
.L_552:
        /*0008*/ 	.byte	0x04, 0x17
        /*000a*/ 	.short	(.L_554 - .L_553)
.L_553:
        /*000c*/ 	.word	0x00000000
        /*0010*/ 	.short	0x0002
        /*0012*/ 	.short	0x0010
        /*0014*/ 	.byte	0x00, 0xf0, 0x41, 0x00


	//----- nvinfo : EIATTR_KPARAM_INFO
	.align		4
.L_554:
        /*0018*/ 	.byte	0x04, 0x17
        /*001a*/ 	.short	(.L_556 - .L_555)
.L_555:
        /*001c*/ 	.word	0x00000000
        /*0020*/ 	.short	0x0001
        /*0022*/ 	.short	0x0008
        /*0024*/ 	.byte	0x00, 0xf0, 0x21, 0x00


	//----- nvinfo : EIATTR_KPARAM_INFO
	.align		4
.L_556:
        /*0028*/ 	.byte	0x04, 0x17
        /*002a*/ 	.short	(.L_558 - .L_557)
.L_557:
        /*002c*/ 	.word	0x00000000
        /*0030*/ 	.short	0x0000
        /*0032*/ 	.short	0x0000
        /*0034*/ 	.byte	0x00, 0xf5, 0x21, 0x00


	//----- nvinfo : EIATTR_SPARSE_MMA_MASK
	.align		4
.L_558:
        /*0038*/ 	.byte	0x03, 0x50
        /*003a*/ 	.short	0x0000


	//----- nvinfo : EIATTR_MAXREG_COUNT
	.align		4
        /*003c*/ 	.byte	0x03, 0x1b
        /*003e*/ 	.short	0x00ff


	//----- nvinfo : EIATTR_MERCURY_ISA_VERSION
	.align		4
        /*0040*/ 	.byte	0x03, 0x5f
        /*0042*/ 	.short	0x0101


	//----- nvinfo : EIATTR_VRC_CTA_INIT_COUNT
	.align		4
        /*0044*/ 	.byte	0x02, 0x4a
	.zero		1
	.zero		1


	//----- nvinfo : EIATTR_EXIT_INSTR_OFFSETS
	.align		4
        /*0048*/ 	.byte	0x04, 0x1c
        /*004a*/ 	.short	(.L_560 - .L_559)


	//   ....[0]....
.L_559:
        /*004c*/ 	.word	0x00000080


	//   ....[1]....
        /*0050*/ 	.word	0x000001b0


	//----- nvinfo : EIATTR_CRS_STACK_SIZE
	.align		4
.L_560:
        /*0054*/ 	.byte	0x04, 0x1e
        /*0056*/ 	.short	(.L_562 - .L_561)
.L_561:
        /*0058*/ 	.word	0x00000000


	//----- nvinfo : EIATTR_CBANK_PARAM_SIZE
	.align		4
.L_562:
        /*005c*/ 	.byte	0x03, 0x19
        /*005e*/ 	.short	0x0020


	//----- nvinfo : EIATTR_PARAM_CBANK
	.align		4
        /*0060*/ 	.byte	0x04, 0x0a
        /*0062*/ 	.short	(.L_564 - .L_563)
	.align		4
.L_563:
        /*0064*/ 	.word	index@(.nv.constant0._Z15kernel__fill_u4P5uint4mS_)
        /*0068*/ 	.short	0x0380
        /*006a*/ 	.short	0x0020


	//----- nvinfo : EIATTR_SW_WAR
	.align		4
.L_564:
        /*006c*/ 	.byte	0x04, 0x36
        /*006e*/ 	.short	(.L_566 - .L_565)
.L_565:
        /*0070*/ 	.word	0x00000008
.L_566:


//--------------------- .nv.info._Z23kernel__read_reduce_u32PKjmPy --------------------------
	.section	.nv.info._Z23kernel__read_reduce_u32PKjmPy,"",@"SHT_CUDA_INFO"
	.sectionflags	@""
	.align	4


	//----- nvinfo : EIATTR_CUDA_API_VERSION
	.align		4
        /*0000*/ 	.byte	0x04, 0x37
        /*0002*/ 	.short	(.L_568 - .L_567)
.L_567:
        /*0004*/ 	.word	0x00000082


	//----- nvinfo : EIATTR_KPARAM_INFO
	.align		4
.L_568:
        /*0008*/ 	.byte	0x04, 0x17
        /*000a*/ 	.short	(.L_570 - .L_569)
.L_569:
        /*000c*/ 	.word	0x00000000
        /*0010*/ 	.short	0x0002
        /*0012*/ 	.short	0x0010
        /*0014*/ 	.byte	0x00, 0xf5, 0x21, 0x00


	//----- nvinfo : EIATTR_KPARAM_INFO
	.align		4
.L_570:
        /*0018*/ 	.byte	0x04, 0x17
        /*001a*/ 	.short	(.L_572 - .L_571)
.L_571:
        /*001c*/ 	.word	0x00000000
        /*0020*/ 	.short	0x0001
        /*0022*/ 	.short	0x0008
        /*0024*/ 	.byte	0x00, 0xf0, 0x21, 0x00


	//----- nvinfo : EIATTR_KPARAM_INFO
	.align		4
.L_572:
        /*0028*/ 	.byte	0x04, 0x17
        /*002a*/ 	.short	(.L_574 - .L_573)
.L_573:
        /*002c*/ 	.word	0x00000000
        /*0030*/ 	.short	0x0000
        /*0032*/ 	.short	0x0000
        /*0034*/ 	.byte	0x00, 0xf5, 0x21, 0x00


	//----- nvinfo : EIATTR_SPARSE_MMA_MASK
	.align		4
.L_574:
        /*0038*/ 	.byte	0x03, 0x50
        /*003a*/ 	.short	0x0000


	//----- nvinfo : EIATTR_MAXREG_COUNT
	.align		4
        /*003c*/ 	.byte	0x03, 0x1b
        /*003e*/ 	.short	0x00ff


	//----- nvinfo : EIATTR_NUM_BARRIERS
	.align		4
        /*0040*/ 	.byte	0x02, 0x4c
        /*0042*/ 	.byte	0x01
	.zero		1


	//----- nvinfo : EIATTR_MERCURY_ISA_VERSION
	.align		4
        /*0044*/ 	.byte	0x03, 0x5f
        /*0046*/ 	.short	0x0101


	//----- nvinfo : EIATTR_VRC_CTA_INIT_COUNT
	.align		4
        /*0048*/ 	.byte	0x02, 0x4a
	.zero		1
	.zero		1


	//----- nvinfo : EIATTR_EXIT_INSTR_OFFSETS
	.align		4
        /*004c*/ 	.byte	0x04, 0x1c
        /*004e*/ 	.short	(.L_576 - .L_575)


	//   ....[0]....
.L_575:
        /*0050*/ 	.word	0x00000350


	//   ....[1]....
        /*0054*/ 	.word	0x000003c0


	//----- nvinfo : EIATTR_CRS_STACK_SIZE
	.align		4
.L_576:
        /*0058*/ 	.byte	0x04, 0x1e
        /*005a*/ 	.short	(.L_578 - .L_577)
.L_577:
        /*005c*/ 	.word	0x00000000


	//----- nvinfo : EIATTR_CBANK_PARAM_SIZE
	.align		4
.L_578:
        /*0060*/ 	.byte	0x03, 0x19
        /*0062*/ 	.short	0x0018


	//----- nvinfo : EIATTR_PARAM_CBANK
	.align		4
        /*0064*/ 	.byte	0x04, 0x0a
        /*0066*/ 	.short	(.L_580 - .L_579)
	.align		4
.L_579:
        /*0068*/ 	.word	index@(.nv.constant0._Z23kernel__read_reduce_u32PKjmPy)
        /*006c*/ 	.short	0x0380
        /*006e*/ 	.short	0x0018


	//----- nvinfo : EIATTR_SW_WAR
	.align		4
.L_580:
        /*0070*/ 	.byte	0x04, 0x36
        /*0072*/ 	.short	(.L_582 - .L_581)
.L_581:
        /*0074*/ 	.word	0x00000008
.L_582:


//--------------------- .nv.info._Z12kernel__copyPK5uint4PS_m --------------------------
	.section	.nv.info._Z12kernel__copyPK5uint4PS_m,"",@"SHT_CUDA_INFO"
	.sectionflags	@""
	.align	4


	//----- nvinfo : EIATTR_CUDA_API_VERSION
	.align		4
        /*0000*/ 	.byte	0x04, 0x37
        /*0002*/ 	.short	(.L_584 - .L_583)
.L_583:
        /*0004*/ 	.word	0x00000082


	//----- nvinfo : EIATTR_KPARAM_INFO
	.align		4
.L_584:
        /*0008*/ 	.byte	0x04, 0x17
        /*000a*/ 	.short	(.L_586 - .L_585)
.L_585:
        /*000c*/ 	.word	0x00000000
        /*0010*/ 	.short	0x0002
        /*0012*/ 	.short	0x0010
        /*0014*/ 	.byte	0x00, 0xf0, 0x21, 0x00


	//----- nvinfo : EIATTR_KPARAM_INFO
	.align		4
.L_586:
        /*0018*/ 	.byte	0x04, 0x17
        /*001a*/ 	.short	(.L_588 - .L_587)
.L_587:
        /*001c*/ 	.word	0x00000000
        /*0020*/ 	.short	0x0001
        /*0022*/ 	.short	0x0008
        /*0024*/ 	.byte	0x00, 0xf5, 0x21, 0x00


	//----- nvinfo : EIATTR_KPARAM_INFO
	.align		4
.L_588:
        /*0028*/ 	.byte	0x04, 0x17
        /*002a*/ 	.short	(.L_590 - .L_589)
.L_589:
        /*002c*/ 	.word	0x00000000
        /*0030*/ 	.short	0x0000
        /*0032*/ 	.short	0x0000
        /*0034*/ 	.byte	0x00, 0xf5, 0x21, 0x00


	//----- nvinfo : EIATTR_SPARSE_MMA_MASK
	.align		4
.L_590:
        /*0038*/ 	.byte	0x03, 0x50
        /*003a*/ 	.short	0x0000


	//----- nvinfo : EIATTR_MAXREG_COUNT
	.align		4
        /*003c*/ 	.byte	0x03, 0x1b
        /*003e*/ 	.short	0x00ff


	//----- nvinfo : EIATTR_MERCURY_ISA_VERSION
	.align		4
        /*0040*/ 	.byte	0x03, 0x5f
        /*0042*/ 	.short	0x0101


	//----- nvinfo : EIATTR_VRC_CTA_INIT_COUNT
	.align		4
        /*0044*/ 	.byte	0x02, 0x4a
	.zero		1
	.zero		1


	//----- nvinfo : EIATTR_EXIT_INSTR_OFFSETS
	.align		4
        /*0048*/ 	.byte	0x04, 0x1c
        /*004a*/ 	.short	(.L_592 - .L_591)


	//   ....[0]....
.L_591:
        /*004c*/ 	.word	0x00000080


	//   ....[1]....
        /*0050*/ 	.word	0x000001c0


	//----- nvinfo : EIATTR_CRS_STACK_SIZE
	.align		4
.L_592:
        /*0054*/ 	.byte	0x04, 0x1e
        /*0056*/ 	.short	(.L_594 - .L_593)
.L_593:
        /*0058*/ 	.word	0x00000000


	//----- nvinfo : EIATTR_CBANK_PARAM_SIZE
	.align		4
.L_594:
        /*005c*/ 	.byte	0x03, 0x19
        /*005e*/ 	.short	0x0018


	//----- nvinfo : EIATTR_PARAM_CBANK
	.align		4
        /*0060*/ 	.byte	0x04, 0x0a
        /*0062*/ 	.short	(.L_596 - .L_595)
	.align		4
.L_595:
        /*0064*/ 	.word	index@(.nv.constant0._Z12kernel__copyPK5uint4PS_m)
        /*0068*/ 	.short	0x0380
        /*006a*/ 	.short	0x0018


	//----- nvinfo : EIATTR_SW_WAR
	.align		4
.L_596:
        /*006c*/ 	.byte	0x04, 0x36
        /*006e*/ 	.short	(.L_598 - .L_597)
.L_597:
        /*0070*/ 	.word	0x00000008
.L_598:


//--------------------- .nv.callgraph             --------------------------
	.section	.nv.callgraph,"",@"SHT_CUDA_CALLGRAPH"
	.align	4
	.sectionentsize	8
	.align		4
        /*0000*/ 	.word	0x00000000
	.align		4
        /*0004*/ 	.word	0xffffffff
	.align		4
        /*0008*/ 	.word	0x00000000
	.align		4
        /*000c*/ 	.word	0xfffffffe
	.align		4
        /*0010*/ 	.word	0x00000000
	.align		4
        /*0014*/ 	.word	0xfffffffd
	.align		4
        /*0018*/ 	.word	0x00000000
	.align		4
        /*001c*/ 	.word	0xfffffffc


//--------------------- .nv.constant4             --------------------------
	.section	.nv.constant4,"a",@progbits
	.align	8
	.align		8
.nv.constant4:
        /*0000*/ 	.dword	_ZN34_INTERNAL_8d138fd3_4_k_cu_94f689974cuda3std3__45__cpo5beginE
	.align		8
        /*0008*/ 	.dword	_ZN34_INTERNAL_8d138fd3_4_k_cu_94f689974cuda3std3__45__cpo3endE
	.align		8
        /*0010*/ 	.dword	_ZN34_INTERNAL_8d138fd3_4_k_cu_94f689974cuda3std3__45__cpo6cbeginE
	.align		8
        /*0018*/ 	.dword	_ZN34_INTERNAL_8d138fd3_4_k_cu_94f689974cuda3std3__45__cpo4cendE
	.align		8
        /*0020*/ 	.dword	_ZN34_INTERNAL_8d138fd3_4_k_cu_94f689974cuda3std3__45__cpo6rbeginE
	.align		8
        /*0028*/ 	.dword	_ZN34_INTERNAL_8d138fd3_4_k_cu_94f689974cuda3std3__45__cpo4rendE
	.align		8
        /*0030*/ 	.dword	_ZN34_INTERNAL_8d138fd3_4_k_cu_94f689974cuda3std3__45__cpo7crbeginE
	.align		8
        /*0038*/ 	.dword	_ZN34_INTERNAL_8d138fd3_4_k_cu_94f689974cuda3std3__45__cpo5crendE
	.align		8
        /*0040*/ 	.dword	_ZN34_INTERNAL_8d138fd3_4_k_cu_94f689974cuda3std3__436_GLOBAL__N__8d138fd3_4_k_cu_94f689976ignoreE
	.align		8
        /*0048*/ 	.dword	_ZN34_INTERNAL_8d138fd3_4_k_cu_94f689974cuda3std3__419piecewise_constructE
	.align		8
        /*0050*/ 	.dword	_ZN34_INTERNAL_8d138fd3_4_k_cu_94f689974cuda3std3__48in_placeE
	.align		8
        /*0058*/ 	.dword	_ZN34_INTERNAL_8d138fd3_4_k_cu_94f689974cuda3std3__420unreachable_sentinelE
	.align		8
        /*0060*/ 	.dword	_ZN34_INTERNAL_8d138fd3_4_k_cu_94f689974cuda3std3__47nulloptE
	.align		8
        /*0068*/ 	.dword	_ZN34_INTERNAL_8d138fd3_4_k_cu_94f689974cuda3std3__48unexpectE
	.align		8
        /*0070*/ 	.dword	_ZN34_INTERNAL_8d138fd3_4_k_cu_94f689974cuda3std6ranges3__45__cpo4swapE
	.align		8
        /*0078*/ 	.dword	_ZN34_INTERNAL_8d138fd3_4_k_cu_94f689974cuda3std6ranges3__45__cpo9iter_moveE
	.align		8
        /*0080*/ 	.dword	_ZN34_INTERNAL_8d138fd3_4_k_cu_94f689974cuda3std6ranges3__45__cpo5beginE
	.align		8
        /*0088*/ 	.dword	_ZN34_INTERNAL_8d138fd3_4_k_cu_94f689974cuda3std6ranges3__45__cpo3endE
	.align		8
        /*0090*/ 	.dword	_ZN34_INTERNAL_8d138fd3_4_k_cu_94f689974cuda3std6ranges3__45__cpo6cbeginE
	.align		8
        /*0098*/ 	.dword	_ZN34_INTERNAL_8d138fd3_4_k_cu_94f689974cuda3std6ranges3__45__cpo4cendE
	.align		8
        /*00a0*/ 	.dword	_ZN34_INTERNAL_8d138fd3_4_k_cu_94f689974cuda3std6ranges3__45__cpo7advanceE
	.align		8
        /*00a8*/ 	.dword	_ZN34_INTERNAL_8d138fd3_4_k_cu_94f689974cuda3std6ranges3__45__cpo9iter_swapE
	.align		8
        /*00b0*/ 	.dword	_ZN34_INTERNAL_8d138fd3_4_k_cu_94f689974cuda3std6ranges3__45__cpo4nextE
	.align		8
        /*00b8*/ 	.dword	_ZN34_INTERNAL_8d138fd3_4_k_cu_94f689974cuda3std6ranges3__45__cpo4prevE
	.align		8
        /*00c0*/ 	.dword	_ZN34_INTERNAL_8d138fd3_4_k_cu_94f689974cuda3std6ranges3__45__cpo4dataE
	.align		8
        /*00c8*/ 	.dword	_ZN34_INTERNAL_8d138fd3_4_k_cu_94f689974cuda3std6ranges3__45__cpo5cdataE
	.align		8
        /*00d0*/ 	.dword	_ZN34_INTERNAL_8d138fd3_4_k_cu_94f689974cuda3std6ranges3__45__cpo4sizeE
	.align		8
        /*00d8*/ 	.dword	_ZN34_INTERNAL_8d138fd3_4_k_cu_94f689974cuda3std6ranges3__45__cpo5ssizeE
	.align		8
        /*00e0*/ 	.dword	_ZN34_INTERNAL_8d138fd3_4_k_cu_94f689974cuda3std6ranges3__45__cpo8distanceE
	.align		8
        /*00e8*/ 	.dword	_ZN34_INTERNAL_8d138fd3_4_k_cu_94f689976thrust24THRUST_300001_SM_1000_NS8cuda_cub3parE
	.align		8
        /*00f0*/ 	.dword	_ZN34_INTERNAL_8d138fd3_4_k_cu_94f689976thrust24THRUST_300001_SM_1000_NS8cuda_cub10par_nosyncE
	.align		8
        /*00f8*/ 	.dword	_ZN34_INTERNAL_8d138fd3_4_k_cu_94f689976thrust24THRUST_300001_SM_1000_NS6system6detail10sequential3seqE
	.align		8
        /*0100*/ 	.dword	_ZN34_INTERNAL_8d138fd3_4_k_cu_94f689976thrust24THRUST_300001_SM_1000_NS6system3cpp3parE
	.align		8
        /*0108*/ 	.dword	_ZN34_INTERNAL_8d138fd3_4_k_cu_94f689976thrust24THRUST_300001_SM_1000_NS12placeholders2_1E
	.align		8
        /*0110*/ 	.dword	_ZN34_INTERNAL_8d138fd3_4_k_cu_94f689976thrust24THRUST_300001_SM_1000_NS12placeholders2_2E
	.align		8
        /*0118*/ 	.dword	_ZN34_INTERNAL_8d138fd3_4_k_cu_94f689976thrust24THRUST_300001_SM_1000_NS12placeholders2_3E
	.align		8
        /*0120*/ 	.dword	_ZN34_INTERNAL_8d138fd3_4_k_cu_94f689976thrust24THRUST_300001_SM_1000_NS12placeholders2_4E
	.align		8
        /*0128*/ 	.dword	_ZN34_INTERNAL_8d138fd3_4_k_cu_94f689976thrust24THRUST_300001_SM_1000_NS12placeholders2_5E
	.align		8
        /*0130*/ 	.dword	_ZN34_INTERNAL_8d138fd3_4_k_cu_94f689976thrust24THRUST_300001_SM_1000_NS12placeholders2_6E
	.align		8
        /*0138*/ 	.dword	_ZN34_INTERNAL_8d138fd3_4_k_cu_94f689976thrust24THRUST_300001_SM_1000_NS12placeholders2_7E
	.align		8
        /*0140*/ 	.dword	_ZN34_INTERNAL_8d138fd3_4_k_cu_94f689976thrust24THRUST_300001_SM_1000_NS12placeholders2_8E
	.align		8
        /*0148*/ 	.dword	_ZN34_INTERNAL_8d138fd3_4_k_cu_94f689976thrust24THRUST_300001_SM_1000_NS12placeholders2_9E
	.align		8
        /*0150*/ 	.dword	_ZN34_INTERNAL_8d138fd3_4_k_cu_94f689976thrust24THRUST_300001_SM_1000_NS12placeholders3_10E
	.align		8
        /*0158*/ 	.dword	_ZN34_INTERNAL_8d138fd3_4_k_cu_94f689976thrust24THRUST_300001_SM_1000_NS3seqE
	.align		8
        /*0160*/ 	.dword	_ZN34_INTERNAL_8d138fd3_4_k_cu_94f689976thrust24THRUST_300001_SM_1000_NS6deviceE


//--------------------- .text._ZN3cub18CUB_300001_SM_10006detail9transform16transform_kernelINS2_10policy_hubILb1EN4cuda3std3__45tupleIJN6thrust24THRUST_300001_SM_1000_NS7pointerI14__nv_bfloat162NSA_8cuda_cub3tagENSA_11use_defaultESF_EEEEEE10policy1000ElNS7_10__identityENSA_6detail15normal_iteratorINSA_10device_ptrISC_EEEEJPSC_EEEvT0_iT1_T2_DpNS2_10kernel_argIT3_EE --------------------------
	.section	.text._ZN3cub18CUB_300001_SM_10006detail9transform16transform_kernelINS2_10policy_hubILb1EN4cuda3std3__45tupleIJN6thrust24THRUST_300001_SM_1000_NS7pointerI14__nv_bfloat162NSA_8cuda_cub3tagENSA_11use_defaultESF_EEEEEE10policy1000ElNS7_10__identityENSA_6detail15normal_iteratorINSA_10device_ptrISC_EEEEJPSC_EEEvT0_iT1_T2_DpNS2_10kernel_argIT3_EE,"ax",@progbits
	.align	128
        .global         _ZN3cub18CUB_300001_SM_10006detail9transform16transform_kernelINS2_10policy_hubILb1EN4cuda3std3__45tupleIJN6thrust24THRUST_300001_SM_1000_NS7pointerI14__nv_bfloat162NSA_8cuda_cub3tagENSA_11use_defaultESF_EEEEEE10policy1000ElNS7_10__identityENSA_6detail15normal_iteratorINSA_10device_ptrISC_EEEEJPSC_EEEvT0_iT1_T2_DpNS2_10kernel_argIT3_EE
        .type           _ZN3cub18CUB_300001_SM_10006detail9transform16transform_kernelINS2_10policy_hubILb1EN4cuda3std3__45tupleIJN6thrust24THRUST_300001_SM_1000_NS7pointerI14__nv_bfloat162NSA_8cuda_cub3tagENSA_11use_defaultESF_EEEEEE10policy1000ElNS7_10__identityENSA_6detail15normal_iteratorINSA_10device_ptrISC_EEEEJPSC_EEEvT0_iT1_T2_DpNS2_10kernel_argIT3_EE,@function
        .size           _ZN3cub18CUB_300001_SM_10006detail9transform16transform_kernelINS2_10policy_hubILb1EN4cuda3std3__45tupleIJN6thrust24THRUST_300001_SM_1000_NS7pointerI14__nv_bfloat162NSA_8cuda_cub3tagENSA_11use_defaultESF_EEEEEE10policy1000ElNS7_10__identityENSA_6detail15normal_iteratorINSA_10device_ptrISC_EEEEJPSC_EEEvT0_iT1_T2_DpNS2_10kernel_argIT3_EE,(.L_x_349 - _ZN3cub18CUB_300001_SM_10006detail9transform16transform_kernelINS2_10policy_hubILb1EN4cuda3std3__45tupleIJN6thrust24THRUST_300001_SM_1000_NS7pointerI14__nv_bfloat162NSA_8cuda_cub3tagENSA_11use_defaultESF_EEEEEE10policy1000ElNS7_10__identityENSA_6detail15normal_iteratorINSA_10device_ptrISC_EEEEJPSC_EEEvT0_iT1_T2_DpNS2_10kernel_argIT3_EE)
        .other          _ZN3cub18CUB_300001_SM_10006detail9transform16transform_kernelINS2_10policy_hubILb1EN4cuda3std3__45tupleIJN6thrust24THRUST_300001_SM_1000_NS7pointerI14__nv_bfloat162NSA_8cuda_cub3tagENSA_11use_defaultESF_EEEEEE10policy1000ElNS7_10__identityENSA_6detail15normal_iteratorINSA_10device_ptrISC_EEEEJPSC_EEEvT0_iT1_T2_DpNS2_10kernel_argIT3_EE,@"STO_CUDA_ENTRY STV_DEFAULT"
_ZN3cub18CUB_300001_SM_10006detail9transform16transform_kernelINS2_10policy_hubILb1EN4cuda3std3__45tupleIJN6thrust24THRUST_300001_SM_1000_NS7pointerI14__nv_bfloat162NSA_8cuda_cub3tagENSA_11use_defaultESF_EEEEEE10policy1000ElNS7_10__identityENSA_6detail15normal_iteratorINSA_10device_ptrISC_EEEEJPSC_EEEvT0_iT1_T2_DpNS2_10kernel_argIT3_EE:
.text._ZN3cub18CUB_300001_SM_10006detail9transform16transform_kernelINS2_10policy_hubILb1EN4cuda3std3__45tupleIJN6thrust24THRUST_300001_SM_1000_NS7pointerI14__nv_bfloat162NSA_8cuda_cub3tagENSA_11use_defaultESF_EEEEEE10policy1000ElNS7_10__identityENSA_6detail15normal_iteratorINSA_10device_ptrISC_EEEEJPSC_EEEvT0_iT1_T2_DpNS2_10kernel_argIT3_EE:
[----:B------:R-:W-:Y:S08]  /*0000*/  LDC R1, c[0x0][0x37c] ;  /* 0x0000df00ff017b82 */ /* 0x000ff00000000800 */
[----:B------:R-:W0:Y:S01]  /*0010*/  LDC R0, c[0x0][0x388] ;  /* 0x0000e200ff007b82 */ /* 0x000e220000000800 */
[----:B------:R-:W1:Y:S01]  /*0020*/  LDCU.64 UR6, c[0x0][0x380] ;  /* 0x00007000ff0677ac */ /* 0x000e620008000a00 */
[----:B------:R-:W2:Y:S01]  /*0030*/  S2R R7, SR_TID.X ;  /* 0x0000000000077919 */ /* 0x000ea20000002100 */
[----:B------:R-:W-:Y:S05]  /*0040*/  BSSY.RECONVERGENT B0, `(.L_x_0) ;  /* 0x000001a000007945 */ /* 0x000fea0003800200 */
[----:B------:R-:W3:Y:S01]  /*0050*/  S2UR UR4, SR_CTAID.X ;  /* 0x00000000000479c3 */ /* 0x000ee20000002500 */
[----:B0-----:R-:W-:-:S05]  /*0060*/  IMAD.SHL.U32 R5, R0, 0x80, RZ ;  /* 0x0000008000057824 */ /* 0x001fca00078e00ff */
[----:B------:R-:W-:Y:S01]  /*0070*/  SHF.R.S32.HI R4, RZ, 0x1f, R5 ;  /* 0x0000001fff047819 */ /* 0x000fe20000011405 */
[----:B---3--:R-:W-:-:S04]  /*0080*/  IMAD.WIDE.U32 R2, R5, UR4, RZ ;  /* 0x0000000405027c25 */ /* 0x008fc8000f8e00ff */
[----:B------:R-:W-:Y:S01]  /*0090*/  IMAD R13, R4, UR4, RZ ;  /* 0x00000004040d7c24 */ /* 0x000fe2000f8e02ff */
[----:B-1----:R-:W-:Y:S01]  /*00a0*/  IADD3 R6, P1, PT, -R2, UR6, RZ ;  /* 0x0000000602067c10 */ /* 0x002fe2000ff3e1ff */
[----:B--2---:R-:W-:Y:S02]  /*00b0*/  IMAD.SHL.U32 R11, R7, 0x80, RZ ;  /* 0x00000080070b7824 */ /* 0x004fe400078e00ff */
[----:B------:R-:W-:Y:S01]  /*00c0*/  IMAD.IADD R13, R3, 0x1, R13 ;  /* 0x00000001030d7824 */ /* 0x000fe200078e020d */
[----:B------:R-:W-:-:S04]  /*00d0*/  ISETP.LT.U32.AND P0, PT, R6, R5, PT ;  /* 0x000000050600720c */ /* 0x000fc80003f01070 */
[----:B------:R-:W-:-:S04]  /*00e0*/  IADD3.X R9, PT, PT, ~R13, UR7, RZ, P1, !PT ;  /* 0x000000070d097c10 */ /* 0x000fc80008ffe5ff */
[----:B------:R-:W-:-:S04]  /*00f0*/  ISETP.LT.AND.EX P0, PT, R9, R4, PT, P0 ;  /* 0x000000040900720c */ /* 0x000fc80003f01300 */
[----:B------:R-:W-:-:S04]  /*0100*/  SEL R6, R6, R5, P0 ;  /* 0x0000000506067207 */ /* 0x000fc80000000000 */
[----:B------:R-:W-:-:S04]  /*0110*/  SHF.L.U32 R4, R6, 0x2, RZ ;  /* 0x0000000206047819 */ /* 0x000fc800000006ff */
[----:B------:R-:W-:-:S13]  /*0120*/  ISETP.GE.AND P0, PT, R11, R4, PT ;  /* 0x000000040b00720c */ /* 0x000fda0003f06270 */
[----:B------:R-:W-:Y:S05]  /*0130*/  @P0 BRA `(.L_x_1) ;  /* 0x0000000000280947 */ /* 0x000fea0003800000 */
[----:B------:R-:W0:Y:S02]  /*0140*/  LDC.64 R8, c[0x0][0x398] ;  /* 0x0000e600ff087b82 */ /* 0x000e240000000a00 */
[----:B0-----:R-:W-:-:S04]  /*0150*/  LEA R8, P0, R2, R8, 0x2 ;  /* 0x0000000802087211 */ /* 0x001fc800078010ff */
[----:B------:R-:W-:-:S03]  /*0160*/  LEA.HI.X R9, R2, R9, R13, 0x2, P0 ;  /* 0x0000000902097211 */ /* 0x000fc600000f140d */
[----:B------:R-:W-:-:S07]  /*0170*/  IMAD.WIDE.U32 R8, R7, 0x80, R8 ;  /* 0x0000008007087825 */ /* 0x000fce00078e0008 */
.L_x_2:
[----:B------:R-:W-:Y:S01]  /*0180*/  VIADD R11, R11, 0x4000 ;  /* 0x000040000b0b7836 */ /* 0x000fe20000000000 */
[----:B------:R0:W-:Y:S04]  /*0190*/  CCTL.E.PF2 [R8] ;  /* 0x000000000800798f */ /* 0x0001e80000800100 */
[----:B------:R-:W-:Y:S02]  /*01a0*/  ISETP.GE.AND P0, PT, R11, R4, PT ;  /* 0x000000040b00720c */ /* 0x000fe40003f06270 */
[----:B0-----:R-:W-:-:S05]  /*01b0*/  IADD3 R8, P1, PT, R8, 0x4000, RZ ;  /* 0x0000400008087810 */ /* 0x001fca0007f3e0ff */
[----:B------:R-:W-:-:S06]  /*01c0*/  IMAD.X R9, RZ, RZ, R9, P1 ;  /* 0x000000ffff097224 */ /* 0x000fcc00008e0609 */
[----:B------:R-:W-:Y:S05]  /*01d0*/  @!P0 BRA `(.L_x_2) ;  /* 0xfffffffc00e88947 */ /* 0x000fea000383ffff */
.L_x_1:
[----:B------:R-:W-:Y:S05]  /*01e0*/  BSYNC.RECONVERGENT B0 ;  /* 0x0000000000007941 */ /* 0x000fea0003800200 */
.L_x_0:
[----:B------:R-:W0:Y:S01]  /*01f0*/  LDCU.128 UR8, c[0x0][0x390] ;  /* 0x00007200ff0877ac */ /* 0x000e220008000c00 */
[----:B------:R-:W-:Y:S02]  /*0200*/  ISETP.NE.AND P0, PT, R5, R6, PT ;  /* 0x000000060500720c */ /* 0x000fe40003f05270 */
[C---:B------:R-:W-:Y:S01]  /*0210*/  SHF.L.U32 R4, R2.reuse, 0x2, RZ ;  /* 0x0000000202047819 */ /* 0x040fe200000006ff */
[----:B------:R-:W1:Y:S01]  /*0220*/  LDCU.64 UR6, c[0x0][0x358] ;  /* 0x00006b00ff0677ac */ /* 0x000e620008000a00 */
[----:B------:R-:W-:Y:S02]  /*0230*/  SHF.L.U64.HI R8, R2, 0x2, R13 ;  /* 0x0000000202087819 */ /* 0x000fe4000001020d */
[C---:B0-----:R-:W-:Y:S02]  /*0240*/  IADD3 R2, P1, PT, R4.reuse, UR10, RZ ;  /* 0x0000000a04027c10 */ /* 0x041fe4000ff3e0ff */
[----:B------:R-:W-:Y:S02]  /*0250*/  IADD3 R4, P2, PT, R4, UR8, RZ ;  /* 0x0000000804047c10 */ /* 0x000fe4000ff5e0ff */
[----:B------:R-:W-:-:S02]  /*0260*/  IADD3.X R3, PT, PT, R8, UR11, RZ, P1, !PT ;  /* 0x0000000b08037c10 */ /* 0x000fc40008ffe4ff */
[----:B------:R-:W-:Y:S01]  /*0270*/  IADD3.X R5, PT, PT, R8, UR9, RZ, P2, !PT ;  /* 0x0000000908057c10 */ /* 0x000fe200097fe4ff */
[----:B-1----:R-:W-:Y:S08]  /*0280*/  @!P0 BRA `(.L_x_3) ;  /* 0x0000001000e08947 */ /* 0x002ff00003800000 */
[----:B------:R-:W-:-:S13]  /*0290*/  ISETP.GE.AND P0, PT, R0, 0x1, PT ;  /* 0x000000010000780c */ /* 0x000fda0003f06270 */
[----:B------:R-:W-:Y:S05]  /*02a0*/  @!P0 EXIT ;  /* 0x000000000000894d */ /* 0x000fea0003800000 */
[C---:B------:R-:W-:Y:S01]  /*02b0*/  ISETP.GE.U32.AND P0, PT, R0.reuse, 0x10, PT ;  /* 0x000000100000780c */ /* 0x040fe20003f06070 */
[----:B------:R-:W-:Y:S01]  /*02c0*/  IMAD.MOV.U32 R8, RZ, RZ, RZ ;  /* 0x000000ffff087224 */ /* 0x000fe200078e00ff */
[----:B------:R-:W-:-:S11]  /*02d0*/  LOP3.LUT R18, R0, 0xf, RZ, 0xc0, !PT ;  /* 0x0000000f00127812 */ /* 0x000fd600078ec0ff */
[----:B------:R-:W-:Y:S05]  /*02e0*/  @!P0 BRA `(.L_x_4) ;  /* 0x0000000c000c8947 */ /* 0x000fea0003800000 */
[----:B------:R-:W-:-:S13]  /*02f0*/  ISETP.GE.AND P0, PT, R7, R6, PT ;  /* 0x000000060700720c */ /* 0x000fda0003f06270 */
[----:B------:R-:W-:-:S05]  /*0300*/  @!P0 IMAD.WIDE.U32 R8, R7, 0x4, R2 ;  /* 0x0000000407088825 */ /* 0x000fca00078e0002 */
[----:B------:R-:W2:Y:S01]  /*0310*/  @!P0 LDG.E R19, desc[UR6][R8.64] ;  /* 0x0000000608138981 */ /* 0x000ea2000c1e1900 */
[C---:B------:R-:W-:Y:S02]  /*0320*/  VIADD R15, R7.reuse, 0x80 ;  /* 0x00000080070f7836 */ /* 0x040fe40000000000 */
[----:B------:R-:W-:-:S03]  /*0330*/  @!P0 IMAD.WIDE.U32 R10, R7, 0x4, R4 ;  /* 0x00000004070a8825 */ /* 0x000fc600078e0004 */
[----:B------:R-:W-:-:S13]  /*0340*/  ISETP.GE.AND P1, PT, R15, R6, PT ;  /* 0x000000060f00720c */ /* 0x000fda0003f26270 */
[----:B------:R-:W-:Y:S01]  /*0350*/  @!P1 IMAD.WIDE.U32 R12, R15, 0x4, R2 ;  /* 0x000000040f0c9825 */ /* 0x000fe200078e0002 */
[----:B------:R-:W-:Y:S01]  /*0360*/  IADD3 R23, PT, PT, R7, 0x100, RZ ;  /* 0x0000010007177810 */ /* 0x000fe20007ffe0ff */
[----:B--2---:R0:W-:Y:S04]  /*0370*/  @!P0 STG.E desc[UR6][R10.64], R19 ;  /* 0x000000130a008986 */ /* 0x0041e8000c101906 */
[----:B------:R-:W2:Y:S01]  /*0380*/  @!P1 LDG.E R21, desc[UR6][R12.64] ;  /* 0x000000060c159981 */ /* 0x000ea2000c1e1900 */
[----:B------:R-:W-:Y:S01]  /*0390*/  ISETP.GE.AND P0, PT, R23, R6, PT ;  /* 0x000000061700720c */ /* 0x000fe20003f06270 */
[----:B------:R-:W-:-:S12]  /*03a0*/  @!P1 IMAD.WIDE.U32 R14, R15, 0x4, R4 ;  /* 0x000000040f0e9825 */ /* 0x000fd800078e0004 */
[----:B------:R-:W-:-:S04]  /*03b0*/  @!P0 IMAD.WIDE.U32 R16, R23, 0x4, R2 ;  /* 0x0000000417108825 */ /* 0x000fc800078e0002 */
[----:B------:R-:W-:Y:S01]  /*03c0*/  VIADD R27, R7, 0x180 ;  /* 0x00000180071b7836 */ /* 0x000fe20000000000 */
[----:B--2---:R1:W-:Y:S04]  /*03d0*/  @!P1 STG.E desc[UR6][R14.64], R21 ;  /* 0x000000150e009986 */ /* 0x0043e8000c101906 */
[----:B------:R-:W2:Y:S01]  /*03e0*/  @!P0 LDG.E R25, desc[UR6][R16.64] ;  /* 0x0000000610198981 */ /* 0x000ea2000c1e1900 */
[----:B------:R-:W-:Y:S01]  /*03f0*/  ISETP.GE.AND P1, PT, R27, R6, PT ;  /* 0x000000061b00720c */ /* 0x000fe20003f26270 */
[----:B------:R-:W-:-:S12]  /*0400*/  @!P0 IMAD.WIDE.U32 R8, R23, 0x4, R4 ;  /* 0x0000000417088825 */ /* 0x000fd800078e0004 */
[----:B0-----:R-:W-:-:S04]  /*0410*/  @!P1 IMAD.WIDE.U32 R10, R27, 0x4, R2 ;  /* 0x000000041b0a9825 */ /* 0x001fc800078e0002 */
[----:B------:R-:W-:Y:S01]  /*0420*/  VIADD R23, R7, 0x200 ;  /* 0x0000020007177836 */ /* 0x000fe20000000000 */
[----:B--2---:R0:W-:Y:S04]  /*0430*/  @!P0 STG.E desc[UR6][R8.64], R25 ;  /* 0x0000001908008986 */ /* 0x0041e8000c101906 */
[----:B------:R-:W2:Y:S01]  /*0440*/  @!P1 LDG.E R19, desc[UR6][R10.64] ;  /* 0x000000060a139981 */ /* 0x000ea2000c1e1900 */
[----:B------:R-:W-:Y:S01]  /*0450*/  ISETP.GE.AND P0, PT, R23, R6, PT ;  /* 0x000000061700720c */ /* 0x000fe20003f06270 */
[----:B------:R-:W-:-:S12]  /*0460*/  @!P1 IMAD.WIDE.U32 R12, R27, 0x4, R4 ;  /* 0x000000041b0c9825 */ /* 0x000fd800078e0004 */
[----:B-1----:R-:W-:Y:S01]  /*0470*/  @!P0 IMAD.WIDE.U32 R14, R23, 0x4, R2 ;  /* 0x00000004170e8825 */ /* 0x002fe200078e0002 */
[----:B------:R-:W-:Y:S01]  /*0480*/  IADD3 R27, PT, PT, R7, 0x280, RZ ;  /* 0x00000280071b7810 */ /* 0x000fe20007ffe0ff */
        /* <DEDUP_REMOVED lines=10> */
[----:B-1----:R-:W-:-:S04]  /*0530*/  @!P0 IMAD.WIDE.U32 R12, R25, 0x4, R2 ;  /* 0x00000004190c8825 */ /* 0x002fc800078e0002 */
[----:B------:R-:W-:Y:S01]  /*0540*/  VIADD R27, R7, 0x380 ;  /* 0x00000380071b7836 */ /* 0x000fe20000000000 */
[----:B--2---:R1:W-:Y:S04]  /*0550*/  @!P1 STG.E desc[UR6][R10.64], R23 ;  /* 0x000000170a009986 */ /* 0x0043e8000c101906 */
[----:B------:R-:W2:Y:S01]  /*0560*/  @!P0 LDG.E R19, desc[UR6][R12.64] ;  /* 0x000000060c138981 */ /* 0x000ea2000c1e1900 */
[----:B------:R-:W-:Y:S01]  /*0570*/  ISETP.GE.AND P1, PT, R27, R6, PT ;  /* 0x000000061b00720c */ /* 0x000fe20003f26270 */
[----:B------:R-:W-:-:S12]  /*0580*/  @!P0 IMAD.WIDE.U32 R14, R25, 0x4, R4 ;  /* 0x00000004190e8825 */ /* 0x000fd800078e0004 */
[----:B0-----:R-:W-:Y:S01]  /*0590*/  @!P1 IMAD.WIDE.U32 R16, R27, 0x4, R2 ;  /* 0x000000041b109825 */ /* 0x001fe200078e0002 */
[----:B------:R-:W-:Y:S01]  /*05a0*/  IADD3 R25, PT, PT, R7, 0x400, RZ ;  /* 0x0000040007197810 */ /* 0x000fe20007ffe0ff */
[----:B--2---:R0:W-:Y:S04]  /*05b0*/  @!P0 STG.E desc[UR6][R14.64], R19 ;  /* 0x000000130e008986 */ /* 0x0041e8000c101906 */
[----:B------:R-:W2:Y:S01]  /*05c0*/  @!P1 LDG.E R17, desc[UR6][R16.64] ;  /* 0x0000000610119981 */ /* 0x000ea2000c1e1900 */
[----:B------:R-:W-:Y:S01]  /*05d0*/  ISETP.GE.AND P2, PT, R25, R6, PT ;  /* 0x000000061900720c */ /* 0x000fe20003f46270 */
[----:B------:R-:W-:-:S12]  /*05e0*/  @!P1 IMAD.WIDE.U32 R8, R27, 0x4, R4 ;  /* 0x000000041b089825 */ /* 0x000fd800078e0004 */
[----:B------:R-:W-:Y:S01]  /*05f0*/  @!P2 IMAD.WIDE.U32 R20, R25, 0x4, R2 ;  /* 0x000000041914a825 */ /* 0x000fe200078e0002 */
[----:B--2---:R2:W-:Y:S05]  /*0600*/  @!P1 STG.E desc[UR6][R8.64], R17 ;  /* 0x0000001108009986 */ /* 0x0045ea000c101906 */
[----:B------:R-:W3:Y:S01]  /*0610*/  @!P2 LDG.E R21, desc[UR6][R20.64] ;  /* 0x000000061415a981 */ /* 0x000ee2000c1e1900 */
[----:B-1----:R-:W-:Y:S02]  /*0620*/  VIADD R23, R7, 0x480 ;  /* 0x0000048007177836 */ /* 0x002fe40000000000 */
[----:B------:R-:W-:-:S03]  /*0630*/  @!P2 IMAD.WIDE.U32 R12, R25, 0x4, R4 ;  /* 0x00000004190ca825 */ /* 0x000fc600078e0004 */
[C---:B------:R-:W-:Y:S01]  /*0640*/  ISETP.GE.AND P0, PT, R23.reuse, R6, PT ;  /* 0x000000061700720c */ /* 0x040fe20003f06270 */
[----:B------:R-:W-:-:S04]  /*0650*/  IMAD.WIDE R10, R23, 0x4, R2 ;  /* 0x00000004170a7825 */ /* 0x000fc800078e0202 */
[----:B0-----:R-:W-:Y:S01]  /*0660*/  VIADD R19, R7, 0x500 ;  /* 0x0000050007137836 */ /* 0x001fe20000000000 */
[----:B---3--:R0:W-:Y:S07]  /*0670*/  @!P2 STG.E desc[UR6][R12.64], R21 ;  /* 0x000000150c00a986 */ /* 0x0081ee000c101906 */
[----:B------:R-:W3:Y:S01]  /*0680*/  @!P0 LDG.E R15, desc[UR6][R10.64] ;  /* 0x000000060a0f8981 */ /* 0x000ee2000c1e1900 */
[-C--:B------:R-:W-:Y:S01]  /*0690*/  ISETP.GE.AND P6, PT, R19, R6.reuse, PT ;  /* 0x000000061300720c */ /* 0x080fe20003fc6270 */
[C---:B------:R-:W-:Y:S01]  /*06a0*/  VIADD R27, R7.reuse, 0x600 ;  /* 0x00000600071b7836 */ /* 0x040fe20000000000 */
[C---:B------:R-:W-:Y:S01]  /*06b0*/  IADD3 R25, PT, PT, R7.reuse, 0x580, RZ ;  /* 0x0000058007197810 */ /* 0x040fe20007ffe0ff */
[C---:B--2---:R-:W-:Y:S01]  /*06c0*/  VIADD R9, R7.reuse, 0x680 ;  /* 0x0000068007097836 */ /* 0x044fe20000000000 */
[C---:B------:R-:W-:Y:S01]  /*06d0*/  IADD3 R17, PT, PT, R7.reuse, 0x700, RZ ;  /* 0x0000070007117810 */ /* 0x040fe20007ffe0ff */
[----:B------:R-:W-:Y:S01]  /*06e0*/  VIADD R19, R7, 0x780 ;  /* 0x0000078007137836 */ /* 0x000fe20000000000 */
[----:B------:R-:W-:Y:S01]  /*06f0*/  LOP3.LUT R8, R0, 0x7ffffff0, RZ, 0xc0, !PT ;  /* 0x7ffffff000087812 */ /* 0x000fe200078ec0ff */
[----:B0-----:R-:W-:Y:S01]  /*0700*/  IMAD.WIDE R12, R23, 0x4, R4 ;  /* 0x00000004170c7825 */ /* 0x001fe200078e0204 */
[----:B------:R-:W-:Y:S01]  /*0710*/  BSSY.RECONVERGENT B0, `(.L_x_5) ;  /* 0x000000b000007945 */ /* 0x000fe20003800200 */
[----:B------:R-:W-:-:S02]  /*0720*/  ISETP.GE.AND P5, PT, R25, R6, PT ;  /* 0x000000061900720c */ /* 0x000fc40003fa6270 */
[-C--:B------:R-:W-:Y:S02]  /*0730*/  ISETP.GE.AND P4, PT, R27, R6.reuse, PT ;  /* 0x000000061b00720c */ /* 0x080fe40003f86270 */
[-C--:B------:R-:W-:Y:S02]  /*0740*/  ISETP.GE.AND P3, PT, R9, R6.reuse, PT ;  /* 0x000000060900720c */ /* 0x080fe40003f66270 */
[-C--:B------:R-:W-:Y:S02]  /*0750*/  ISETP.GE.AND P2, PT, R17, R6.reuse, PT ;  /* 0x000000061100720c */ /* 0x080fe40003f46270 */
[----:B------:R-:W-:Y:S01]  /*0760*/  ISETP.GE.AND P1, PT, R19, R6, PT ;  /* 0x000000061300720c */ /* 0x000fe20003f26270 */
[----:B---3--:R0:W-:Y:S01]  /*0770*/  @!P0 STG.E desc[UR6][R12.64], R15 ;  /* 0x0000000f0c008986 */ /* 0x0081e2000c101906 */
[----:B------:R-:W-:Y:S01]  /*0780*/  ISETP.NE.AND P0, PT, R8, 0x10, PT ;  /* 0x000000100800780c */ /* 0x000fe20003f05270 */
[----:B------:R-:W-:-:S12]  /*0790*/  @P6 BRA `(.L_x_6) ;  /* 0x0000000000086947 */ /* 0x000fd80003800000 */
[----:B------:R-:W2:Y:S04]  /*07a0*/  LDG.E R9, desc[UR6][R10.64+0x200] ;  /* 0x000200060a097981 */ /* 0x000ea8000c1e1900 */
[----:B--2---:R1:W-:Y:S02]  /*07b0*/  STG.E desc[UR6][R12.64+0x200], R9 ;  /* 0x000200090c007986 */ /* 0x0043e4000c101906 */
.L_x_6:
[----:B------:R-:W-:Y:S05]  /*07c0*/  BSYNC.RECONVERGENT B0 ;  /* 0x0000000000007941 */ /* 0x000fea0003800200 */
.L_x_5:
[----:B------:R-:W-:Y:S04]  /*07d0*/  BSSY.RECONVERGENT B0, `(.L_x_7) ;  /* 0x0000004000007945 */ /* 0x000fe80003800200 */
[----:B------:R-:W-:Y:S05]  /*07e0*/  @P5 BRA `(.L_x_8) ;  /* 0x0000000000085947 */ /* 0x000fea0003800000 */
[----:B-1----:R-:W2:Y:S04]  /*07f0*/  LDG.E R9, desc[UR6][R10.64+0x400] ;  /* 0x000400060a097981 */ /* 0x002ea8000c1e1900 */
[----:B--2---:R2:W-:Y:S02]  /*0800*/  STG.E desc[UR6][R12.64+0x400], R9 ;  /* 0x000400090c007986 */ /* 0x0045e4000c101906 */
.L_x_8:
[----:B------:R-:W-:Y:S05]  /*0810*/  BSYNC.RECONVERGENT B0 ;  /* 0x0000000000007941 */ /* 0x000fea0003800200 */
.L_x_7:
[----:B------:R-:W-:Y:S04]  /*0820*/  BSSY.RECONVERGENT B0, `(.L_x_9) ;  /* 0x0000004000007945 */ /* 0x000fe80003800200 */
[----:B------:R-:W-:Y:S05]  /*0830*/  @P4 BRA `(.L_x_10) ;  /* 0x0000000000084947 */ /* 0x000fea0003800000 */
[----:B-12---:R-:W2:Y:S04]  /*0840*/  LDG.E R9, desc[UR6][R10.64+0x600] ;  /* 0x000600060a097981 */ /* 0x006ea8000c1e1900 */
[----:B--2---:R3:W-:Y:S02]  /*0850*/  STG.E desc[UR6][R12.64+0x600], R9 ;  /* 0x000600090c007986 */ /* 0x0047e4000c101906 */
.L_x_10:
[----:B------:R-:W-:Y:S05]  /*0860*/  BSYNC.RECONVERGENT B0 ;  /* 0x0000000000007941 */ /* 0x000fea0003800200 */
.L_x_9:
[----:B------:R-:W-:Y:S04]  /*0870*/  BSSY.RECONVERGENT B0, `(.L_x_11) ;  /* 0x0000004000007945 */ /* 0x000fe80003800200 */
[----:B------:R-:W-:Y:S05]  /*0880*/  @P3 BRA `(.L_x_12) ;  /* 0x0000000000083947 */ /* 0x000fea0003800000 */
[----:B-123--:R-:W2:Y:S04]  /*0890*/  LDG.E R9, desc[UR6][R10.64+0x800] ;  /* 0x000800060a097981 */ /* 0x00eea8000c1e1900 */
[----:B--2---:R4:W-:Y:S02]  /*08a0*/  STG.E desc[UR6][R12.64+0x800], R9 ;  /* 0x000800090c007986 */ /* 0x0049e4000c101906 */
.L_x_12:
[----:B------:R-:W-:Y:S05]  /*08b0*/  BSYNC.RECONVERGENT B0 ;  /* 0x0000000000007941 */ /* 0x000fea0003800200 */
.L_x_11:
[----:B------:R-:W-:Y:S04]  /*08c0*/  BSSY.RECONVERGENT B0, `(.L_x_13) ;  /* 0x0000004000007945 */ /* 0x000fe80003800200 */
[----:B------:R-:W-:Y:S05]  /*08d0*/  @P2 BRA `(.L_x_14) ;  /* 0x0000000000082947 */ /* 0x000fea0003800000 */
[----:B-1234-:R-:W2:Y:S04]  /*08e0*/  LDG.E R9, desc[UR6][R10.64+0xa00] ;  /* 0x000a00060a097981 */ /* 0x01eea8000c1e1900 */
[----:B--2---:R1:W-:Y:S02]  /*08f0*/  STG.E desc[UR6][R12.64+0xa00], R9 ;  /* 0x000a00090c007986 */ /* 0x0043e4000c101906 */
.L_x_14:
[----:B------:R-:W-:Y:S05]  /*0900*/  BSYNC.RECONVERGENT B0 ;  /* 0x0000000000007941 */ /* 0x000fea0003800200 */
.L_x_13:
[----:B------:R-:W-:Y:S04]  /*0910*/  BSSY.RECONVERGENT B0, `(.L_x_15) ;  /* 0x0000004000007945 */ /* 0x000fe80003800200 */
[----:B------:R-:W-:Y:S05]  /*0920*/  @P1 BRA `(.L_x_16) ;  /* 0x0000000000081947 */ /* 0x000fea0003800000 */
[----:B------:R-:W5:Y:S04]  /*0930*/  LDG.E R11, desc[UR6][R10.64+0xc00] ;  /* 0x000c00060a0b7981 */ /* 0x000f68000c1e1900 */
[----:B-----5:R0:W-:Y:S02]  /*0940*/  STG.E desc[UR6][R12.64+0xc00], R11 ;  /* 0x000c000b0c007986 */ /* 0x0201e4000c101906 */
.L_x_16:
[----:B------:R-:W-:Y:S05]  /*0950*/  BSYNC.RECONVERGENT B0 ;  /* 0x0000000000007941 */ /* 0x000fea0003800200 */
.L_x_15:
[----:B------:R-:W-:Y:S05]  /*0960*/  @!P0 BRA `(.L_x_4) ;  /* 0x00000004006c8947 */ /* 0x000fea0003800000 */
[----:B------:R-:W-:-:S07]  /*0970*/  IMAD.MOV.U32 R0, RZ, RZ, 0x10 ;  /* 0x00000010ff007424 */ /* 0x000fce00078e00ff */
.L_x_19:
[----:B-1234-:R-:W-:-:S04]  /*0980*/  LEA R9, R0, R7, 0x7 ;  /* 0x0000000700097211 */ /* 0x01efc800078e38ff */
[----:B------:R-:W-:-:S13]  /*0990*/  ISETP.GE.AND P0, PT, R9, R6, PT ;  /* 0x000000060900720c */ /* 0x000fda0003f06270 */
[----:B0-----:R-:W-:-:S06]  /*09a0*/  @!P0 IMAD.WIDE.U32 R10, R9, 0x4, R2 ;  /* 0x00000004090a8825 */ /* 0x001fcc00078e0002 */
[----:B------:R-:W2:Y:S01]  /*09b0*/  @!P0 LDG.E R11, desc[UR6][R10.64] ;  /* 0x000000060a0b8981 */ /* 0x000ea2000c1e1900 */
[C---:B------:R-:W-:Y:S02]  /*09c0*/  VIADD R21, R9.reuse, 0x80 ;  /* 0x0000008009157836 */ /* 0x040fe40000000000 */
[----:B------:R-:W-:-:S03]  /*09d0*/  @!P0 IMAD.WIDE.U32 R22, R9, 0x4, R4 ;  /* 0x0000000409168825 */ /* 0x000fc600078e0004 */
[----:B------:R-:W-:-:S13]  /*09e0*/  ISETP.GE.AND P1, PT, R21, R6, PT ;  /* 0x000000061500720c */ /* 0x000fda0003f26270 */
[----:B------:R-:W-:Y:S01]  /*09f0*/  @!P1 IMAD.WIDE.U32 R12, R21, 0x4, R2 ;  /* 0x00000004150c9825 */ /* 0x000fe200078e0002 */
[----:B--2---:R0:W-:Y:S05]  /*0a00*/  @!P0 STG.E desc[UR6][R22.64], R11 ;  /* 0x0000000b16008986 */ /* 0x0041ea000c101906 */
[----:B------:R-:W2:Y:S01]  /*0a10*/  @!P1 LDG.E R13, desc[UR6][R12.64] ;  /* 0x000000060c0d9981 */ /* 0x000ea2000c1e1900 */
[----:B------:R-:W-:Y:S02]  /*0a20*/  VIADD R17, R9, 0x100 ;  /* 0x0000010009117836 */ /* 0x000fe40000000000 */
        /* <DEDUP_REMOVED lines=43> */
[----:B------:R-:W-:-:S04]  /*0ce0*/  @!P0 IMAD.WIDE.U32 R16, R25, 0x4, R4 ;  /* 0x0000000419108825 */ /* 0x000fc800078e0004 */
[----:B0-----:R-:W-:-:S04]  /*0cf0*/  IMAD.WIDE R10, R19, 0x4, R2 ;  /* 0x00000004130a7825 */ /* 0x001fc800078e0202 */
[----:B------:R-:W-:Y:S01]  /*0d00*/  VIADD R13, R9, 0x500 ;  /* 0x00000500090d7836 */ /* 0x000fe20000000000 */
[----:B--2---:R0:W-:Y:S04]  /*0d10*/  @!P0 STG.E desc[UR6][R16.64], R27 ;  /* 0x0000001b10008986 */ /* 0x0041e8000c101906 */
[----:B------:R-:W2:Y:S01]  /*0d20*/  @!P1 LDG.E R25, desc[UR6][R10.64] ;  /* 0x000000060a199981 */ /* 0x000ea2000c1e1900 */
[----:B------:R-:W-:Y:S01]  /*0d30*/  ISETP.GE.AND P0, PT, R13, R6, PT ;  /* 0x000000060d00720c */ /* 0x000fe20003f06270 */
[----:B------:R-:W-:-:S04]  /*0d40*/  IMAD.WIDE R12, R19, 0x4, R4 ;  /* 0x00000004130c7825 */ /* 0x000fc800078e0204 */
[----:B------:R-:W-:Y:S01]  /*0d50*/  VIADD R15, R9, 0x580 ;  /* 0x00000580090f7836 */ /* 0x000fe20000000000 */
[----:B--2---:R2:W-:Y:S07]  /*0d60*/  @!P1 STG.E desc[UR6][R12.64], R25 ;  /* 0x000000190c009986 */ /* 0x0045ee000c101906 */
[----:B------:R-:W3:Y:S01]  /*0d70*/  @!P0 LDG.E R23, desc[UR6][R10.64+0x200] ;  /* 0x000200060a178981 */ /* 0x000ee2000c1e1900 */
[-C--:B------:R-:W-:Y:S02]  /*0d80*/  ISETP.GE.AND P1, PT, R15, R6.reuse, PT ;  /* 0x000000060f00720c */ /* 0x080fe40003f26270 */
[----:B------:R-:W-:Y:S01]  /*0d90*/  IADD3 R15, PT, PT, R9, 0x600, RZ ;  /* 0x00000600090f7810 */ /* 0x000fe20007ffe0ff */
[----:B---3--:R2:W-:Y:S10]  /*0da0*/  @!P0 STG.E desc[UR6][R12.64+0x200], R23 ;  /* 0x000200170c008986 */ /* 0x0085f4000c101906 */
[----:B-1----:R-:W3:Y:S01]  /*0db0*/  @!P1 LDG.E R21, desc[UR6][R10.64+0x400] ;  /* 0x000400060a159981 */ /* 0x002ee2000c1e1900 */
[----:B------:R-:W-:Y:S01]  /*0dc0*/  ISETP.GE.AND P0, PT, R15, R6, PT ;  /* 0x000000060f00720c */ /* 0x000fe20003f06270 */
[----:B------:R-:W-:-:S02]  /*0dd0*/  VIADD R15, R9, 0x680 ;  /* 0x00000680090f7836 */ /* 0x000fc40000000000 */
[----:B---3--:R2:W-:Y:S10]  /*0de0*/  @!P1 STG.E desc[UR6][R12.64+0x400], R21 ;  /* 0x000400150c009986 */ /* 0x0085f4000c101906 */
[----:B------:R-:W3:Y:S01]  /*0df0*/  @!P0 LDG.E R19, desc[UR6][R10.64+0x600] ;  /* 0x000600060a138981 */ /* 0x000ee2000c1e1900 */
[----:B------:R-:W-:Y:S01]  /*0e00*/  ISETP.GE.AND P1, PT, R15, R6, PT ;  /* 0x000000060f00720c */ /* 0x000fe20003f26270 */
[----:B------:R-:W-:-:S02]  /*0e10*/  VIADD R15, R9, 0x700 ;  /* 0x00000700090f7836 */ /* 0x000fc40000000000 */
[----:B---3--:R2:W-:Y:S10]  /*0e20*/  @!P0 STG.E desc[UR6][R12.64+0x600], R19 ;  /* 0x000600130c008986 */ /* 0x0085f4000c101906 */
[----:B0-----:R-:W3:Y:S01]  /*0e30*/  @!P1 LDG.E R17, desc[UR6][R10.64+0x800] ;  /* 0x000800060a119981 */ /* 0x001ee2000c1e1900 */
[----:B------:R-:W-:-:S03]  /*0e40*/  ISETP.GE.AND P0, PT, R15, R6, PT ;  /* 0x000000060f00720c */ /* 0x000fc60003f06270 */
[----:B---3--:R2:W-:Y:S10]  /*0e50*/  @!P1 STG.E desc[UR6][R12.64+0x800], R17 ;  /* 0x000800110c009986 */ /* 0x0085f4000c101906 */
[----:B------:R-:W3:Y:S01]  /*0e60*/  @!P0 LDG.E R15, desc[UR6][R10.64+0xa00] ;  /* 0x000a00060a0f8981 */ /* 0x000ee2000c1e1900 */
[----:B------:R-:W-:Y:S01]  /*0e70*/  IADD3 R9, PT, PT, R9, 0x780, RZ ;  /* 0x0000078009097810 */ /* 0x000fe20007ffe0ff */
[----:B------:R-:W-:Y:S01]  /*0e80*/  VIADD R0, R0, 0x10 ;  /* 0x0000001000007836 */ /* 0x000fe20000000000 */
[----:B------:R-:W-:Y:S04]  /*0e90*/  BSSY.RECONVERGENT B0, `(.L_x_17) ;  /* 0x0000007000007945 */ /* 0x000fe80003800200 */
[----:B------:R-:W-:Y:S01]  /*0ea0*/  ISETP.NE.AND P1, PT, R0, R8, PT ;  /* 0x000000080000720c */ /* 0x000fe20003f25270 */
[----:B---3--:R2:W-:Y:S01]  /*0eb0*/  @!P0 STG.E desc[UR6][R12.64+0xa00], R15 ;  /* 0x000a000f0c008986 */ /* 0x0085e2000c101906 */
[----:B------:R-:W-:-:S13]  /*0ec0*/  ISETP.GE.AND P0, PT, R9, R6, PT ;  /* 0x000000060900720c */ /* 0x000fda0003f06270 */
[----:B--2---:R-:W-:Y:S05]  /*0ed0*/  @P0 BRA `(.L_x_18) ;  /* 0x0000000000080947 */ /* 0x004fea0003800000 */
[----:B------:R-:W2:Y:S04]  /*0ee0*/  LDG.E R11, desc[UR6][R10.64+0xc00] ;  /* 0x000c00060a0b7981 */ /* 0x000ea8000c1e1900 */
[----:B--2---:R0:W-:Y:S02]  /*0ef0*/  STG.E desc[UR6][R12.64+0xc00], R11 ;  /* 0x000c000b0c007986 */ /* 0x0041e4000c101906 */
.L_x_18:
[----:B------:R-:W-:Y:S05]  /*0f00*/  BSYNC.RECONVERGENT B0 ;  /* 0x0000000000007941 */ /* 0x000fea0003800200 */
.L_x_17:
[----:B------:R-:W-:Y:S05]  /*0f10*/  @P1 BRA `(.L_x_19) ;  /* 0xfffffff800981947 */ /* 0x000fea000383ffff */
.L_x_4:
[----:B------:R-:W-:-:S13]  /*0f20*/  ISETP.NE.AND P0, PT, R18, RZ, PT ;  /* 0x000000ff1200720c */ /* 0x000fda0003f05270 */
[----:B------:R-:W-:Y:S05]  /*0f30*/  @!P0 EXIT ;  /* 0x000000000000894d */ /* 0x000fea0003800000 */
[----:B------:R-:W5:Y:S01]  /*0f40*/  LDCU UR8, c[0x0][0x388] ;  /* 0x00007100ff0877ac */ /* 0x000f620008000800 */
[----:B------:R-:W-:Y:S01]  /*0f50*/  ISETP.GE.U32.AND P0, PT, R18, 0x8, PT ;  /* 0x000000081200780c */ /* 0x000fe20003f06070 */
[----:B-----5:R-:W-:-:S12]  /*0f60*/  ULOP3.LUT UR5, UR8, 0x7, URZ, 0xc0, !UPT ;  /* 0x0000000708057892 */ /* 0x020fd8000f8ec0ff */
[----:B------:R-:W-:Y:S05]  /*0f70*/  @!P0 BRA `(.L_x_20) ;  /* 0x0000000000f48947 */ /* 0x000fea0003800000 */
[----:B------:R-:W-:Y:S01]  /*0f80*/  IMAD R17, R8, 0x80, R7 ;  /* 0x0000008008117824 */ /* 0x000fe200078e0207 */
[----:B------:R-:W-:Y:S03]  /*0f90*/  BSSY.RECONVERGENT B0, `(.L_x_21) ;  /* 0x0000016000007945 */ /* 0x000fe60003800200 */
[C---:B0-----:R-:W-:Y:S01]  /*0fa0*/  VIADD R11, R17.reuse, 0x100 ;  /* 0x00000100110b7836 */ /* 0x041fe20000000000 */
[CC--:B------:R-:W-:Y:S01]  /*0fb0*/  ISETP.GE.AND P6, PT, R17.reuse, R6.reuse, PT ;  /* 0x000000061100720c */ /* 0x0c0fe20003fc6270 */
[C---:B-1234-:R-:W-:Y:S01]  /*0fc0*/  VIADD R13, R17.reuse, 0x180 ;  /* 0x00000180110d7836 */ /* 0x05efe20000000000 */
[C---:B------:R-:W-:Y:S01]  /*0fd0*/  IADD3 R9, PT, PT, R17.reuse, 0x80, RZ ;  /* 0x0000008011097810 */ /* 0x040fe20007ffe0ff */
[----:B------:R-:W-:Y:S01]  /*0fe0*/  VIADD R15, R17, 0x300 ;  /* 0x00000300110f7836 */ /* 0x000fe20000000000 */
[-C--:B------:R-:W-:Y:S01]  /*0ff0*/  ISETP.GE.AND P0, PT, R11, R6.reuse, PT ;  /* 0x000000060b00720c */ /* 0x080fe20003f06270 */
[----:B------:R-:W-:Y:S01]  /*1000*/  VIADD R11, R17, 0x280 ;  /* 0x00000280110b7836 */ /* 0x000fe20000000000 */
[----:B------:R-:W-:-:S02]  /*1010*/  ISETP.GE.AND P1, PT, R9, R6, PT ;  /* 0x000000060900720c */ /* 0x000fc40003f26270 */
[----:B------:R-:W-:Y:S02]  /*1020*/  IADD3 R9, PT, PT, R17, 0x200, RZ ;  /* 0x0000020011097810 */ /* 0x000fe40007ffe0ff */
[----:B------:R-:W-:Y:S02]  /*1030*/  P2R R0, PR, RZ, 0x2 ;  /* 0x00000002ff007803 */ /* 0x000fe40000000000 */
[-C--:B------:R-:W-:Y:S02]  /*1040*/  ISETP.GE.AND P2, PT, R9, R6.reuse, PT ;  /* 0x000000060900720c */ /* 0x080fe40003f46270 */
[----:B------:R-:W-:Y:S02]  /*1050*/  IADD3 R9, PT, PT, R17, 0x380, RZ ;  /* 0x0000038011097810 */ /* 0x000fe40007ffe0ff */
[-C--:B------:R-:W-:Y:S01]  /*1060*/  ISETP.GE.AND P1, PT, R13, R6.reuse, PT ;  /* 0x000000060d00720c */ /* 0x080fe20003f26270 */
[----:B------:R-:W-:Y:S01]  /*1070*/  IMAD.WIDE R12, R17, 0x4, R2 ;  /* 0x00000004110c7825 */ /* 0x000fe200078e0202 */
[----:B------:R-:W-:-:S02]  /*1080*/  ISETP.GE.AND P3, PT, R11, R6, PT ;  /* 0x000000060b00720c */ /* 0x000fc40003f66270 */
[-C--:B------:R-:W-:Y:S01]  /*1090*/  ISETP.GE.AND P4, PT, R15, R6.reuse, PT ;  /* 0x000000060f00720c */ /* 0x080fe20003f86270 */
[----:B------:R-:W-:Y:S01]  /*10a0*/  IMAD.WIDE R10, R17, 0x4, R4 ;  /* 0x00000004110a7825 */ /* 0x000fe200078e0204 */
[----:B------:R-:W-:Y:S01]  /*10b0*/  ISETP.GE.AND P5, PT, R9, R6, PT ;  /* 0x000000060900720c */ /* 0x000fe20003fa6270 */
[----:B------:R-:W-:-:S12]  /*10c0*/  @P6 BRA `(.L_x_22) ;  /* 0x0000000000086947 */ /* 0x000fd80003800000 */
[----:B------:R-:W2:Y:S04]  /*10d0*/  LDG.E R9, desc[UR6][R12.64] ;  /* 0x000000060c097981 */ /* 0x000ea8000c1e1900 */
[----:B--2---:R0:W-:Y:S02]  /*10e0*/  STG.E desc[UR6][R10.64], R9 ;  /* 0x000000090a007986 */ /* 0x0041e4000c101906 */
.L_x_22:
[----:B------:R-:W-:Y:S05]  /*10f0*/  BSYNC.RECONVERGENT B0 ;  /* 0x0000000000007941 */ /* 0x000fea0003800200 */
.L_x_21:
[----:B------:R-:W-:Y:S01]  /*1100*/  ISETP.NE.AND P6, PT, R0, RZ, PT ;  /* 0x000000ff0000720c */ /* 0x000fe20003fc5270 */
[----:B------:R-:W-:-:S12]  /*1110*/  BSSY.RECONVERGENT B0, `(.L_x_23) ;  /* 0x0000004000007945 */ /* 0x000fd80003800200 */
[----:B------:R-:W-:Y:S05]  /*1120*/  @P6 BRA `(.L_x_24) ;  /* 0x0000000000086947 */ /* 0x000fea0003800000 */
[----:B0-----:R-:W2:Y:S04]  /*1130*/  LDG.E R9, desc[UR6][R12.64+0x200] ;  /* 0x000200060c097981 */ /* 0x001ea8000c1e1900 */
[----:B--2---:R1:W-:Y:S02]  /*1140*/  STG.E desc[UR6][R10.64+0x200], R9 ;  /* 0x000200090a007986 */ /* 0x0043e4000c101906 */
.L_x_24:
[----:B------:R-:W-:Y:S05]  /*1150*/  BSYNC.RECONVERGENT B0 ;  /* 0x0000000000007941 */ /* 0x000fea0003800200 */
.L_x_23:
[----:B------:R-:W-:Y:S04]  /*1160*/  BSSY.RECONVERGENT B0, `(.L_x_25) ;  /* 0x0000004000007945 */ /* 0x000fe80003800200 */
[----:B------:R-:W-:Y:S05]  /*1170*/  @P0 BRA `(.L_x_26) ;  /* 0x0000000000080947 */ /* 0x000fea0003800000 */
[----:B01----:R-:W2:Y:S04]  /*1180*/  LDG.E R9, desc[UR6][R12.64+0x400] ;  /* 0x000400060c097981 */ /* 0x003ea8000c1e1900 */
[----:B--2---:R2:W-:Y:S02]  /*1190*/  STG.E desc[UR6][R10.64+0x400], R9 ;  /* 0x000400090a007986 */ /* 0x0045e4000c101906 */
.L_x_26:
[----:B------:R-:W-:Y:S05]  /*11a0*/  BSYNC.RECONVERGENT B0 ;  /* 0x0000000000007941 */ /* 0x000fea0003800200 */
.L_x_25:
[----:B------:R-:W-:Y:S04]  /*11b0*/  BSSY.RECONVERGENT B0, `(.L_x_27) ;  /* 0x0000004000007945 */ /* 0x000fe80003800200 */
[----:B------:R-:W-:Y:S05]  /*11c0*/  @P1 BRA `(.L_x_28) ;  /* 0x0000000000081947 */ /* 0x000fea0003800000 */
[----:B012---:R-:W2:Y:S04]  /*11d0*/  LDG.E R9, desc[UR6][R12.64+0x600] ;  /* 0x000600060c097981 */ /* 0x007ea8000c1e1900 */
[----:B--2---:R3:W-:Y:S02]  /*11e0*/  STG.E desc[UR6][R10.64+0x600], R9 ;  /* 0x000600090a007986 */ /* 0x0047e4000c101906 */
.L_x_28:
[----:B------:R-:W-:Y:S05]  /*11f0*/  BSYNC.RECONVERGENT B0 ;  /* 0x0000000000007941 */ /* 0x000fea0003800200 */
.L_x_27:
[----:B------:R-:W-:Y:S04]  /*1200*/  BSSY.RECONVERGENT B0, `(.L_x_29) ;  /* 0x0000004000007945 */ /* 0x000fe80003800200 */
[----:B------:R-:W-:Y:S05]  /*1210*/  @P2 BRA `(.L_x_30) ;  /* 0x0000000000082947 */ /* 0x000fea0003800000 */
[----:B0123--:R-:W2:Y:S04]  /*1220*/  LDG.E R9, desc[UR6][R12.64+0x800] ;  /* 0x000800060c097981 */ /* 0x00fea8000c1e1900 */
[----:B--2---:R4:W-:Y:S02]  /*1230*/  STG.E desc[UR6][R10.64+0x800], R9 ;  /* 0x000800090a007986 */ /* 0x0049e4000c101906 */
.L_x_30:
[----:B------:R-:W-:Y:S05]  /*1240*/  BSYNC.RECONVERGENT B0 ;  /* 0x0000000000007941 */ /* 0x000fea0003800200 */
.L_x_29:
[----:B------:R-:W-:Y:S04]  /*1250*/  BSSY.RECONVERGENT B0, `(.L_x_31) ;  /* 0x0000004000007945 */ /* 0x000fe80003800200 */
[----:B------:R-:W-:Y:S05]  /*1260*/  @P3 BRA `(.L_x_32) ;  /* 0x0000000000083947 */ /* 0x000fea0003800000 */
[----:B01234-:R-:W2:Y:S04]  /*1270*/  LDG.E R9, desc[UR6][R12.64+0xa00] ;  /* 0x000a00060c097981 */ /* 0x01fea8000c1e1900 */
[----:B--2---:R0:W-:Y:S02]  /*1280*/  STG.E desc[UR6][R10.64+0xa00], R9 ;  /* 0x000a00090a007986 */ /* 0x0041e4000c101906 */
.L_x_32:
[----:B------:R-:W-:Y:S05]  /*1290*/  BSYNC.RECONVERGENT B0 ;  /* 0x0000000000007941 */ /* 0x000fea0003800200 */
.L_x_31:
[----:B------:R-:W-:Y:S04]  /*12a0*/  BSSY.RECONVERGENT B0, `(.L_x_33) ;  /* 0x0000004000007945 */ /* 0x000fe80003800200 */
[----:B------:R-:W-:Y:S05]  /*12b0*/  @P4 BRA `(.L_x_34) ;  /* 0x0000000000084947 */ /* 0x000fea0003800000 */
[----:B01234-:R-:W2:Y:S04]  /*12c0*/  LDG.E R9, desc[UR6][R12.64+0xc00] ;  /* 0x000c00060c097981 */ /* 0x01fea8000c1e1900 */
[----:B--2---:R0:W-:Y:S02]  /*12d0*/  STG.E desc[UR6][R10.64+0xc00], R9 ;  /* 0x000c00090a007986 */ /* 0x0041e4000c101906 */
.L_x_34:
[----:B------:R-:W-:Y:S05]  /*12e0*/  BSYNC.RECONVERGENT B0 ;  /* 0x0000000000007941 */ /* 0x000fea0003800200 */
.L_x_33:
[----:B------:R-:W-:Y:S04]  /*12f0*/  BSSY.RECONVERGENT B0, `(.L_x_35) ;  /* 0x0000004000007945 */ /* 0x000fe80003800200 */
[----:B------:R-:W-:Y:S05]  /*1300*/  @P5 BRA `(.L_x_36) ;  /* 0x0000000000085947 */ /* 0x000fea0003800000 */
[----:B------:R-:W5:Y:S04]  /*1310*/  LDG.E R13, desc[UR6][R12.64+0xe00] ;  /* 0x000e00060c0d7981 */ /* 0x000f68000c1e1900 */
[----:B-----5:R0:W-:Y:S02]  /*1320*/  STG.E desc[UR6][R10.64+0xe00], R13 ;  /* 0x000e000d0a007986 */ /* 0x0201e4000c101906 */
.L_x_36:
[----:B------:R-:W-:Y:S05]  /*1330*/  BSYNC.RECONVERGENT B0 ;  /* 0x0000000000007941 */ /* 0x000fea0003800200 */
.L_x_35:
[----:B------:R-:W-:-:S07]  /*1340*/  VIADD R8, R8, 0x8 ;  /* 0x0000000808087836 */ /* 0x000fce0000000000 */
.L_x_20:
[----:B------:R-:W-:-:S13]  /*1350*/  ISETP.NE.AND P0, PT, RZ, UR5, PT ;  /* 0x00000005ff007c0c */ /* 0x000fda000bf05270 */
[----:B------:R-:W-:Y:S05]  /*1360*/  @!P0 EXIT ;  /* 0x000000000000894d */ /* 0x000fea0003800000 */
[----:B------:R-:W-:Y:S02]  /*1370*/  UISETP.GE.U32.AND UP0, UPT, UR5, 0x4, UPT ;  /* 0x000000040500788c */ /* 0x000fe4000bf06070 */
[----:B------:R-:W-:-:S06]  /*1380*/  ULOP3.LUT UR4, UR8, 0x3, URZ, 0xc0, !UPT ;  /* 0x0000000308047892 */ /* 0x000fcc000f8ec0ff */
[----:B------:R-:W-:Y:S01]  /*1390*/  ISETP.NE.AND P2, PT, RZ, UR4, PT ;  /* 0x00000004ff007c0c */ /* 0x000fe2000bf45270 */
[----:B------:R-:W-:-:S12]  /*13a0*/  BRA.U !UP0, `(.L_x_37) ;  /* 0x0000000108647547 */ /* 0x000fd8000b800000 */
[----:B------:R-:W-:-:S05]  /*13b0*/  IMAD R25, R8, 0x80, R7 ;  /* 0x0000008008197824 */ /* 0x000fca00078e0207 */
[----:B------:R-:W-:-:S13]  /*13c0*/  ISETP.GE.AND P0, PT, R25, R6, PT ;  /* 0x000000061900720c */ /* 0x000fda0003f06270 */
[----:B01234-:R-:W-:-:S05]  /*13d0*/  @!P0 IMAD.WIDE R10, R25, 0x4, R2 ;  /* 0x00000004190a8825 */ /* 0x01ffca00078e0202 */
[----:B------:R-:W2:Y:S01]  /*13e0*/  @!P0 LDG.E R9, desc[UR6][R10.64] ;  /* 0x000000060a098981 */ /* 0x000ea2000c1e1900 */
[C---:B------:R-:W-:Y:S01]  /*13f0*/  IADD3 R17, PT, PT, R25.reuse, 0x80, RZ ;  /* 0x0000008019117810 */ /* 0x040fe20007ffe0ff */
[----:B------:R-:W-:-:S03]  /*1400*/  @!P0 IMAD.WIDE R12, R25, 0x4, R4 ;  /* 0x00000004190c8825 */ /* 0x000fc600078e0204 */
[----:B------:R-:W-:-:S13]  /*1410*/  ISETP.GE.AND P1, PT, R17, R6, PT ;  /* 0x000000061100720c */ /* 0x000fda0003f26270 */
[----:B------:R-:W-:-:S04]  /*1420*/  @!P1 IMAD.WIDE R14, R17, 0x4, R2 ;  /* 0x00000004110e9825 */ /* 0x000fc800078e0202 */
[----:B------:R-:W-:Y:S01]  /*1430*/  VIADD R23, R25, 0x100 ;  /* 0x0000010019177836 */ /* 0x000fe20000000000 */
[----:B--2---:R0:W-:Y:S04]  /*1440*/  @!P0 STG.E desc[UR6][R12.64], R9 ;  /* 0x000000090c008986 */ /* 0x0041e8000c101906 */
[----:B------:R-:W2:Y:S01]  /*1450*/  @!P1 LDG.E R21, desc[UR6][R14.64] ;  /* 0x000000060e159981 */ /* 0x000ea2000c1e1900 */
[----:B------:R-:W-:Y:S01]  /*1460*/  ISETP.GE.AND P0, PT, R23, R6, PT ;  /* 0x000000061700720c */ /* 0x000fe20003f06270 */
[----:B------:R-:W-:-:S12]  /*1470*/  @!P1 IMAD.WIDE R16, R17, 0x4, R4 ;  /* 0x0000000411109825 */ /* 0x000fd800078e0204 */
[----:B------:R-:W-:-:S04]  /*1480*/  @!P0 IMAD.WIDE R18, R23, 0x4, R2 ;  /* 0x0000000417128825 */ /* 0x000fc800078e0202 */
[----:B------:R-:W-:Y:S01]  /*1490*/  VIADD R25, R25, 0x180 ;  /* 0x0000018019197836 */ /* 0x000fe20000000000 */
[----:B--2---:R1:W-:Y:S04]  /*14a0*/  @!P1 STG.E desc[UR6][R16.64], R21 ;  /* 0x0000001510009986 */ /* 0x0043e8000c101906 */
[----:B------:R-:W2:Y:S01]  /*14b0*/  @!P0 LDG.E R19, desc[UR6][R18.64] ;  /* 0x0000000612138981 */ /* 0x000ea2000c1e1900 */
[----:B------:R-:W-:Y:S01]  /*14c0*/  ISETP.GE.AND P1, PT, R25, R6, PT ;  /* 0x000000061900720c */ /* 0x000fe20003f26270 */
[----:B------:R-:W-:-:S12]  /*14d0*/  @!P0 IMAD.WIDE R10, R23, 0x4, R4 ;  /* 0x00000004170a8825 */ /* 0x000fd800078e0204 */
[C---:B0-----:R-:W-:Y:S01]  /*14e0*/  @!P1 IMAD.WIDE R12, R25.reuse, 0x4, R2 ;  /* 0x00000004190c9825 */ /* 0x041fe200078e0202 */
[----:B--2---:R1:W-:Y:S05]  /*14f0*/  @!P0 STG.E desc[UR6][R10.64], R19 ;  /* 0x000000130a008986 */ /* 0x0043ea000c101906 */
[----:B------:R-:W2:Y:S01]  /*1500*/  @!P1 LDG.E R13, desc[UR6][R12.64] ;  /* 0x000000060c0d9981 */ /* 0x000ea2000c1e1900 */
[----:B------:R-:W-:Y:S01]  /*1510*/  @!P1 IMAD.WIDE R14, R25, 0x4, R4 ;  /* 0x00000004190e9825 */ /* 0x000fe200078e0204 */
[----:B------:R-:W-:-:S04]  /*1520*/  IADD3 R8, PT, PT, R8, 0x4, RZ ;  /* 0x0000000408087810 */ /* 0x000fc80007ffe0ff */
[----:B--2---:R1:W-:Y:S03]  /*1530*/  @!P1 STG.E desc[UR6][R14.64], R13 ;  /* 0x0000000d0e009986 */ /* 0x0043e6000c101906 */
.L_x_37:
[----:B------:R-:W-:Y:S05]  /*1540*/  @!P2 EXIT ;  /* 0x000000000000a94d */ /* 0x000fea0003800000 */
[----:B------:R-:W-:Y:S01]  /*1550*/  IMAD R7, R8, 0x80, R7 ;  /* 0x0000008008077824 */ /* 0x000fe200078e0207 */
[----:B------:R-:W-:-:S12]  /*1560*/  UIADD3 UR4, UPT, UPT, -UR4, URZ, URZ ;  /* 0x000000ff04047290 */ /* 0x000fd8000fffe1ff */
.L_x_38:
[C---:B------:R-:W-:Y:S01]  /*1570*/  ISETP.GE.AND P0, PT, R7.reuse, R6, PT ;  /* 0x000000060700720c */ /* 0x040fe20003f06270 */
[----:B01234-:R-:W-:-:S12]  /*1580*/  IMAD.WIDE R10, R7, 0x4, R2 ;  /* 0x00000004070a7825 */ /* 0x01ffd800078e0202 */
[----:B------:R-:W2:Y:S01]  /*1590*/  @!P0 LDG.E R11, desc[UR6][R10.64] ;  /* 0x000000060a0b8981 */ /* 0x000ea2000c1e1900 */
[----:B------:R-:W-:Y:S01]  /*15a0*/  IMAD.WIDE R8, R7, 0x4, R4 ;  /* 0x0000000407087825 */ /* 0x000fe200078e0204 */
[----:B------:R-:W-:-:S03]  /*15b0*/  UIADD3 UR4, UPT, UPT, UR4, 0x1, URZ ;  /* 0x0000000104047890 */ /* 0x000fc6000fffe0ff */
[----:B------:R-:W-:Y:S01]  /*15c0*/  VIADD R7, R7, 0x80 ;  /* 0x0000008007077836 */ /* 0x000fe20000000000 */
[----:B------:R-:W-:Y:S01]  /*15d0*/  UISETP.NE.AND UP0, UPT, UR4, URZ, UPT ;  /* 0x000000ff0400728c */ /* 0x000fe2000bf05270 */
[----:B--2---:R0:W-:Y:S08]  /*15e0*/  @!P0 STG.E desc[UR6][R8.64], R11 ;  /* 0x0000000b08008986 */ /* 0x0041f0000c101906 */
[----:B------:R-:W-:Y:S05]  /*15f0*/  BRA.U UP0, `(.L_x_38) ;  /* 0xfffffffd00dc7547 */ /* 0x000fea000b83ffff */
[----:B------:R-:W-:Y:S05]  /*1600*/  EXIT ;  /* 0x000000000000794d */ /* 0x000fea0003800000 */
.L_x_3:
[----:B------:R-:W-:-:S13]  /*1610*/  ISETP.GE.AND P0, PT, R0, 0x1, PT ;  /* 0x000000010000780c */ /* 0x000fda0003f06270 */
[----:B------:R-:W-:Y:S05]  /*1620*/  @!P0 EXIT ;  /* 0x000000000000894d */ /* 0x000fea0003800000 */
[C---:B------:R-:W-:Y:S01]  /*1630*/  ISETP.GE.U32.AND P1, PT, R0.reuse, 0x10, PT ;  /* 0x000000100000780c */ /* 0x040fe20003f26070 */
[----:B------:R-:W-:Y:S01]  /*1640*/  HFMA2 R6, -RZ, RZ, 0, 0 ;  /* 0x00000000ff067431 */ /* 0x000fe200000001ff */
[----:B------:R-:W-:-:S04]  /*1650*/  LOP3.LUT R20, R0, 0xf, RZ, 0xc0, !PT ;  /* 0x0000000f00147812 */ /* 0x000fc800078ec0ff */
[----:B------:R-:W-:-:S07]  /*1660*/  ISETP.NE.AND P0, PT, R20, RZ, PT ;  /* 0x000000ff1400720c */ /* 0x000fce0003f05270 */
[----:B------:R-:W-:Y:S06]  /*1670*/  @!P1 BRA `(.L_x_39) ;  /* 0x0000000000d89947 */ /* 0x000fec0003800000 */
[----:B------:R-:W-:Y:S01]  /*1680*/  IMAD.WIDE.U32 R14, R7, 0x4, RZ ;  /* 0x00000004070e7825 */ /* 0x000fe200078e00ff */
[----:B------:R-:W-:-:S03]  /*1690*/  LOP3.LUT R6, R0, 0x7ffffff0, RZ, 0xc0, !PT ;  /* 0x7ffffff000067812 */ /* 0x000fc600078ec0ff */
[----:B------:R-:W-:Y:S01]  /*16a0*/  VIADD R12, R7, 0x480 ;  /* 0x00000480070c7836 */ /* 0x000fe20000000000 */
[----:B------:R-:W-:Y:S01]  /*16b0*/  LOP3.LUT R13, R14, 0x1000, RZ, 0xfc, !PT ;  /* 0x000010000e0d7812 */ /* 0x000fe200078efcff */
[----:B------:R-:W-:-:S07]  /*16c0*/  IMAD.MOV R14, RZ, RZ, -R6 ;  /* 0x000000ffff0e7224 */ /* 0x000fce00078e0a06 */
.L_x_40:
[----:B------:R-:W-:-:S04]  /*16d0*/  IADD3 R10, P1, PT, R13, R2, RZ ;  /* 0x000000020d0a7210 */ /* 0x000fc80007f3e0ff */
[----:B--2---:R-:W-:-:S05]  /*16e0*/  IADD3.X R11, PT, PT, R15, R3, RZ, P1, !PT ;  /* 0x000000030f0b7210 */ /* 0x004fca0000ffe4ff */
[----:B------:R-:W2:Y:S01]  /*16f0*/  LDG.E R17, desc[UR6][R10.64+-0x1000] ;  /* 0xfff000060a117981 */ /* 0x000ea2000c1e1900 */
[----:B------:R-:W-:-:S05]  /*1700*/  IADD3 R8, P1, PT, R13, R4, RZ ;  /* 0x000000040d087210 */ /* 0x000fca0007f3e0ff */
[----:B------:R-:W-:-:S05]  /*1710*/  IMAD.X R9, R15, 0x1, R5, P1 ;  /* 0x000000010f097824 */ /* 0x000fca00008e0605 */
[----:B--2---:R-:W-:Y:S04]  /*1720*/  STG.E desc[UR6][R8.64+-0x1000], R17 ;  /* 0xfff0001108007986 */ /* 0x004fe8000c101906 */
[----:B------:R-:W2:Y:S04]  /*1730*/  LDG.E R19, desc[UR6][R10.64+-0xe00] ;  /* 0xfff200060a137981 */ /* 0x000ea8000c1e1900 */
[----:B--2---:R0:W-:Y:S04]  /*1740*/  STG.E desc[UR6][R8.64+-0xe00], R19 ;  /* 0xfff2001308007986 */ /* 0x0041e8000c101906 */
[----:B------:R-:W2:Y:S04]  /*1750*/  LDG.E R21, desc[UR6][R10.64+-0xc00] ;  /* 0xfff400060a157981 */ /* 0x000ea8000c1e1900 */
[----:B--2---:R1:W-:Y:S04]  /*1760*/  STG.E desc[UR6][R8.64+-0xc00], R21 ;  /* 0xfff4001508007986 */ /* 0x0043e8000c101906 */
[----:B------:R-:W2:Y:S04]  /*1770*/  LDG.E R23, desc[UR6][R10.64+-0xa00] ;  /* 0xfff600060a177981 */ /* 0x000ea8000c1e1900 */
[----:B--2---:R2:W-:Y:S04]  /*1780*/  STG.E desc[UR6][R8.64+-0xa00], R23 ;  /* 0xfff6001708007986 */ /* 0x0045e8000c101906 */
[----:B------:R-:W3:Y:S04]  /*1790*/  LDG.E R25, desc[UR6][R10.64+-0x800] ;  /* 0xfff800060a197981 */ /* 0x000ee8000c1e1900 */
[----:B---3--:R3:W-:Y:S04]  /*17a0*/  STG.E desc[UR6][R8.64+-0x800], R25 ;  /* 0xfff8001908007986 */ /* 0x0087e8000c101906 */
[----:B------:R-:W4:Y:S04]  /*17b0*/  LDG.E R27, desc[UR6][R10.64+-0x600] ;  /* 0xfffa00060a1b7981 */ /* 0x000f28000c1e1900 */
[----:B----4-:R4:W-:Y:S04]  /*17c0*/  STG.E desc[UR6][R8.64+-0x600], R27 ;  /* 0xfffa001b08007986 */ /* 0x0109e8000c101906 */
[----:B------:R-:W5:Y:S04]  /*17d0*/  LDG.E R29, desc[UR6][R10.64+-0x400] ;  /* 0xfffc00060a1d7981 */ /* 0x000f68000c1e1900 */
[----:B-----5:R-:W-:Y:S04]  /*17e0*/  STG.E desc[UR6][R8.64+-0x400], R29 ;  /* 0xfffc001d08007986 */ /* 0x020fe8000c101906 */
[----:B------:R-:W5:Y:S01]  /*17f0*/  LDG.E R22, desc[UR6][R10.64+-0x200] ;  /* 0xfffe00060a167981 */ /* 0x000f62000c1e1900 */
[----:B0-----:R-:W-:Y:S01]  /*1800*/  MOV R19, 0x0 ;  /* 0x0000000000137802 */ /* 0x001fe20000000f00 */
[----:B------:R-:W-:-:S04]  /*1810*/  IMAD.MOV.U32 R18, RZ, RZ, 0x600 ;  /* 0x00000600ff127424 */ /* 0x000fc800078e00ff */
[----:B------:R-:W-:Y:S01]  /*1820*/  IMAD.WIDE R18, R12, 0x4, R18 ;  /* 0x000000040c127825 */ /* 0x000fe200078e0212 */
[----:B-----5:R-:W-:Y:S04]  /*1830*/  STG.E desc[UR6][R8.64+-0x200], R22 ;  /* 0xfffe001608007986 */ /* 0x020fe8000c101906 */
[----:B-1----:R-:W5:Y:S01]  /*1840*/  LDG.E R21, desc[UR6][R10.64] ;  /* 0x000000060a157981 */ /* 0x002f62000c1e1900 */
[----:B------:R-:W-:-:S05]  /*1850*/  IADD3 R16, P1, PT, R18, R2, RZ ;  /* 0x0000000212107210 */ /* 0x000fca0007f3e0ff */
[C---:B------:R-:W-:Y:S01]  /*1860*/  IMAD.X R17, R19.reuse, 0x1, R3, P1 ;  /* 0x0000000113117824 */ /* 0x040fe200008e0603 */
[----:B------:R-:W-:Y:S01]  /*1870*/  IADD3 R18, P1, PT, R18, R4, RZ ;  /* 0x0000000412127210 */ /* 0x000fe20007f3e0ff */
[----:B-----5:R0:W-:Y:S04]  /*1880*/  STG.E desc[UR6][R8.64], R21 ;  /* 0x0000001508007986 */ /* 0x0201e8000c101906 */
[----:B--2---:R-:W2:Y:S01]  /*1890*/  LDG.E R23, desc[UR6][R16.64+-0x600] ;  /* 0xfffa000610177981 */ /* 0x004ea2000c1e1900 */
[----:B------:R-:W-:-:S05]  /*18a0*/  IMAD.X R19, R19, 0x1, R5, P1 ;  /* 0x0000000113137824 */ /* 0x000fca00008e0605 */
[----:B--2---:R1:W-:Y:S04]  /*18b0*/  STG.E desc[UR6][R18.64+-0x600], R23 ;  /* 0xfffa001712007986 */ /* 0x0043e8000c101906 */
[----:B---3--:R-:W2:Y:S04]  /*18c0*/  LDG.E R25, desc[UR6][R16.64+-0x400] ;  /* 0xfffc000610197981 */ /* 0x008ea8000c1e1900 */
[----:B--2---:R2:W-:Y:S04]  /*18d0*/  STG.E desc[UR6][R18.64+-0x400], R25 ;  /* 0xfffc001912007986 */ /* 0x0045e8000c101906 */
[----:B------:R-:W3:Y:S04]  /*18e0*/  LDG.E R11, desc[UR6][R16.64+-0x200] ;  /* 0xfffe0006100b7981 */ /* 0x000ee8000c1e1900 */
[----:B---3--:R2:W-:Y:S04]  /*18f0*/  STG.E desc[UR6][R18.64+-0x200], R11 ;  /* 0xfffe000b12007986 */ /* 0x0085e8000c101906 */
[----:B----4-:R-:W3:Y:S04]  /*1900*/  LDG.E R27, desc[UR6][R16.64] ;  /* 0x00000006101b7981 */ /* 0x010ee8000c1e1900 */
[----:B---3--:R2:W-:Y:S04]  /*1910*/  STG.E desc[UR6][R18.64], R27 ;  /* 0x0000001b12007986 */ /* 0x0085e8000c101906 */
[----:B0-----:R-:W3:Y:S04]  /*1920*/  LDG.E R9, desc[UR6][R16.64+0x200] ;  /* 0x0002000610097981 */ /* 0x001ee8000c1e1900 */
[----:B---3--:R2:W-:Y:S04]  /*1930*/  STG.E desc[UR6][R18.64+0x200], R9 ;  /* 0x0002000912007986 */ /* 0x0085e8000c101906 */
[----:B------:R-:W3:Y:S04]  /*1940*/  LDG.E R21, desc[UR6][R16.64+0x400] ;  /* 0x0004000610157981 */ /* 0x000ee8000c1e1900 */
[----:B---3--:R2:W-:Y:S04]  /*1950*/  STG.E desc[UR6][R18.64+0x400], R21 ;  /* 0x0004001512007986 */ /* 0x0085e8000c101906 */
[----:B-1----:R-:W3:Y:S01]  /*1960*/  LDG.E R23, desc[UR6][R16.64+0x600] ;  /* 0x0006000610177981 */ /* 0x002ee2000c1e1900 */
[----:B------:R-:W-:Y:S01]  /*1970*/  IADD3 R14, PT, PT, R14, 0x10, RZ ;  /* 0x000000100e0e7810 */ /* 0x000fe20007ffe0ff */
[----:B------:R-:W-:Y:S01]  /*1980*/  VIADD R12, R12, 0x800 ;  /* 0x000008000c0c7836 */ /* 0x000fe20000000000 */
[----:B------:R-:W-:-:S02]  /*1990*/  IADD3 R13, P2, PT, R13, 0x2000, RZ ;  /* 0x000020000d0d7810 */ /* 0x000fc40007f5e0ff */
[----:B------:R-:W-:-:S03]  /*19a0*/  ISETP.NE.AND P1, PT, R14, RZ, PT ;  /* 0x000000ff0e00720c */ /* 0x000fc60003f25270 */
[----:B------:R-:W-:Y:S01]  /*19b0*/  IMAD.X R15, RZ, RZ, R15, P2 ;  /* 0x000000ffff0f7224 */ /* 0x000fe200010e060f */
[----:B---3--:R2:W-:Y:S09]  /*19c0*/  STG.E desc[UR6][R18.64+0x600], R23 ;  /* 0x0006001712007986 */ /* 0x0085f2000c101906 */
[----:B------:R-:W-:Y:S05]  /*19d0*/  @P1 BRA `(.L_x_40) ;  /* 0xfffffffc003c1947 */ /* 0x000fea000383ffff */
.L_x_39:
[----:B------:R-:W-:Y:S05]  /*19e0*/  @!P0 EXIT ;  /* 0x000000000000894d */ /* 0x000fea0003800000 */
[----:B------:R-:W-:Y:S02]  /*19f0*/  ISETP.GE.U32.AND P0, PT, R20, 0x8, PT ;  /* 0x000000081400780c */ /* 0x000fe40003f06070 */
[----:B------:R-:W-:-:S04]  /*1a00*/  LOP3.LUT R12, R0, 0x7, RZ, 0xc0, !PT ;  /* 0x00000007000c7812 */ /* 0x000fc800078ec0ff */
[----:B------:R-:W-:-:S07]  /*1a10*/  ISETP.NE.AND P1, PT, R12, RZ, PT ;  /* 0x000000ff0c00720c */ /* 0x000fce0003f25270 */
[----:B------:R-:W-:Y:S06]  /*1a20*/  @!P0 BRA `(.L_x_41) ;  /* 0x0000000000508947 */ /* 0x000fec0003800000 */
[----:B--2---:R-:W-:-:S05]  /*1a30*/  LEA R11, R6, R7, 0x7 ;  /* 0x00000007060b7211 */ /* 0x004fca00078e38ff */
[----:B------:R-:W-:-:S05]  /*1a40*/  IMAD.WIDE R8, R11, 0x4, R2 ;  /* 0x000000040b087825 */ /* 0x000fca00078e0202 */
[----:B------:R-:W2:Y:S01]  /*1a50*/  LDG.E R13, desc[UR6][R8.64] ;  /* 0x00000006080d7981 */ /* 0x000ea2000c1e1900 */
[----:B------:R-:W-:-:S05]  /*1a60*/  IMAD.WIDE R10, R11, 0x4, R4 ;  /* 0x000000040b0a7825 */ /* 0x000fca00078e0204 */
[----:B--2---:R0:W-:Y:S04]  /*1a70*/  STG.E desc[UR6][R10.64], R13 ;  /* 0x0000000d0a007986 */ /* 0x0041e8000c101906 */
[----:B------:R-:W2:Y:S04]  /*1a80*/  LDG.E R15, desc[UR6][R8.64+0x200] ;  /* 0x00020006080f7981 */ /* 0x000ea8000c1e1900 */
        /* <DEDUP_REMOVED lines=9> */
[----:B0-----:R-:W2:Y:S04]  /*1b20*/  LDG.E R13, desc[UR6][R8.64+0xc00] ;  /* 0x000c0006080d7981 */ /* 0x001ea8000c1e1900 */
[----:B--2---:R3:W-:Y:S04]  /*1b30*/  STG.E desc[UR6][R10.64+0xc00], R13 ;  /* 0x000c000d0a007986 */ /* 0x0047e8000c101906 */
[----:B-1----:R-:W2:Y:S01]  /*1b40*/  LDG.E R15, desc[UR6][R8.64+0xe00] ;  /* 0x000e0006080f7981 */ /* 0x002ea2000c1e1900 */
[----:B------:R-:W-:-:S03]  /*1b50*/  VIADD R6, R6, 0x8 ;  /* 0x0000000806067836 */ /* 0x000fc60000000000 */
[----:B--2---:R3:W-:Y:S04]  /*1b60*/  STG.E desc[UR6][R10.64+0xe00], R15 ;  /* 0x000e000f0a007986 */ /* 0x0047e8000c101906 */
.L_x_41:
[----:B------:R-:W-:Y:S05]  /*1b70*/  @!P1 EXIT ;  /* 0x000000000000994d */ /* 0x000fea0003800000 */
[----:B------:R-:W-:Y:S02]  /*1b80*/  ISETP.GE.U32.AND P0, PT, R12, 0x4, PT ;  /* 0x000000040c00780c */ /* 0x000fe40003f06070 */
[----:B------:R-:W-:-:S04]  /*1b90*/  LOP3.LUT R0, R0, 0x3, RZ, 0xc0, !PT ;  /* 0x0000000300007812 */ /* 0x000fc800078ec0ff */
[----:B------:R-:W-:-:S07]  /*1ba0*/  ISETP.NE.AND P1, PT, R0, RZ, PT ;  /* 0x000000ff0000720c */ /* 0x000fce0003f25270 */
[----:B------:R-:W-:Y:S06]  /*1bb0*/  @!P0 BRA `(.L_x_42) ;  /* 0x0000000000308947 */ /* 0x000fec0003800000 */
[----:B--23--:R-:W-:-:S04]  /*1bc0*/  IMAD R11, R6, 0x80, R7 ;  /* 0x00000080060b7824 */ /* 0x00cfc800078e0207 */
        /* <DEDUP_REMOVED lines=8> */
[----:B------:R-:W2:Y:S01]  /*1c50*/  LDG.E R19, desc[UR6][R8.64+0x600] ;  /* 0x0006000608137981 */ /* 0x000ea2000c1e1900 */
[----:B------:R-:W-:-:S03]  /*1c60*/  IADD3 R6, PT, PT, R6, 0x4, RZ ;  /* 0x0000000406067810 */ /* 0x000fc60007ffe0ff */
[----:B--2---:R0:W-:Y:S04]  /*1c70*/  STG.E desc[UR6][R10.64+0x600], R19 ;  /* 0x000600130a007986 */ /* 0x0041e8000c101906 */
.L_x_42:
[----:B------:R-:W-:Y:S05]  /*1c80*/  @!P1 EXIT ;  /* 0x000000000000994d */ /* 0x000fea0003800000 */
[----:B0-23--:R-:W-:Y:S02]  /*1c90*/  IMAD R11, R6, 0x80, R7 ;  /* 0x00000080060b7824 */ /* 0x00dfe400078e0207 */
[----:B------:R-:W-:-:S07]  /*1ca0*/  IMAD.MOV R0, RZ, RZ, -R0 ;  /* 0x000000ffff007224 */ /* 0x000fce00078e0a00 */
.L_x_43:
[----:B0-----:R-:W-:-:S06]  /*1cb0*/  IMAD.WIDE R8, R11, 0x4, R2 ;  /* 0x000000040b087825 */ /* 0x001fcc00078e0202 */
[----:B------:R-:W2:Y:S01]  /*1cc0*/  LDG.E R9, desc[UR6][R8.64] ;  /* 0x0000000608097981 */ /* 0x000ea2000c1e1900 */
[----:B------:R-:W-:Y:S01]  /*1cd0*/  IADD3 R0, PT, PT, R0, 0x1, RZ ;  /* 0x0000000100007810 */ /* 0x000fe20007ffe0ff */
[----:B------:R-:W-:-:S03]  /*1ce0*/  IMAD.WIDE R6, R11, 0x4, R4 ;  /* 0x000000040b067825 */ /* 0x000fc600078e0204 */
[----:B------:R-:W-:Y:S02]  /*1cf0*/  ISETP.NE.AND P0, PT, R0, RZ, PT ;  /* 0x000000ff0000720c */ /* 0x000fe40003f05270 */
[----:B--2---:R0:W-:Y:S11]  /*1d00*/  STG.E desc[UR6][R6.64], R9 ;  /* 0x0000000906007986 */ /* 0x0041f6000c101906 */
[----:B------:R-:W-:Y:S05]  /*1d10*/  @!P0 EXIT ;  /* 0x000000000000894d */ /* 0x000fea0003800000 */
[----:B------:R-:W-:Y:S01]  /*1d20*/  VIADD R11, R11, 0x80 ;  /* 0x000000800b0b7836 */ /* 0x000fe20000000000 */
[----:B------:R-:W-:Y:S06]  /*1d30*/  BRA `(.L_x_43) ;  /* 0xfffffffc00dc7947 */ /* 0x000fec000383ffff */
.L_x_44:
[----:B------:R-:W-:-:S00]  /*1d40*/  BRA `(.L_x_44) ;  /* 0xfffffffc00fc7947 */ /* 0x000fc0000383ffff */
[----:B------:R-:W-:-:S00]  /*1d50*/  NOP ;  /* 0x0000000000007918 */ /* 0x000fc00000000000 */
        /* <DEDUP_REMOVED lines=10> */
.L_x_349:


//--------------------- .text._ZN3cub18CUB_300001_SM_10006detail9transform16transform_kernelINS2_10policy_hubILb1EN4cuda3std3__45tupleIJN6thrust24THRUST_300001_SM_1000_NS7pointerI14__nv_bfloat162NSA_8cuda_cub3tagENSA_11use_defaultESF_EEEEEE10policy1000EiNS7_10__identityENSA_6detail15normal_iteratorINSA_10device_ptrISC_EEEEJPSC_EEEvT0_iT1_T2_DpNS2_10kernel_argIT3_EE --------------------------
	.section	.text._ZN3cub18CUB_300001_SM_10006detail9transform16transform_kernelINS2_10policy_hubILb1EN4cuda3std3__45tupleIJN6thrust24THRUST_300001_SM_1000_NS7pointerI14__nv_bfloat162NSA_8cuda_cub3tagENSA_11use_defaultESF_EEEEEE10policy1000EiNS7_10__identityENSA_6detail15normal_iteratorINSA_10device_ptrISC_EEEEJPSC_EEEvT0_iT1_T2_DpNS2_10kernel_argIT3_EE,"ax",@progbits
	.align	128
        .global         _ZN3cub18CUB_300001_SM_10006detail9transform16transform_kernelINS2_10policy_hubILb1EN4cuda3std3__45tupleIJN6thrust24THRUST_300001_SM_1000_NS7pointerI14__nv_bfloat162NSA_8cuda_cub3tagENSA_11use_defaultESF_EEEEEE10policy1000EiNS7_10__identityENSA_6detail15normal_iteratorINSA_10device_ptrISC_EEEEJPSC_EEEvT0_iT1_T2_DpNS2_10kernel_argIT3_EE
        .type           _ZN3cub18CUB_300001_SM_10006detail9transform16transform_kernelINS2_10policy_hubILb1EN4cuda3std3__45tupleIJN6thrust24THRUST_300001_SM_1000_NS7pointerI14__nv_bfloat162NSA_8cuda_cub3tagENSA_11use_defaultESF_EEEEEE10policy1000EiNS7_10__identityENSA_6detail15normal_iteratorINSA_10device_ptrISC_EEEEJPSC_EEEvT0_iT1_T2_DpNS2_10kernel_argIT3_EE,@function
        .size           _ZN3cub18CUB_300001_SM_10006detail9transform16transform_kernelINS2_10policy_hubILb1EN4cuda3std3__45tupleIJN6thrust24THRUST_300001_SM_1000_NS7pointerI14__nv_bfloat162NSA_8cuda_cub3tagENSA_11use_defaultESF_EEEEEE10policy1000EiNS7_10__identityENSA_6detail15normal_iteratorINSA_10device_ptrISC_EEEEJPSC_EEEvT0_iT1_T2_DpNS2_10kernel_argIT3_EE,(.L_x_350 - _ZN3cub18CUB_300001_SM_10006detail9transform16transform_kernelINS2_10policy_hubILb1EN4cuda3std3__45tupleIJN6thrust24THRUST_300001_SM_1000_NS7pointerI14__nv_bfloat162NSA_8cuda_cub3tagENSA_11use_defaultESF_EEEEEE10policy1000EiNS7_10__identityENSA_6detail15normal_iteratorINSA_10device_ptrISC_EEEEJPSC_EEEvT0_iT1_T2_DpNS2_10kernel_argIT3_EE)
        .other          _ZN3cub18CUB_300001_SM_10006detail9transform16transform_kernelINS2_10policy_hubILb1EN4cuda3std3__45tupleIJN6thrust24THRUST_300001_SM_1000_NS7pointerI14__nv_bfloat162NSA_8cuda_cub3tagENSA_11use_defaultESF_EEEEEE10policy1000EiNS7_10__identityENSA_6detail15normal_iteratorINSA_10device_ptrISC_EEEEJPSC_EEEvT0_iT1_T2_DpNS2_10kernel_argIT3_EE,@"STO_CUDA_ENTRY STV_DEFAULT"
_ZN3cub18CUB_300001_SM_10006detail9transform16transform_kernelINS2_10policy_hubILb1EN4cuda3std3__45tupleIJN6thrust24THRUST_300001_SM_1000_NS7pointerI14__nv_bfloat162NSA_8cuda_cub3tagENSA_11use_defaultESF_EEEEEE10policy1000EiNS7_10__identityENSA_6detail15normal_iteratorINSA_10device_ptrISC_EEEEJPSC_EEEvT0_iT1_T2_DpNS2_10kernel_argIT3_EE:
.text._ZN3cub18CUB_300001_SM_10006detail9transform16transform_kernelINS2_10policy_hubILb1EN4cuda3std3__45tupleIJN6thrust24THRUST_300001_SM_1000_NS7pointerI14__nv_bfloat162NSA_8cuda_cub3tagENSA_11use_defaultESF_EEEEEE10policy1000EiNS7_10__identityENSA_6detail15normal_iteratorINSA_10device_ptrISC_EEEEJPSC_EEEvT0_iT1_T2_DpNS2_10kernel_argIT3_EE:
[----:B------:R-:W-:Y:S08]  /*0000*/  LDC R1, c[0x0][0x37c] ;  /* 0x0000df00ff017b82 */ /* 0x000ff00000000800 */
[----:B------:R-:W0:Y:S01]  /*0010*/  LDC.64 R8, c[0x0][0x380] ;  /* 0x0000e000ff087b82 */ /* 0x000e220000000a00 */
[----:B------:R-:W1:Y:S01]  /*0020*/  S2R R0, SR_TID.X ;  /* 0x0000000000007919 */ /* 0x000e620000002100 */
[----:B------:R-:W2:Y:S01]  /*0030*/  LDCU.64 UR6, c[0x0][0x358] ;  /* 0x00006b00ff0677ac */ /* 0x000ea20008000a00 */
[----:B------:R-:W-:Y:S05]  /*0040*/  BSSY.RECONVERGENT B0, `(.L_x_45) ;  /* 0x0000016000007945 */ /* 0x000fea0003800200 */
[----:B------:R-:W3:Y:S08]  /*0050*/  S2UR UR4, SR_CTAID.X ;  /* 0x00000000000479c3 */ /* 0x000ef00000002500 */
[----:B------:R-:W4:Y:S01]  /*0060*/  LDC.64 R2, c[0x0][0x398] ;  /* 0x0000e600ff027b82 */ /* 0x000f220000000a00 */
[----:B0-----:R-:W-:-:S07]  /*0070*/  IMAD.SHL.U32 R7, R9, 0x80, RZ ;  /* 0x0000008009077824 */ /* 0x001fce00078e00ff */
[----:B------:R-:W0:Y:S01]  /*0080*/  LDC.64 R4, c[0x0][0x390] ;  /* 0x0000e400ff047b82 */ /* 0x000e220000000a00 */
[----:B---3--:R-:W-:Y:S01]  /*0090*/  IMAD R13, R7, UR4, RZ ;  /* 0x00000004070d7c24 */ /* 0x008fe2000f8e02ff */
[----:B-1----:R-:W-:-:S03]  /*00a0*/  SHF.L.U32 R15, R0, 0x7, RZ ;  /* 0x00000007000f7819 */ /* 0x002fc600000006ff */
[----:B------:R-:W-:-:S05]  /*00b0*/  IMAD.IADD R8, R8, 0x1, -R13 ;  /* 0x0000000108087824 */ /* 0x000fca00078e0a0d */
[CC--:B------:R-:W-:Y:S02]  /*00c0*/  VIMNMX R6, PT, PT, R7.reuse, R8.reuse, PT ;  /* 0x0000000807067248 */ /* 0x0c0fe40003fe0100 */
[----:B------:R-:W-:-:S03]  /*00d0*/  ISETP.GT.AND P1, PT, R7, R8, PT ;  /* 0x000000080700720c */ /* 0x000fc60003f24270 */
[----:B------:R-:W-:-:S05]  /*00e0*/  IMAD.SHL.U32 R12, R6, 0x4, RZ ;  /* 0x00000004060c7824 */ /* 0x000fca00078e00ff */
[----:B------:R-:W-:-:S13]  /*00f0*/  ISETP.GE.AND P0, PT, R15, R12, PT ;  /* 0x0000000c0f00720c */ /* 0x000fda0003f06270 */
[----:B--2-4-:R-:W-:Y:S05]  /*0100*/  @P0 BRA `(.L_x_46) ;  /* 0x0000000000240947 */ /* 0x014fea0003800000 */
[----:B------:R-:W1:Y:S02]  /*0110*/  LDC.64 R10, c[0x0][0x398] ;  /* 0x0000e600ff0a7b82 */ /* 0x000e640000000a00 */
[----:B-1----:R-:W-:-:S04]  /*0120*/  IMAD.WIDE.U32 R10, R0, 0x80, R10 ;  /* 0x00000080000a7825 */ /* 0x002fc800078e000a */
[----:B------:R-:W-:-:S07]  /*0130*/  IMAD.WIDE R10, R13, 0x4, R10 ;  /* 0x000000040d0a7825 */ /* 0x000fce00078e020a */
.L_x_47:
[----:B------:R-:W-:Y:S01]  /*0140*/  VIADD R15, R15, 0x4000 ;  /* 0x000040000f0f7836 */ /* 0x000fe20000000000 */
[----:B------:R1:W-:Y:S04]  /*0150*/  CCTL.E.PF2 [R10] ;  /* 0x000000000a00798f */ /* 0x0003e80000800100 */
[----:B------:R-:W-:Y:S02]  /*0160*/  ISETP.GE.AND P0, PT, R15, R12, PT ;  /* 0x0000000c0f00720c */ /* 0x000fe40003f06270 */
[----:B-1----:R-:W-:-:S04]  /*0170*/  IADD3 R10, P2, PT, R10, 0x4000, RZ ;  /* 0x000040000a0a7810 */ /* 0x002fc80007f5e0ff */
[----:B------:R-:W-:-:S07]  /*0180*/  IADD3.X R11, PT, PT, RZ, R11, RZ, P2, !PT ;  /* 0x0000000bff0b7210 */ /* 0x000fce00017fe4ff */
[----:B------:R-:W-:Y:S05]  /*0190*/  @!P0 BRA `(.L_x_47) ;  /* 0xfffffffc00e88947 */ /* 0x000fea000383ffff */
.L_x_46:
[----:B------:R-:W-:Y:S05]  /*01a0*/  BSYNC.RECONVERGENT B0 ;  /* 0x0000000000007941 */ /* 0x000fea0003800200 */
.L_x_45:
[----:B------:R-:W-:-:S04]  /*01b0*/  IMAD.WIDE R2, R13, 0x4, R2 ;  /* 0x000000040d027825 */ /* 0x000fc800078e0202 */
[----:B0-----:R-:W-:Y:S01]  /*01c0*/  IMAD.WIDE R4, R13, 0x4, R4 ;  /* 0x000000040d047825 */ /* 0x001fe200078e0204 */
[----:B------:R-:W-:Y:S06]  /*01d0*/  @P1 BRA `(.L_x_48) ;  /* 0x0000000400d01947 */ /* 0x000fec0003800000 */
[----:B------:R-:W-:-:S13]  /*01e0*/  ISETP.GE.AND P0, PT, R9, 0x1, PT ;  /* 0x000000010900780c */ /* 0x000fda0003f06270 */
[----:B------:R-:W-:Y:S05]  /*01f0*/  @!P0 EXIT ;  /* 0x000000000000894d */ /* 0x000fea0003800000 */
[C---:B------:R-:W-:Y:S01]  /*0200*/  ISETP.GE.U32.AND P1, PT, R9.reuse, 0x10, PT ;  /* 0x000000100900780c */ /* 0x040fe20003f26070 */
[----:B------:R-:W-:Y:S01]  /*0210*/  IMAD.MOV.U32 R7, RZ, RZ, RZ ;  /* 0x000000ffff077224 */ /* 0x000fe200078e00ff */
[----:B------:R-:W-:-:S04]  /*0220*/  LOP3.LUT R20, R9, 0xf, RZ, 0xc0, !PT ;  /* 0x0000000f09147812 */ /* 0x000fc800078ec0ff */
[----:B------:R-:W-:-:S07]  /*0230*/  ISETP.NE.AND P0, PT, R20, RZ, PT ;  /* 0x000000ff1400720c */ /* 0x000fce0003f05270 */
[----:B------:R-:W-:Y:S06]  /*0240*/  @!P1 BRA `(.L_x_49) ;  /* 0x0000000000d89947 */ /* 0x000fec0003800000 */
[----:B------:R-:W-:Y:S01]  /*0250*/  IMAD.WIDE.U32 R14, R0, 0x4, RZ ;  /* 0x00000004000e7825 */ /* 0x000fe200078e00ff */
[----:B------:R-:W-:-:S03]  /*0260*/  LOP3.LUT R7, R9, 0x7ffffff0, RZ, 0xc0, !PT ;  /* 0x7ffffff009077812 */ /* 0x000fc600078ec0ff */
[----:B------:R-:W-:Y:S01]  /*0270*/  VIADD R6, R0, 0x480 ;  /* 0x0000048000067836 */ /* 0x000fe20000000000 */
[----:B------:R-:W-:Y:S02]  /*0280*/  LOP3.LUT R13, R14, 0x1000, RZ, 0xfc, !PT ;  /* 0x000010000e0d7812 */ /* 0x000fe400078efcff */
[----:B------:R-:W-:-:S07]  /*0290*/  IADD3 R12, PT, PT, -R7, RZ, RZ ;  /* 0x000000ff070c7210 */ /* 0x000fce0007ffe1ff */
.L_x_50:
[----:B------:R-:W-:-:S05]  /*02a0*/  IADD3 R10, P1, PT, R2, R13, RZ ;  /* 0x0000000d020a7210 */ /* 0x000fca0007f3e0ff */
[----:B--2---:R-:W-:-:S05]  /*02b0*/  IMAD.X R11, R3, 0x1, R15, P1 ;  /* 0x00000001030b7824 */ /* 0x004fca00008e060f */
        /* <DEDUP_REMOVED lines=17> */
[----:B------:R-:W-:-:S02]  /*03d0*/  HFMA2 R18, -RZ, RZ, 0, 9.1552734375e-05 ;  /* 0x00000600ff127431 */ /* 0x000fc400000001ff */
[----:B0-----:R-:W-:-:S03]  /*03e0*/  IMAD.MOV.U32 R19, RZ, RZ, 0x0 ;  /* 0x00000000ff137424 */ /* 0x001fc600078e00ff */
[----:B------:R-:W-:Y:S01]  /*03f0*/  IMAD.WIDE R18, R6, 0x4, R18 ;  /* 0x0000000406127825 */ /* 0x000fe200078e0212 */
[----:B-----5:R-:W-:Y:S04]  /*0400*/  STG.E desc[UR6][R8.64+-0x200], R14 ;  /* 0xfffe000e08007986 */ /* 0x020fe8000c101906 */
[----:B-1----:R-:W5:Y:S01]  /*0410*/  LDG.E R21, desc[UR6][R10.64] ;  /* 0x000000060a157981 */ /* 0x002f62000c1e1900 */
[----:B------:R-:W-:-:S05]  /*0420*/  IADD3 R16, P1, PT, R2, R18, RZ ;  /* 0x0000001202107210 */ /* 0x000fca0007f3e0ff */
[----:B------:R-:W-:Y:S01]  /*0430*/  IMAD.X R17, R3, 0x1, R19, P1 ;  /* 0x0000000103117824 */ /* 0x000fe200008e0613 */
[----:B------:R-:W-:Y:S01]  /*0440*/  IADD3 R18, P1, PT, R4, R18, RZ ;  /* 0x0000001204127210 */ /* 0x000fe20007f3e0ff */
[----:B-----5:R0:W-:Y:S04]  /*0450*/  STG.E desc[UR6][R8.64], R21 ;  /* 0x0000001508007986 */ /* 0x0201e8000c101906 */
[----:B--2---:R-:W2:Y:S01]  /*0460*/  LDG.E R23, desc[UR6][R16.64+-0x600] ;  /* 0xfffa000610177981 */ /* 0x004ea2000c1e1900 */
[----:B------:R-:W-:-:S05]  /*0470*/  IADD3.X R19, PT, PT, R5, R19, RZ, P1, !PT ;  /* 0x0000001305137210 */ /* 0x000fca0000ffe4ff */
        /* <DEDUP_REMOVED lines=12> */
[----:B------:R-:W-:Y:S01]  /*0540*/  VIADD R12, R12, 0x10 ;  /* 0x000000100c0c7836 */ /* 0x000fe20000000000 */
[----:B------:R-:W-:-:S02]  /*0550*/  IADD3 R13, P2, PT, R13, 0x2000, RZ ;  /* 0x000020000d0d7810 */ /* 0x000fc40007f5e0ff */
[----:B------:R-:W-:Y:S02]  /*0560*/  IADD3 R6, PT, PT, R6, 0x800, RZ ;  /* 0x0000080006067810 */ /* 0x000fe40007ffe0ff */
[----:B------:R-:W-:Y:S01]  /*0570*/  ISETP.NE.AND P1, PT, R12, RZ, PT ;  /* 0x000000ff0c00720c */ /* 0x000fe20003f25270 */
[----:B------:R-:W-:Y:S01]  /*0580*/  IMAD.X R15, RZ, RZ, R15, P2 ;  /* 0x000000ffff0f7224 */ /* 0x000fe200010e060f */
[----:B---3--:R2:W-:Y:S11]  /*0590*/  STG.E desc[UR6][R18.64+0x600], R23 ;  /* 0x0006001712007986 */ /* 0x0085f6000c101906 */
[----:B------:R-:W-:Y:S05]  /*05a0*/  @P1 BRA `(.L_x_50) ;  /* 0xfffffffc003c1947 */ /* 0x000fea000383ffff */
.L_x_49:
[----:B------:R-:W-:Y:S05]  /*05b0*/  @!P0 EXIT ;  /* 0x000000000000894d */ /* 0x000fea0003800000 */
[----:B------:R-:W0:Y:S01]  /*05c0*/  LDCU UR4, c[0x0][0x384] ;  /* 0x00007080ff0477ac */ /* 0x000e220008000800 */
[----:B------:R-:W-:Y:S01]  /*05d0*/  ISETP.GE.U32.AND P0, PT, R20, 0x8, PT ;  /* 0x000000081400780c */ /* 0x000fe20003f06070 */
[----:B0-----:R-:W-:-:S06]  /*05e0*/  ULOP3.LUT UR5, UR4, 0x7, URZ, 0xc0, !UPT ;  /* 0x0000000704057892 */ /* 0x001fcc000f8ec0ff */
[----:B------:R-:W-:-:S06]  /*05f0*/  ISETP.NE.AND P1, PT, RZ, UR5, PT ;  /* 0x00000005ff007c0c */ /* 0x000fcc000bf25270 */
[----:B------:R-:W-:Y:S07]  /*0600*/  @!P0 BRA `(.L_x_51) ;  /* 0x0000000000508947 */ /* 0x000fee0003800000 */
[----:B--2---:R-:W-:-:S04]  /*0610*/  IMAD R11, R7, 0x80, R0 ;  /* 0x00000080070b7824 */ /* 0x004fc800078e0200 */
        /* <DEDUP_REMOVED lines=19> */
.L_x_51:
[----:B------:R-:W-:Y:S05]  /*0750*/  @!P1 EXIT ;  /* 0x000000000000994d */ /* 0x000fea0003800000 */
[----:B------:R-:W-:Y:S02]  /*0760*/  UISETP.GE.U32.AND UP0, UPT, UR5, 0x4, UPT ;  /* 0x000000040500788c */ /* 0x000fe4000bf06070 */
[----:B------:R-:W-:-:S06]  /*0770*/  ULOP3.LUT UR4, UR4, 0x3, URZ, 0xc0, !UPT ;  /* 0x0000000304047892 */ /* 0x000fcc000f8ec0ff */
[----:B------:R-:W-:Y:S01]  /*0780*/  ISETP.NE.AND P0, PT, RZ, UR4, PT ;  /* 0x00000004ff007c0c */ /* 0x000fe2000bf05270 */
[----:B------:R-:W-:-:S12]  /*0790*/  BRA.U !UP0, `(.L_x_52) ;  /* 0x0000000108307547 */ /* 0x000fd8000b800000 */
[----:B--23--:R-:W-:-:S05]  /*07a0*/  LEA R11, R7, R0, 0x7 ;  /* 0x00000000070b7211 */ /* 0x00cfca00078e38ff */
        /* <DEDUP_REMOVED lines=9> */
[----:B------:R-:W-:-:S03]  /*0840*/  VIADD R7, R7, 0x4 ;  /* 0x0000000407077836 */ /* 0x000fc60000000000 */
[----:B--2---:R0:W-:Y:S04]  /*0850*/  STG.E desc[UR6][R10.64+0x600], R19 ;  /* 0x000600130a007986 */ /* 0x0041e8000c101906 */
.L_x_52:
[----:B------:R-:W-:Y:S05]  /*0860*/  @!P0 EXIT ;  /* 0x000000000000894d */ /* 0x000fea0003800000 */
[----:B0-23--:R-:W-:Y:S01]  /*0870*/  IMAD R11, R7, 0x80, R0 ;  /* 0x00000080070b7824 */ /* 0x00dfe200078e0200 */
[----:B------:R-:W-:-:S12]  /*0880*/  UIADD3 UR4, UPT, UPT, -UR4, URZ, URZ ;  /* 0x000000ff04047290 */ /* 0x000fd8000fffe1ff */
.L_x_53:
[----:B0-----:R-:W-:-:S06]  /*0890*/  IMAD.WIDE R8, R11, 0x4, R2 ;  /* 0x000000040b087825 */ /* 0x001fcc00078e0202 */
[----:B------:R-:W2:Y:S01]  /*08a0*/  LDG.E R9, desc[UR6][R8.64] ;  /* 0x0000000608097981 */ /* 0x000ea2000c1e1900 */
[C---:B------:R-:W-:Y:S01]  /*08b0*/  IMAD.WIDE R6, R11.reuse, 0x4, R4 ;  /* 0x000000040b067825 */ /* 0x040fe200078e0204 */
[----:B------:R-:W-:Y:S01]  /*08c0*/  UIADD3 UR4, UPT, UPT, UR4, 0x1, URZ ;  /* 0x0000000104047890 */ /* 0x000fe2000fffe0ff */
[----:B------:R-:W-:-:S03]  /*08d0*/  IADD3 R11, PT, PT, R11, 0x80, RZ ;  /* 0x000000800b0b7810 */ /* 0x000fc60007ffe0ff */
[----:B------:R-:W-:Y:S01]  /*08e0*/  UISETP.NE.AND UP0, UPT, UR4, URZ, UPT ;  /* 0x000000ff0400728c */ /* 0x000fe2000bf05270 */
[----:B--2---:R0:W-:Y:S08]  /*08f0*/  STG.E desc[UR6][R6.64], R9 ;  /* 0x0000000906007986 */ /* 0x0041f0000c101906 */
[----:B------:R-:W-:Y:S05]  /*0900*/  BRA.U UP0, `(.L_x_53) ;  /* 0xfffffffd00e07547 */ /* 0x000fea000b83ffff */
[----:B------:R-:W-:Y:S05]  /*0910*/  EXIT ;  /* 0x000000000000794d */ /* 0x000fea0003800000 */
.L_x_48:
[----:B------:R-:W-:-:S13]  /*0920*/  ISETP.GE.AND P0, PT, R9, 0x1, PT ;  /* 0x000000010900780c */ /* 0x000fda0003f06270 */
[----:B------:R-:W-:Y:S05]  /*0930*/  @!P0 EXIT ;  /* 0x000000000000894d */ /* 0x000fea0003800000 */
[C---:B------:R-:W-:Y:S01]  /*0940*/  ISETP.GE.U32.AND P0, PT, R9.reuse, 0x10, PT ;  /* 0x000000100900780c */ /* 0x040fe20003f06070 */
[----:B------:R-:W-:Y:S01]  /*0950*/  IMAD.MOV.U32 R7, RZ, RZ, RZ ;  /* 0x000000ffff077224 */ /* 0x000fe200078e00ff */
[----:B------:R-:W-:-:S11]  /*0960*/  LOP3.LUT R20, R9, 0xf, RZ, 0xc0, !PT ;  /* 0x0000000f09147812 */ /* 0x000fd600078ec0ff */
[----:B------:R-:W-:Y:S05]  /*0970*/  @!P0 BRA `(.L_x_54) ;  /* 0x0000000400708947 */ /* 0x000fea0003800000 */
[----:B------:R-:W-:Y:S01]  /*0980*/  LOP3.LUT R7, R9, 0x7ffffff0, RZ, 0xc0, !PT ;  /* 0x7ffffff009077812 */ /* 0x000fe200078ec0ff */
[----:B------:R-:W-:-:S07]  /*0990*/  IMAD.MOV.U32 R8, RZ, RZ, RZ ;  /* 0x000000ffff087224 */ /* 0x000fce00078e00ff */
.L_x_57:
[----:B------:R-:W-:-:S04]  /*09a0*/  LEA R9, R8, R0, 0x7 ;  /* 0x0000000008097211 */ /* 0x000fc800078e38ff */
[----:B------:R-:W-:-:S13]  /*09b0*/  ISETP.GE.AND P0, PT, R9, R6, PT ;  /* 0x000000060900720c */ /* 0x000fda0003f06270 */
[----:B0-----:R-:W-:-:S05]  /*09c0*/  @!P0 IMAD.WIDE.U32 R10, R9, 0x4, R2 ;  /* 0x00000004090a8825 */ /* 0x001fca00078e0002 */
[----:B------:R-:W2:Y:S01]  /*09d0*/  @!P0 LDG.E R21, desc[UR6][R10.64] ;  /* 0x000000060a158981 */ /* 0x000ea2000c1e1900 */
[C---:B------:R-:W-:Y:S02]  /*09e0*/  VIADD R17, R9.reuse, 0x80 ;  /* 0x0000008009117836 */ /* 0x040fe40000000000 */
[----:B------:R-:W-:-:S03]  /*09f0*/  @!P0 IMAD.WIDE.U32 R12, R9, 0x4, R4 ;  /* 0x00000004090c8825 */ /* 0x000fc600078e0004 */
[----:B------:R-:W-:-:S13]  /*0a00*/  ISETP.GE.AND P1, PT, R17, R6, PT ;  /* 0x000000061100720c */ /* 0x000fda0003f26270 */
[----:B------:R-:W-:Y:S01]  /*0a10*/  @!P1 IMAD.WIDE.U32 R14, R17, 0x4, R2 ;  /* 0x00000004110e9825 */ /* 0x000fe200078e0002 */
[----:B--2---:R0:W-:Y:S04]  /*0a20*/  @!P0 STG.E desc[UR6][R12.64], R21 ;  /* 0x000000150c008986 */ /* 0x0041e8000c101906 */
        /* <DEDUP_REMOVED lines=40> */
[----:B------:R-:W-:Y:S01]  /*0cb0*/  @!P0 IMAD.WIDE.U32 R24, R29, 0x4, R2 ;  /* 0x000000041d188825 */ /* 0x000fe200078e0002 */
[----:B-1----:R-:W-:Y:S01]  /*0cc0*/  IADD3 R13, PT, PT, R9, 0x480, RZ ;  /* 0x00000480090d7810 */ /* 0x002fe20007ffe0ff */
[----:B--2---:R1:W-:Y:S04]  /*0cd0*/  @!P1 STG.E desc[UR6][R22.64], R19 ;  /* 0x0000001316009986 */ /* 0x0043e8000c101906 */
[----:B------:R-:W2:Y:S01]  /*0ce0*/  @!P0 LDG.E R25, desc[UR6][R24.64] ;  /* 0x0000000618198981 */ /* 0x000ea2000c1e1900 */
[----:B------:R-:W-:Y:S01]  /*0cf0*/  ISETP.GE.AND P1, PT, R13, R6, PT ;  /* 0x000000060d00720c */ /* 0x000fe20003f26270 */
[----:B------:R-:W-:-:S04]  /*0d00*/  @!P0 IMAD.WIDE.U32 R14, R29, 0x4, R4 ;  /* 0x000000041d0e8825 */ /* 0x000fc800078e0004 */
[----:B------:R-:W-:-:S04]  /*0d10*/  IMAD.WIDE R10, R13, 0x4, R2 ;  /* 0x000000040d0a7825 */ /* 0x000fc800078e0202 */
[----:B0-----:R-:W-:Y:S01]  /*0d20*/  VIADD R21, R9, 0x500 ;  /* 0x0000050009157836 */ /* 0x001fe20000000000 */
[----:B--2---:R0:W-:Y:S04]  /*0d30*/  @!P0 STG.E desc[UR6][R14.64], R25 ;  /* 0x000000190e008986 */ /* 0x0041e8000c101906 */
[----:B------:R-:W2:Y:S01]  /*0d40*/  @!P1 LDG.E R17, desc[UR6][R10.64] ;  /* 0x000000060a119981 */ /* 0x000ea2000c1e1900 */
[----:B------:R-:W-:Y:S01]  /*0d50*/  ISETP.GE.AND P0, PT, R21, R6, PT ;  /* 0x000000061500720c */ /* 0x000fe20003f06270 */
[----:B------:R-:W-:-:S04]  /*0d60*/  IMAD.WIDE R12, R13, 0x4, R4 ;  /* 0x000000040d0c7825 */ /* 0x000fc800078e0204 */
[----:B------:R-:W-:Y:S01]  /*0d70*/  VIADD R21, R9, 0x580 ;  /* 0x0000058009157836 */ /* 0x000fe20000000000 */
[----:B--2---:R2:W-:Y:S07]  /*0d80*/  @!P1 STG.E desc[UR6][R12.64], R17 ;  /* 0x000000110c009986 */ /* 0x0045ee000c101906 */
[----:B-1----:R-:W3:Y:S01]  /*0d90*/  @!P0 LDG.E R19, desc[UR6][R10.64+0x200] ;  /* 0x000200060a138981 */ /* 0x002ee2000c1e1900 */
[-C--:B------:R-:W-:Y:S02]  /*0da0*/  ISETP.GE.AND P1, PT, R21, R6.reuse, PT ;  /* 0x000000061500720c */ /* 0x080fe40003f26270 */
[----:B0-----:R-:W-:Y:S01]  /*0db0*/  IADD3 R15, PT, PT, R9, 0x600, RZ ;  /* 0x00000600090f7810 */ /* 0x001fe20007ffe0ff */
[----:B---3--:R0:W-:Y:S10]  /*0dc0*/  @!P0 STG.E desc[UR6][R12.64+0x200], R19 ;  /* 0x000200130c008986 */ /* 0x0081f4000c101906 */
[----:B------:R-:W3:Y:S01]  /*0dd0*/  @!P1 LDG.E R21, desc[UR6][R10.64+0x400] ;  /* 0x000400060a159981 */ /* 0x000ee2000c1e1900 */
[----:B------:R-:W-:Y:S01]  /*0de0*/  ISETP.GE.AND P0, PT, R15, R6, PT ;  /* 0x000000060f00720c */ /* 0x000fe20003f06270 */
[----:B------:R-:W-:-:S02]  /*0df0*/  VIADD R23, R9, 0x680 ;  /* 0x0000068009177836 */ /* 0x000fc40000000000 */
[----:B---3--:R1:W-:Y:S10]  /*0e00*/  @!P1 STG.E desc[UR6][R12.64+0x400], R21 ;  /* 0x000400150c009986 */ /* 0x0083f4000c101906 */
[----:B------:R-:W3:Y:S01]  /*0e10*/  @!P0 LDG.E R15, desc[UR6][R10.64+0x600] ;  /* 0x000600060a0f8981 */ /* 0x000ee2000c1e1900 */
[----:B------:R-:W-:-:S02]  /*0e20*/  ISETP.GE.AND P1, PT, R23, R6, PT ;  /* 0x000000061700720c */ /* 0x000fc40003f26270 */
[----:B------:R-:W-:Y:S01]  /*0e30*/  IADD3 R23, PT, PT, R9, 0x700, RZ ;  /* 0x0000070009177810 */ /* 0x000fe20007ffe0ff */
[----:B---3--:R1:W-:Y:S10]  /*0e40*/  @!P0 STG.E desc[UR6][R12.64+0x600], R15 ;  /* 0x0006000f0c008986 */ /* 0x0083f4000c101906 */
[----:B--2---:R-:W2:Y:S01]  /*0e50*/  @!P1 LDG.E R17, desc[UR6][R10.64+0x800] ;  /* 0x000800060a119981 */ /* 0x004ea2000c1e1900 */
[----:B------:R-:W-:Y:S01]  /*0e60*/  ISETP.GE.AND P0, PT, R23, R6, PT ;  /* 0x000000061700720c */ /* 0x000fe20003f06270 */
[----:B------:R-:W-:-:S02]  /*0e70*/  VIADD R9, R9, 0x780 ;  /* 0x0000078009097836 */ /* 0x000fc40000000000 */
[----:B--2---:R1:W-:Y:S10]  /*0e80*/  @!P1 STG.E desc[UR6][R12.64+0x800], R17 ;  /* 0x000800110c009986 */ /* 0x0043f4000c101906 */
[----:B0-----:R-:W2:Y:S01]  /*0e90*/  @!P0 LDG.E R19, desc[UR6][R10.64+0xa00] ;  /* 0x000a00060a138981 */ /* 0x001ea2000c1e1900 */
[----:B------:R-:W-:Y:S01]  /*0ea0*/  IADD3 R8, PT, PT, R8, 0x10, RZ ;  /* 0x0000001008087810 */ /* 0x000fe20007ffe0ff */
[----:B------:R-:W-:Y:S03]  /*0eb0*/  BSSY.RECONVERGENT B0, `(.L_x_55) ;  /* 0x0000007000007945 */ /* 0x000fe60003800200 */
[----:B------:R-:W-:Y:S01]  /*0ec0*/  ISETP.NE.AND P1, PT, R8, R7, PT ;  /* 0x000000070800720c */ /* 0x000fe20003f25270 */
[----:B--2---:R1:W-:Y:S01]  /*0ed0*/  @!P0 STG.E desc[UR6][R12.64+0xa00], R19 ;  /* 0x000a00130c008986 */ /* 0x0043e2000c101906 */
[----:B------:R-:W-:-:S13]  /*0ee0*/  ISETP.GE.AND P0, PT, R9, R6, PT ;  /* 0x000000060900720c */ /* 0x000fda0003f06270 */
[----:B-1----:R-:W-:Y:S05]  /*0ef0*/  @P0 BRA `(.L_x_56) ;  /* 0x0000000000080947 */ /* 0x002fea0003800000 */
[----:B------:R-:W2:Y:S04]  /*0f00*/  LDG.E R11, desc[UR6][R10.64+0xc00] ;  /* 0x000c00060a0b7981 */ /* 0x000ea8000c1e1900 */
[----:B--2---:R0:W-:Y:S02]  /*0f10*/  STG.E desc[UR6][R12.64+0xc00], R11 ;  /* 0x000c000b0c007986 */ /* 0x0041e4000c101906 */
.L_x_56:
[----:B------:R-:W-:Y:S05]  /*0f20*/  BSYNC.RECONVERGENT B0 ;  /* 0x0000000000007941 */ /* 0x000fea0003800200 */
.L_x_55:
[----:B------:R-:W-:Y:S05]  /*0f30*/  @P1 BRA `(.L_x_57) ;  /* 0xfffffff800981947 */ /* 0x000fea000383ffff */
.L_x_54:
[----:B------:R-:W-:-:S13]  /*0f40*/  ISETP.NE.AND P0, PT, R20, RZ, PT ;  /* 0x000000ff1400720c */ /* 0x000fda0003f05270 */
[----:B------:R-:W-:Y:S05]  /*0f50*/  @!P0 EXIT ;  /* 0x000000000000894d */ /* 0x000fea0003800000 */
[----:B------:R-:W1:Y:S01]  /*0f60*/  LDCU UR5, c[0x0][0x384] ;  /* 0x00007080ff0577ac */ /* 0x000e620008000800 */
[----:B------:R-:W-:Y:S01]  /*0f70*/  ISETP.GE.U32.AND P0, PT, R20, 0x8, PT ;  /* 0x000000081400780c */ /* 0x000fe20003f06070 */
[----:B-1----:R-:W-:-:S12]  /*0f80*/  ULOP3.LUT UR8, UR5, 0x7, URZ, 0xc0, !UPT ;  /* 0x0000000705087892 */ /* 0x002fd8000f8ec0ff */
[----:B------:R-:W-:Y:S05]  /*0f90*/  @!P0 BRA `(.L_x_58) ;  /* 0x0000000000f48947 */ /* 0x000fea0003800000 */
[----:B------:R-:W-:Y:S01]  /*0fa0*/  IMAD R17, R7, 0x80, R0 ;  /* 0x0000008007117824 */ /* 0x000fe200078e0200 */
[----:B------:R-:W-:Y:S03]  /*0fb0*/  BSSY.RECONVERGENT B0, `(.L_x_59) ;  /* 0x0000016000007945 */ /* 0x000fe60003800200 */
[C---:B0-----:R-:W-:Y:S01]  /*0fc0*/  VIADD R11, R17.reuse, 0x100 ;  /* 0x00000100110b7836 */ /* 0x041fe20000000000 */
[CC--:B------:R-:W-:Y:S01]  /*0fd0*/  ISETP.GE.AND P6, PT, R17.reuse, R6.reuse, PT ;  /* 0x000000061100720c */ /* 0x0c0fe20003fc6270 */
[C---:B------:R-:W-:Y:S01]  /*0fe0*/  VIADD R15, R17.reuse, 0x300 ;  /* 0x00000300110f7836 */ /* 0x040fe20000000000 */
[C---:B------:R-:W-:Y:S02]  /*0ff0*/  IADD3 R9, PT, PT, R17.reuse, 0x80, RZ ;  /* 0x0000008011097810 */ /* 0x040fe40007ffe0ff */
[----:B------:R-:W-:Y:S02]  /*1000*/  IADD3 R13, PT, PT, R17, 0x180, RZ ;  /* 0x00000180110d7810 */ /* 0x000fe40007ffe0ff */
[-C--:B------:R-:W-:Y:S01]  /*1010*/  ISETP.GE.AND P1, PT, R9, R6.reuse, PT ;  /* 0x000000060900720c */ /* 0x080fe20003f26270 */
[----:B------:R-:W-:Y:S01]  /*1020*/  VIADD R9, R17, 0x200 ;  /* 0x0000020011097836 */ /* 0x000fe20000000000 */
[----:B------:R-:W-:-:S02]  /*1030*/  ISETP.GE.AND P0, PT, R11, R6, PT ;  /* 0x000000060b00720c */ /* 0x000fc40003f06270 */
[----:B------:R-:W-:Y:S02]  /*1040*/  P2R R12, PR, RZ, 0x2 ;  /* 0x00000002ff0c7803 */ /* 0x000fe40000000000 */
[----:B------:R-:W-:Y:S02]  /*1050*/  IADD3 R11, PT, PT, R17, 0x280, RZ ;  /* 0x00000280110b7810 */ /* 0x000fe40007ffe0ff */
        /* <DEDUP_REMOVED lines=11> */
.L_x_60:
[----:B------:R-:W-:Y:S05]  /*1110*/  BSYNC.RECONVERGENT B0 ;  /* 0x0000000000007941 */ /* 0x000fea0003800200 */
.L_x_59:
[----:B------:R-:W-:Y:S01]  /*1120*/  ISETP.NE.AND P6, PT, R12, RZ, PT ;  /* 0x000000ff0c00720c */ /* 0x000fe20003fc5270 */
[----:B------:R-:W-:-:S12]  /*1130*/  BSSY.RECONVERGENT B0, `(.L_x_61) ;  /* 0x0000004000007945 */ /* 0x000fd80003800200 */
[----:B------:R-:W-:Y:S05]  /*1140*/  @P6 BRA `(.L_x_62) ;  /* 0x0000000000086947 */ /* 0x000fea0003800000 */
[----:B0-----:R-:W2:Y:S04]  /*1150*/  LDG.E R13, desc[UR6][R10.64+0x200] ;  /* 0x000200060a0d7981 */ /* 0x001ea8000c1e1900 */
[----:B--2---:R1:W-:Y:S02]  /*1160*/  STG.E desc[UR6][R8.64+0x200], R13 ;  /* 0x0002000d08007986 */ /* 0x0043e4000c101906 */
.L_x_62:
[----:B------:R-:W-:Y:S05]  /*1170*/  BSYNC.RECONVERGENT B0 ;  /* 0x0000000000007941 */ /* 0x000fea0003800200 */
.L_x_61:
[----:B------:R-:W-:Y:S04]  /*1180*/  BSSY.RECONVERGENT B0, `(.L_x_63) ;  /* 0x0000004000007945 */ /* 0x000fe80003800200 */
[----:B------:R-:W-:Y:S05]  /*1190*/  @P0 BRA `(.L_x_64) ;  /* 0x0000000000080947 */ /* 0x000fea0003800000 */
[----:B01----:R-:W2:Y:S04]  /*11a0*/  LDG.E R13, desc[UR6][R10.64+0x400] ;  /* 0x000400060a0d7981 */ /* 0x003ea8000c1e1900 */
[----:B--2---:R2:W-:Y:S02]  /*11b0*/  STG.E desc[UR6][R8.64+0x400], R13 ;  /* 0x0004000d08007986 */ /* 0x0045e4000c101906 */
.L_x_64:
[----:B------:R-:W-:Y:S05]  /*11c0*/  BSYNC.RECONVERGENT B0 ;  /* 0x0000000000007941 */ /* 0x000fea0003800200 */
.L_x_63:
[----:B------:R-:W-:Y:S04]  /*11d0*/  BSSY.RECONVERGENT B0, `(.L_x_65) ;  /* 0x0000004000007945 */ /* 0x000fe80003800200 */
[----:B------:R-:W-:Y:S05]  /*11e0*/  @P1 BRA `(.L_x_66) ;  /* 0x0000000000081947 */ /* 0x000fea0003800000 */
[----:B012---:R-:W2:Y:S04]  /*11f0*/  LDG.E R13, desc[UR6][R10.64+0x600] ;  /* 0x000600060a0d7981 */ /* 0x007ea8000c1e1900 */
[----:B--2---:R3:W-:Y:S02]  /*1200*/  STG.E desc[UR6][R8.64+0x600], R13 ;  /* 0x0006000d08007986 */ /* 0x0047e4000c101906 */
.L_x_66:
[----:B------:R-:W-:Y:S05]  /*1210*/  BSYNC.RECONVERGENT B0 ;  /* 0x0000000000007941 */ /* 0x000fea0003800200 */
.L_x_65:
[----:B------:R-:W-:Y:S04]  /*1220*/  BSSY.RECONVERGENT B0, `(.L_x_67) ;  /* 0x0000004000007945 */ /* 0x000fe80003800200 */
[----:B------:R-:W-:Y:S05]  /*1230*/  @P2 BRA `(.L_x_68) ;  /* 0x0000000000082947 */ /* 0x000fea0003800000 */
[----:B0123--:R-:W2:Y:S04]  /*1240*/  LDG.E R13, desc[UR6][R10.64+0x800] ;  /* 0x000800060a0d7981 */ /* 0x00fea8000c1e1900 */
[----:B--2---:R4:W-:Y:S02]  /*1250*/  STG.E desc[UR6][R8.64+0x800], R13 ;  /* 0x0008000d08007986 */ /* 0x0049e4000c101906 */
.L_x_68:
[----:B------:R-:W-:Y:S05]  /*1260*/  BSYNC.RECONVERGENT B0 ;  /* 0x0000000000007941 */ /* 0x000fea0003800200 */
.L_x_67:
[----:B------:R-:W-:Y:S04]  /*1270*/  BSSY.RECONVERGENT B0, `(.L_x_69) ;  /* 0x0000004000007945 */ /* 0x000fe80003800200 */
[----:B------:R-:W-:Y:S05]  /*1280*/  @P3 BRA `(.L_x_70) ;  /* 0x0000000000083947 */ /* 0x000fea0003800000 */
[----:B01234-:R-:W2:Y:S04]  /*1290*/  LDG.E R13, desc[UR6][R10.64+0xa00] ;  /* 0x000a00060a0d7981 */ /* 0x01fea8000c1e1900 */
[----:B--2---:R0:W-:Y:S02]  /*12a0*/  STG.E desc[UR6][R8.64+0xa00], R13 ;  /* 0x000a000d08007986 */ /* 0x0041e4000c101906 */
.L_x_70:
[----:B------:R-:W-:Y:S05]  /*12b0*/  BSYNC.RECONVERGENT B0 ;  /* 0x0000000000007941 */ /* 0x000fea0003800200 */
.L_x_69:
[----:B------:R-:W-:Y:S04]  /*12c0*/  BSSY.RECONVERGENT B0, `(.L_x_71) ;  /* 0x0000004000007945 */ /* 0x000fe80003800200 */
[----:B------:R-:W-:Y:S05]  /*12d0*/  @P4 BRA `(.L_x_72) ;  /* 0x0000000000084947 */ /* 0x000fea0003800000 */
[----:B01234-:R-:W2:Y:S04]  /*12e0*/  LDG.E R13, desc[UR6][R10.64+0xc00] ;  /* 0x000c00060a0d7981 */ /* 0x01fea8000c1e1900 */
[----:B--2---:R0:W-:Y:S02]  /*12f0*/  STG.E desc[UR6][R8.64+0xc00], R13 ;  /* 0x000c000d08007986 */ /* 0x0041e4000c101906 */
.L_x_72:
[----:B------:R-:W-:Y:S05]  /*1300*/  BSYNC.RECONVERGENT B0 ;  /* 0x0000000000007941 */ /* 0x000fea0003800200 */
.L_x_71:
[----:B------:R-:W-:Y:S04]  /*1310*/  BSSY.RECONVERGENT B0, `(.L_x_73) ;  /* 0x0000004000007945 */ /* 0x000fe80003800200 */
[----:B------:R-:W-:Y:S05]  /*1320*/  @P5 BRA `(.L_x_74) ;  /* 0x0000000000085947 */ /* 0x000fea0003800000 */
[----:B------:R-:W5:Y:S04]  /*1330*/  LDG.E R11, desc[UR6][R10.64+0xe00] ;  /* 0x000e00060a0b7981 */ /* 0x000f68000c1e1900 */
[----:B-----5:R0:W-:Y:S02]  /*1340*/  STG.E desc[UR6][R8.64+0xe00], R11 ;  /* 0x000e000b08007986 */ /* 0x0201e4000c101906 */
.L_x_74:
[----:B------:R-:W-:Y:S05]  /*1350*/  BSYNC.RECONVERGENT B0 ;  /* 0x0000000000007941 */ /* 0x000fea0003800200 */
.L_x_73:
[----:B------:R-:W-:-:S07]  /*1360*/  VIADD R7, R7, 0x8 ;  /* 0x0000000807077836 */ /* 0x000fce0000000000 */
.L_x_58:
[----:B------:R-:W-:-:S13]  /*1370*/  ISETP.NE.AND P0, PT, RZ, UR8, PT ;  /* 0x00000008ff007c0c */ /* 0x000fda000bf05270 */
[----:B------:R-:W-:Y:S05]  /*1380*/  @!P0 EXIT ;  /* 0x000000000000894d */ /* 0x000fea0003800000 */
[----:B------:R-:W-:Y:S02]  /*1390*/  UISETP.GE.U32.AND UP0, UPT, UR8, 0x4, UPT ;  /* 0x000000040800788c */ /* 0x000fe4000bf06070 */
[----:B------:R-:W-:-:S06]  /*13a0*/  ULOP3.LUT UR4, UR5, 0x3, URZ, 0xc0, !UPT ;  /* 0x0000000305047892 */ /* 0x000fcc000f8ec0ff */
[----:B------:R-:W-:Y:S01]  /*13b0*/  ISETP.NE.AND P2, PT, RZ, UR4, PT ;  /* 0x00000004ff007c0c */ /* 0x000fe2000bf45270 */
[----:B------:R-:W-:-:S12]  /*13c0*/  BRA.U !UP0, `(.L_x_75) ;  /* 0x0000000108647547 */ /* 0x000fd8000b800000 */
[----:B------:R-:W-:-:S04]  /*13d0*/  LEA R25, R7, R0, 0x7 ;  /* 0x0000000007197211 */ /* 0x000fc800078e38ff */
[----:B------:R-:W-:-:S13]  /*13e0*/  ISETP.GE.AND P0, PT, R25, R6, PT ;  /* 0x000000061900720c */ /* 0x000fda0003f06270 */
[----:B01234-:R-:W-:-:S05]  /*13f0*/  @!P0 IMAD.WIDE R8, R25, 0x4, R2 ;  /* 0x0000000419088825 */ /* 0x01ffca00078e0202 */
[----:B------:R-:W2:Y:S01]  /*1400*/  @!P0 LDG.E R19, desc[UR6][R8.64] ;  /* 0x0000000608138981 */ /* 0x000ea2000c1e1900 */
[C---:B------:R-:W-:Y:S02]  /*1410*/  VIADD R15, R25.reuse, 0x80 ;  /* 0x00000080190f7836 */ /* 0x040fe40000000000 */
[----:B------:R-:W-:-:S03]  /*1420*/  @!P0 IMAD.WIDE R10, R25, 0x4, R4 ;  /* 0x00000004190a8825 */ /* 0x000fc600078e0204 */
[----:B------:R-:W-:-:S13]  /*1430*/  ISETP.GE.AND P1, PT, R15, R6, PT ;  /* 0x000000060f00720c */ /* 0x000fda0003f26270 */
[----:B------:R-:W-:Y:S01]  /*1440*/  @!P1 IMAD.WIDE R12, R15, 0x4, R2 ;  /* 0x000000040f0c9825 */ /* 0x000fe200078e0202 */
[----:B------:R-:W-:Y:S01]  /*1450*/  IADD3 R23, PT, PT, R25, 0x100, RZ ;  /* 0x0000010019177810 */ /* 0x000fe20007ffe0ff */
        /* <DEDUP_REMOVED lines=16> */
.L_x_75:
[----:B------:R-:W-:Y:S05]  /*1560*/  @!P2 EXIT ;  /* 0x000000000000a94d */ /* 0x000fea0003800000 */
[----:B------:R-:W-:Y:S01]  /*1570*/  IMAD R7, R7, 0x80, R0 ;  /* 0x0000008007077824 */ /* 0x000fe200078e0200 */
[----:B------:R-:W-:-:S12]  /*1580*/  UIADD3 UR4, UPT, UPT, -UR4, URZ, URZ ;  /* 0x000000ff04047290 */ /* 0x000fd8000fffe1ff */
.L_x_76:
[C---:B------:R-:W-:Y:S01]  /*1590*/  ISETP.GE.AND P0, PT, R7.reuse, R6, PT ;  /* 0x000000060700720c */ /* 0x040fe20003f06270 */
[----:B01----:R-:W-:-:S12]  /*15a0*/  IMAD.WIDE R10, R7, 0x4, R2 ;  /* 0x00000004070a7825 */ /* 0x003fd800078e0202 */
[----:B------:R-:W5:Y:S01]  /*15b0*/  @!P0 LDG.E R11, desc[UR6][R10.64] ;  /* 0x000000060a0b8981 */ /* 0x000f62000c1e1900 */
[----:B------:R-:W-:Y:S01]  /*15c0*/  UIADD3 UR4, UPT, UPT, UR4, 0x1, URZ ;  /* 0x0000000104047890 */ /* 0x000fe2000fffe0ff */
[----:B--234-:R-:W-:-:S05]  /*15d0*/  IMAD.WIDE R8, R7, 0x4, R4 ;  /* 0x0000000407087825 */ /* 0x01cfca00078e0204 */
[----:B-----5:R0:W-:Y:S01]  /*15e0*/  @!P0 STG.E desc[UR6][R8.64], R11 ;  /* 0x0000000b08008986 */ /* 0x0201e2000c101906 */
[----:B------:R-:W-:-:S13]  /*15f0*/  ISETP.NE.AND P0, PT, RZ, UR4, PT ;  /* 0x00000004ff007c0c */ /* 0x000fda000bf05270 */
[----:B0-----:R-:W-:Y:S05]  /*1600*/  @!P0 EXIT ;  /* 0x000000000000894d */ /* 0x001fea0003800000 */
[----:B------:R-:W-:Y:S01]  /*1610*/  IADD3 R7, PT, PT, R7, 0x80, RZ ;  /* 0x0000008007077810 */ /* 0x000fe20007ffe0ff */
[----:B------:R-:W-:Y:S06]  /*1620*/  BRA `(.L_x_76) ;  /* 0xfffffffc00d87947 */ /* 0x000fec000383ffff */
.L_x_77:
        /* <DEDUP_REMOVED lines=13> */
.L_x_350:


//--------------------- .text._ZN3cub18CUB_300001_SM_10006detail9transform16transform_kernelINS2_10policy_hubILb1EN4cuda3std3__45tupleIJN6thrust24THRUST_300001_SM_1000_NS7pointerI14__nv_bfloat162NSA_8cuda_cub3tagENSA_11use_defaultESF_EEEEEE10policy1000ElNS7_10__identityEPSC_JSL_EEEvT0_iT1_T2_DpNS2_10kernel_argIT3_EE --------------------------
	.section	.text._ZN3cub18CUB_300001_SM_10006detail9transform16transform_kernelINS2_10policy_hubILb1EN4cuda3std3__45tupleIJN6thrust24THRUST_300001_SM_1000_NS7pointerI14__nv_bfloat162NSA_8cuda_cub3tagENSA_11use_defaultESF_EEEEEE10policy1000ElNS7_10__identityEPSC_JSL_EEEvT0_iT1_T2_DpNS2_10kernel_argIT3_EE,"ax",@progbits
	.align	128
        .global         _ZN3cub18CUB_300001_SM_10006detail9transform16transform_kernelINS2_10policy_hubILb1EN4cuda3std3__45tupleIJN6thrust24THRUST_300001_SM_1000_NS7pointerI14__nv_bfloat162NSA_8cuda_cub3tagENSA_11use_defaultESF_EEEEEE10policy1000ElNS7_10__identityEPSC_JSL_EEEvT0_iT1_T2_DpNS2_10kernel_argIT3_EE
        .type           _ZN3cub18CUB_300001_SM_10006detail9transform16transform_kernelINS2_10policy_hubILb1EN4cuda3std3__45tupleIJN6thrust24THRUST_300001_SM_1000_NS7pointerI14__nv_bfloat162NSA_8cuda_cub3tagENSA_11use_defaultESF_EEEEEE10policy1000ElNS7_10__identityEPSC_JSL_EEEvT0_iT1_T2_DpNS2_10kernel_argIT3_EE,@function
        .size           _ZN3cub18CUB_300001_SM_10006detail9transform16transform_kernelINS2_10policy_hubILb1EN4cuda3std3__45tupleIJN6thrust24THRUST_300001_SM_1000_NS7pointerI14__nv_bfloat162NSA_8cuda_cub3tagENSA_11use_defaultESF_EEEEEE10policy1000ElNS7_10__identityEPSC_JSL_EEEvT0_iT1_T2_DpNS2_10kernel_argIT3_EE,(.L_x_351 - _ZN3cub18CUB_300001_SM_10006detail9transform16transform_kernelINS2_10policy_hubILb1EN4cuda3std3__45tupleIJN6thrust24THRUST_300001_SM_1000_NS7pointerI14__nv_bfloat162NSA_8cuda_cub3tagENSA_11use_defaultESF_EEEEEE10policy1000ElNS7_10__identityEPSC_JSL_EEEvT0_iT1_T2_DpNS2_10kernel_argIT3_EE)
        .other          _ZN3cub18CUB_300001_SM_10006detail9transform16transform_kernelINS2_10policy_hubILb1EN4cuda3std3__45tupleIJN6thrust24THRUST_300001_SM_1000_NS7pointerI14__nv_bfloat162NSA_8cuda_cub3tagENSA_11use_defaultESF_EEEEEE10policy1000ElNS7_10__identityEPSC_JSL_EEEvT0_iT1_T2_DpNS2_10kernel_argIT3_EE,@"STO_CUDA_ENTRY STV_DEFAULT"
_ZN3cub18CUB_300001_SM_10006detail9transform16transform_kernelINS2_10policy_hubILb1EN4cuda3std3__45tupleIJN6thrust24THRUST_300001_SM_1000_NS7pointerI14__nv_bfloat162NSA_8cuda_cub3tagENSA_11use_defaultESF_EEEEEE10policy1000ElNS7_10__identityEPSC_JSL_EEEvT0_iT1_T2_DpNS2_10kernel_argIT3_EE:
.text._ZN3cub18CUB_300001_SM_10006detail9transform16transform_kernelINS2_10policy_hubILb1EN4cuda3std3__45tupleIJN6thrust24THRUST_300001_SM_1000_NS7pointerI14__nv_bfloat162NSA_8cuda_cub3tagENSA_11use_defaultESF_EEEEEE10policy1000ElNS7_10__identityEPSC_JSL_EEEvT0_iT1_T2_DpNS2_10kernel_argIT3_EE:
        /* <DEDUP_REMOVED lines=24> */
.L_x_80:
[----:B------:R-:W-:Y:S01]  /*0180*/  VIADD R11, R11, 0x4000 ;  /* 0x000040000b0b7836 */ /* 0x000fe20000000000 */
[----:B------:R0:W-:Y:S04]  /*0190*/  CCTL.E.PF2 [R8] ;  /* 0x000000000800798f */ /* 0x0001e80000800100 */
[----:B------:R-:W-:Y:S02]  /*01a0*/  ISETP.GE.AND P0, PT, R11, R4, PT ;  /* 0x000000040b00720c */ /* 0x000fe40003f06270 */
[----:B0-----:R-:W-:-:S05]  /*01b0*/  IADD3 R8, P1, PT, R8, 0x4000, RZ ;  /* 0x0000400008087810 */ /* 0x001fca0007f3e0ff */
[----:B------:R-:W-:-:S06]  /*01c0*/  IMAD.X R9, RZ, RZ, R9, P1 ;  /* 0x000000ffff097224 */ /* 0x000fcc00008e0609 */
[----:B------:R-:W-:Y:S05]  /*01d0*/  @!P0 BRA `(.L_x_80) ;  /* 0xfffffffc00e88947 */ /* 0x000fea000383ffff */
.L_x_79:
[----:B------:R-:W-:Y:S05]  /*01e0*/  BSYNC.RECONVERGENT B0 ;  /* 0x0000000000007941 */ /* 0x000fea0003800200 */
.L_x_78:
        /* <DEDUP_REMOVED lines=93> */
.L_x_84:
[----:B------:R-:W-:Y:S05]  /*07c0*/  BSYNC.RECONVERGENT B0 ;  /* 0x0000000000007941 */ /* 0x000fea0003800200 */
.L_x_83:
[----:B------:R-:W-:Y:S04]  /*07d0*/  BSSY.RECONVERGENT B0, `(.L_x_85) ;  /* 0x0000004000007945 */ /* 0x000fe80003800200 */
[----:B------:R-:W-:Y:S05]  /*07e0*/  @P5 BRA `(.L_x_86) ;  /* 0x0000000000085947 */ /* 0x000fea0003800000 */
[----:B-1----:R-:W2:Y:S04]  /*07f0*/  LDG.E R9, desc[UR6][R10.64+0x400] ;  /* 0x000400060a097981 */ /* 0x002ea8000c1e1900 */
[----:B--2---:R2:W-:Y:S02]  /*0800*/  STG.E desc[UR6][R12.64+0x400], R9 ;  /* 0x000400090c007986 */ /* 0x0045e4000c101906 */
.L_x_86:
[----:B------:R-:W-:Y:S05]  /*0810*/  BSYNC.RECONVERGENT B0 ;  /* 0x0000000000007941 */ /* 0x000fea0003800200 */
.L_x_85:
[----:B------:R-:W-:Y:S04]  /*0820*/  BSSY.RECONVERGENT B0, `(.L_x_87) ;  /* 0x0000004000007945 */ /* 0x000fe80003800200 */
[----:B------:R-:W-:Y:S05]  /*0830*/  @P4 BRA `(.L_x_88) ;  /* 0x0000000000084947 */ /* 0x000fea0003800000 */
[----:B-12---:R-:W2:Y:S04]  /*0840*/  LDG.E R9, desc[UR6][R10.64+0x600] ;  /* 0x000600060a097981 */ /* 0x006ea8000c1e1900 */
[----:B--2---:R3:W-:Y:S02]  /*0850*/  STG.E desc[UR6][R12.64+0x600], R9 ;  /* 0x000600090c007986 */ /* 0x0047e4000c101906 */
.L_x_88:
[----:B------:R-:W-:Y:S05]  /*0860*/  BSYNC.RECONVERGENT B0 ;  /* 0x0000000000007941 */ /* 0x000fea0003800200 */
.L_x_87:
[----:B------:R-:W-:Y:S04]  /*0870*/  BSSY.RECONVERGENT B0, `(.L_x_89) ;  /* 0x0000004000007945 */ /* 0x000fe80003800200 */
[----:B------:R-:W-:Y:S05]  /*0880*/  @P3 BRA `(.L_x_90) ;  /* 0x0000000000083947 */ /* 0x000fea0003800000 */
[----:B-123--:R-:W2:Y:S04]  /*0890*/  LDG.E R9, desc[UR6][R10.64+0x800] ;  /* 0x000800060a097981 */ /* 0x00eea8000c1e1900 */
[----:B--2---:R4:W-:Y:S02]  /*08a0*/  STG.E desc[UR6][R12.64+0x800], R9 ;  /* 0x000800090c007986 */ /* 0x0049e4000c101906 */
.L_x_90:
[----:B------:R-:W-:Y:S05]  /*08b0*/  BSYNC.RECONVERGENT B0 ;  /* 0x0000000000007941 */ /* 0x000fea0003800200 */
.L_x_89:
[----:B------:R-:W-:Y:S04]  /*08c0*/  BSSY.RECONVERGENT B0, `(.L_x_91) ;  /* 0x0000004000007945 */ /* 0x000fe80003800200 */
[----:B------:R-:W-:Y:S05]  /*08d0*/  @P2 BRA `(.L_x_92) ;  /* 0x0000000000082947 */ /* 0x000fea0003800000 */
[----:B-1234-:R-:W2:Y:S04]  /*08e0*/  LDG.E R9, desc[UR6][R10.64+0xa00] ;  /* 0x000a00060a097981 */ /* 0x01eea8000c1e1900 */
[----:B--2---:R1:W-:Y:S02]  /*08f0*/  STG.E desc[UR6][R12.64+0xa00], R9 ;  /* 0x000a00090c007986 */ /* 0x0043e4000c101906 */
.L_x_92:
[----:B------:R-:W-:Y:S05]  /*0900*/  BSYNC.RECONVERGENT B0 ;  /* 0x0000000000007941 */ /* 0x000fea0003800200 */
.L_x_91:
[----:B------:R-:W-:Y:S04]  /*0910*/  BSSY.RECONVERGENT B0, `(.L_x_93) ;  /* 0x0000004000007945 */ /* 0x000fe80003800200 */
[----:B------:R-:W-:Y:S05]  /*0920*/  @P1 BRA `(.L_x_94) ;  /* 0x0000000000081947 */ /* 0x000fea0003800000 */
[----:B------:R-:W5:Y:S04]  /*0930*/  LDG.E R11, desc[UR6][R10.64+0xc00] ;  /* 0x000c00060a0b7981 */ /* 0x000f68000c1e1900 */
[----:B-----5:R0:W-:Y:S02]  /*0940*/  STG.E desc[UR6][R12.64+0xc00], R11 ;  /* 0x000c000b0c007986 */ /* 0x0201e4000c101906 */
.L_x_94:
[----:B------:R-:W-:Y:S05]  /*0950*/  BSYNC.RECONVERGENT B0 ;  /* 0x0000000000007941 */ /* 0x000fea0003800200 */
.L_x_93:
[----:B------:R-:W-:Y:S05]  /*0960*/  @!P0 BRA `(.L_x_82) ;  /* 0x00000004006c8947 */ /* 0x000fea0003800000 */
[----:B------:R-:W-:-:S07]  /*0970*/  IMAD.MOV.U32 R0, RZ, RZ, 0x10 ;  /* 0x00000010ff007424 */ /* 0x000fce00078e00ff */
.L_x_97:
        /* <DEDUP_REMOVED lines=88> */
.L_x_96:
[----:B------:R-:W-:Y:S05]  /*0f00*/  BSYNC.RECONVERGENT B0 ;  /* 0x0000000000007941 */ /* 0x000fea0003800200 */
.L_x_95:
[----:B------:R-:W-:Y:S05]  /*0f10*/  @P1 BRA `(.L_x_97) ;  /* 0xfffffff800981947 */ /* 0x000fea000383ffff */
.L_x_82:
        /* <DEDUP_REMOVED lines=29> */
.L_x_100:
[----:B------:R-:W-:Y:S05]  /*10f0*/  BSYNC.RECONVERGENT B0 ;  /* 0x0000000000007941 */ /* 0x000fea0003800200 */
.L_x_99:
[----:B------:R-:W-:Y:S01]  /*1100*/  ISETP.NE.AND P6, PT, R0, RZ, PT ;  /* 0x000000ff0000720c */ /* 0x000fe20003fc5270 */
[----:B------:R-:W-:-:S12]  /*1110*/  BSSY.RECONVERGENT B0, `(.L_x_101) ;  /* 0x0000004000007945 */ /* 0x000fd80003800200 */
[----:B------:R-:W-:Y:S05]  /*1120*/  @P6 BRA `(.L_x_102) ;  /* 0x0000000000086947 */ /* 0x000fea0003800000 */
[----:B0-----:R-:W2:Y:S04]  /*1130*/  LDG.E R9, desc[UR6][R12.64+0x200] ;  /* 0x000200060c097981 */ /* 0x001ea8000c1e1900 */
[----:B--2---:R1:W-:Y:S02]  /*1140*/  STG.E desc[UR6][R10.64+0x200], R9 ;  /* 0x000200090a007986 */ /* 0x0043e4000c101906 */
.L_x_102:
[----:B------:R-:W-:Y:S05]  /*1150*/  BSYNC.RECONVERGENT B0 ;  /* 0x0000000000007941 */ /* 0x000fea0003800200 */
.L_x_101:
[----:B------:R-:W-:Y:S04]  /*1160*/  BSSY.RECONVERGENT B0, `(.L_x_103) ;  /* 0x0000004000007945 */ /* 0x000fe80003800200 */
[----:B------:R-:W-:Y:S05]  /*1170*/  @P0 BRA `(.L_x_104) ;  /* 0x0000000000080947 */ /* 0x000fea0003800000 */
[----:B01----:R-:W2:Y:S04]  /*1180*/  LDG.E R9, desc[UR6][R12.64+0x400] ;  /* 0x000400060c097981 */ /* 0x003ea8000c1e1900 */
[----:B--2---:R2:W-:Y:S02]  /*1190*/  STG.E desc[UR6][R10.64+0x400], R9 ;  /* 0x000400090a007986 */ /* 0x0045e4000c101906 */
.L_x_104:
[----:B------:R-:W-:Y:S05]  /*11a0*/  BSYNC.RECONVERGENT B0 ;  /* 0x0000000000007941 */ /* 0x000fea0003800200 */
.L_x_103:
[----:B------:R-:W-:Y:S04]  /*11b0*/  BSSY.RECONVERGENT B0, `(.L_x_105) ;  /* 0x0000004000007945 */ /* 0x000fe80003800200 */
[----:B------:R-:W-:Y:S05]  /*11c0*/  @P1 BRA `(.L_x_106) ;  /* 0x0000000000081947 */ /* 0x000fea0003800000 */
[----:B012---:R-:W2:Y:S04]  /*11d0*/  LDG.E R9, desc[UR6][R12.64+0x600] ;  /* 0x000600060c097981 */ /* 0x007ea8000c1e1900 */
[----:B--2---:R3:W-:Y:S02]  /*11e0*/  STG.E desc[UR6][R10.64+0x600], R9 ;  /* 0x000600090a007986 */ /* 0x0047e4000c101906 */
.L_x_106:
[----:B------:R-:W-:Y:S05]  /*11f0*/  BSYNC.RECONVERGENT B0 ;  /* 0x0000000000007941 */ /* 0x000fea0003800200 */
.L_x_105:
[----:B------:R-:W-:Y:S04]  /*1200*/  BSSY.RECONVERGENT B0, `(.L_x_107) ;  /* 0x0000004000007945 */ /* 0x000fe80003800200 */
[----:B------:R-:W-:Y:S05]  /*1210*/  @P2 BRA `(.L_x_108) ;  /* 0x0000000000082947 */ /* 0x000fea0003800000 */
[----:B0123--:R-:W2:Y:S04]  /*1220*/  LDG.E R9, desc[UR6][R12.64+0x800] ;  /* 0x000800060c097981 */ /* 0x00fea8000c1e1900 */
[----:B--2---:R4:W-:Y:S02]  /*1230*/  STG.E desc[UR6][R10.64+0x800], R9 ;  /* 0x000800090a007986 */ /* 0x0049e4000c101906 */
.L_x_108:
[----:B------:R-:W-:Y:S05]  /*1240*/  BSYNC.RECONVERGENT B0 ;  /* 0x0000000000007941 */ /* 0x000fea0003800200 */
.L_x_107:
[----:B------:R-:W-:Y:S04]  /*1250*/  BSSY.RECONVERGENT B0, `(.L_x_109) ;  /* 0x0000004000007945 */ /* 0x000fe80003800200 */
[----:B------:R-:W-:Y:S05]  /*1260*/  @P3 BRA `(.L_x_110) ;  /* 0x0000000000083947 */ /* 0x000fea0003800000 */
[----:B01234-:R-:W2:Y:S04]  /*1270*/  LDG.E R9, desc[UR6][R12.64+0xa00] ;  /* 0x000a00060c097981 */ /* 0x01fea8000c1e1900 */
[----:B--2---:R0:W-:Y:S02]  /*1280*/  STG.E desc[UR6][R10.64+0xa00], R9 ;  /* 0x000a00090a007986 */ /* 0x0041e4000c101906 */
.L_x_110:
[----:B------:R-:W-:Y:S05]  /*1290*/  BSYNC.RECONVERGENT B0 ;  /* 0x0000000000007941 */ /* 0x000fea0003800200 */
.L_x_109:
[----:B------:R-:W-:Y:S04]  /*12a0*/  BSSY.RECONVERGENT B0, `(.L_x_111) ;  /* 0x0000004000007945 */ /* 0x000fe80003800200 */
[----:B------:R-:W-:Y:S05]  /*12b0*/  @P4 BRA `(.L_x_112) ;  /* 0x0000000000084947 */ /* 0x000fea0003800000 */
[----:B01234-:R-:W2:Y:S04]  /*12c0*/  LDG.E R9, desc[UR6][R12.64+0xc00] ;  /* 0x000c00060c097981 */ /* 0x01fea8000c1e1900 */
[----:B--2---:R0:W-:Y:S02]  /*12d0*/  STG.E desc[UR6][R10.64+0xc00], R9 ;  /* 0x000c00090a007986 */ /* 0x0041e4000c101906 */
.L_x_112:
[----:B------:R-:W-:Y:S05]  /*12e0*/  BSYNC.RECONVERGENT B0 ;  /* 0x0000000000007941 */ /* 0x000fea0003800200 */
.L_x_111:
[----:B------:R-:W-:Y:S04]  /*12f0*/  BSSY.RECONVERGENT B0, `(.L_x_113) ;  /* 0x0000004000007945 */ /* 0x000fe80003800200 */
[----:B------:R-:W-:Y:S05]  /*1300*/  @P5 BRA `(.L_x_114) ;  /* 0x0000000000085947 */ /* 0x000fea0003800000 */
[----:B------:R-:W5:Y:S04]  /*1310*/  LDG.E R13, desc[UR6][R12.64+0xe00] ;  /* 0x000e00060c0d7981 */ /* 0x000f68000c1e1900 */
[----:B-----5:R0:W-:Y:S02]  /*1320*/  STG.E desc[UR6][R10.64+0xe00], R13 ;  /* 0x000e000d0a007986 */ /* 0x0201e4000c101906 */
.L_x_114:
[----:B------:R-:W-:Y:S05]  /*1330*/  BSYNC.RECONVERGENT B0 ;  /* 0x0000000000007941 */ /* 0x000fea0003800200 */
.L_x_113:
[----:B------:R-:W-:-:S07]  /*1340*/  VIADD R8, R8, 0x8 ;  /* 0x0000000808087836 */ /* 0x000fce0000000000 */
.L_x_98:
        /* <DEDUP_REMOVED lines=31> */
.L_x_115:
[----:B------:R-:W-:Y:S05]  /*1540*/  @!P2 EXIT ;  /* 0x000000000000a94d */ /* 0x000fea0003800000 */
[----:B------:R-:W-:Y:S01]  /*1550*/  IMAD R7, R8, 0x80, R7 ;  /* 0x0000008008077824 */ /* 0x000fe200078e0207 */
[----:B------:R-:W-:-:S12]  /*1560*/  UIADD3 UR4, UPT, UPT, -UR4, URZ, URZ ;  /* 0x000000ff04047290 */ /* 0x000fd8000fffe1ff */
.L_x_116:
        /* <DEDUP_REMOVED lines=10> */
.L_x_81:
        /* <DEDUP_REMOVED lines=12> */
.L_x_118:
        /* <DEDUP_REMOVED lines=49> */
.L_x_117:
        /* <DEDUP_REMOVED lines=25> */
.L_x_119:
        /* <DEDUP_REMOVED lines=17> */
.L_x_120:
[----:B------:R-:W-:Y:S05]  /*1c80*/  @!P1 EXIT ;  /* 0x000000000000994d */ /* 0x000fea0003800000 */
[----:B0-23--:R-:W-:Y:S02]  /*1c90*/  IMAD R11, R6, 0x80, R7 ;  /* 0x00000080060b7824 */ /* 0x00dfe400078e0207 */
[----:B------:R-:W-:-:S07]  /*1ca0*/  IMAD.MOV R0, RZ, RZ, -R0 ;  /* 0x000000ffff007224 */ /* 0x000fce00078e0a00 */
.L_x_121:
        /* <DEDUP_REMOVED lines=9> */
.L_x_122:
        /* <DEDUP_REMOVED lines=12> */
.L_x_351:


//--------------------- .text._ZN3cub18CUB_300001_SM_10006detail9transform16transform_kernelINS2_10policy_hubILb1EN4cuda3std3__45tupleIJN6thrust24THRUST_300001_SM_1000_NS7pointerI14__nv_bfloat162NSA_8cuda_cub3tagENSA_11use_defaultESF_EEEEEE10policy1000EiNS7_10__identityEPSC_JSL_EEEvT0_iT1_T2_DpNS2_10kernel_argIT3_EE --------------------------
	.section	.text._ZN3cub18CUB_300001_SM_10006detail9transform16transform_kernelINS2_10policy_hubILb1EN4cuda3std3__45tupleIJN6thrust24THRUST_300001_SM_1000_NS7pointerI14__nv_bfloat162NSA_8cuda_cub3tagENSA_11use_defaultESF_EEEEEE10policy1000EiNS7_10__identityEPSC_JSL_EEEvT0_iT1_T2_DpNS2_10kernel_argIT3_EE,"ax",@progbits
	.align	128
        .global         _ZN3cub18CUB_300001_SM_10006detail9transform16transform_kernelINS2_10policy_hubILb1EN4cuda3std3__45tupleIJN6thrust24THRUST_300001_SM_1000_NS7pointerI14__nv_bfloat162NSA_8cuda_cub3tagENSA_11use_defaultESF_EEEEEE10policy1000EiNS7_10__identityEPSC_JSL_EEEvT0_iT1_T2_DpNS2_10kernel_argIT3_EE
        .type           _ZN3cub18CUB_300001_SM_10006detail9transform16transform_kernelINS2_10policy_hubILb1EN4cuda3std3__45tupleIJN6thrust24THRUST_300001_SM_1000_NS7pointerI14__nv_bfloat162NSA_8cuda_cub3tagENSA_11use_defaultESF_EEEEEE10policy1000EiNS7_10__identityEPSC_JSL_EEEvT0_iT1_T2_DpNS2_10kernel_argIT3_EE,@function
        .size           _ZN3cub18CUB_300001_SM_10006detail9transform16transform_kernelINS2_10policy_hubILb1EN4cuda3std3__45tupleIJN6thrust24THRUST_300001_SM_1000_NS7pointerI14__nv_bfloat162NSA_8cuda_cub3tagENSA_11use_defaultESF_EEEEEE10policy1000EiNS7_10__identityEPSC_JSL_EEEvT0_iT1_T2_DpNS2_10kernel_argIT3_EE,(.L_x_352 - _ZN3cub18CUB_300001_SM_10006detail9transform16transform_kernelINS2_10policy_hubILb1EN4cuda3std3__45tupleIJN6thrust24THRUST_300001_SM_1000_NS7pointerI14__nv_bfloat162NSA_8cuda_cub3tagENSA_11use_defaultESF_EEEEEE10policy1000EiNS7_10__identityEPSC_JSL_EEEvT0_iT1_T2_DpNS2_10kernel_argIT3_EE)
        .other          _ZN3cub18CUB_300001_SM_10006detail9transform16transform_kernelINS2_10policy_hubILb1EN4cuda3std3__45tupleIJN6thrust24THRUST_300001_SM_1000_NS7pointerI14__nv_bfloat162NSA_8cuda_cub3tagENSA_11use_defaultESF_EEEEEE10policy1000EiNS7_10__identityEPSC_JSL_EEEvT0_iT1_T2_DpNS2_10kernel_argIT3_EE,@"STO_CUDA_ENTRY STV_DEFAULT"
_ZN3cub18CUB_300001_SM_10006detail9transform16transform_kernelINS2_10policy_hubILb1EN4cuda3std3__45tupleIJN6thrust24THRUST_300001_SM_1000_NS7pointerI14__nv_bfloat162NSA_8cuda_cub3tagENSA_11use_defaultESF_EEEEEE10policy1000EiNS7_10__identityEPSC_JSL_EEEvT0_iT1_T2_DpNS2_10kernel_argIT3_EE:
.text._ZN3cub18CUB_300001_SM_10006detail9transform16transform_kernelINS2_10policy_hubILb1EN4cuda3std3__45tupleIJN6thrust24THRUST_300001_SM_1000_NS7pointerI14__nv_bfloat162NSA_8cuda_cub3tagENSA_11use_defaultESF_EEEEEE10policy1000EiNS7_10__identityEPSC_JSL_EEEvT0_iT1_T2_DpNS2_10kernel_argIT3_EE:
        /* <DEDUP_REMOVED lines=20> */
.L_x_125:
[----:B------:R-:W-:Y:S01]  /*0140*/  VIADD R15, R15, 0x4000 ;  /* 0x000040000f0f7836 */ /* 0x000fe20000000000 */
[----:B------:R1:W-:Y:S04]  /*0150*/  CCTL.E.PF2 [R10] ;  /* 0x000000000a00798f */ /* 0x0003e80000800100 */
[----:B------:R-:W-:Y:S02]  /*0160*/  ISETP.GE.AND P0, PT, R15, R12, PT ;  /* 0x0000000c0f00720c */ /* 0x000fe40003f06270 */
[----:B-1----:R-:W-:-:S04]  /*0170*/  IADD3 R10, P2, PT, R10, 0x4000, RZ ;  /* 0x000040000a0a7810 */ /* 0x002fc80007f5e0ff */
[----:B------:R-:W-:-:S07]  /*0180*/  IADD3.X R11, PT, PT, RZ, R11, RZ, P2, !PT ;  /* 0x0000000bff0b7210 */ /* 0x000fce00017fe4ff */
[----:B------:R-:W-:Y:S05]  /*0190*/  @!P0 BRA `(.L_x_125) ;  /* 0xfffffffc00e88947 */ /* 0x000fea000383ffff */
.L_x_124:
[----:B------:R-:W-:Y:S05]  /*01a0*/  BSYNC.RECONVERGENT B0 ;  /* 0x0000000000007941 */ /* 0x000fea0003800200 */
.L_x_123:
        /* <DEDUP_REMOVED lines=15> */
.L_x_128:
        /* <DEDUP_REMOVED lines=49> */
.L_x_127:
        /* <DEDUP_REMOVED lines=26> */
.L_x_129:
        /* <DEDUP_REMOVED lines=17> */
.L_x_130:
[----:B------:R-:W-:Y:S05]  /*0860*/  @!P0 EXIT ;  /* 0x000000000000894d */ /* 0x000fea0003800000 */
[----:B0-23--:R-:W-:Y:S01]  /*0870*/  IMAD R11, R7, 0x80, R0 ;  /* 0x00000080070b7824 */ /* 0x00dfe200078e0200 */
[----:B------:R-:W-:-:S12]  /*0880*/  UIADD3 UR4, UPT, UPT, -UR4, URZ, URZ ;  /* 0x000000ff04047290 */ /* 0x000fd8000fffe1ff */
.L_x_131:
        /* <DEDUP_REMOVED lines=9> */
.L_x_126:
        /* <DEDUP_REMOVED lines=8> */
.L_x_135:
        /* <DEDUP_REMOVED lines=88> */
.L_x_134:
[----:B------:R-:W-:Y:S05]  /*0f20*/  BSYNC.RECONVERGENT B0 ;  /* 0x0000000000007941 */ /* 0x000fea0003800200 */
.L_x_133:
[----:B------:R-:W-:Y:S05]  /*0f30*/  @P1 BRA `(.L_x_135) ;  /* 0xfffffff800981947 */ /* 0x000fea000383ffff */
.L_x_132:
        /* <DEDUP_REMOVED lines=29> */
.L_x_138:
[----:B------:R-:W-:Y:S05]  /*1110*/  BSYNC.RECONVERGENT B0 ;  /* 0x0000000000007941 */ /* 0x000fea0003800200 */
.L_x_137:
[----:B------:R-:W-:Y:S01]  /*1120*/  ISETP.NE.AND P6, PT, R12, RZ, PT ;  /* 0x000000ff0c00720c */ /* 0x000fe20003fc5270 */
[----:B------:R-:W-:-:S12]  /*1130*/  BSSY.RECONVERGENT B0, `(.L_x_139) ;  /* 0x0000004000007945 */ /* 0x000fd80003800200 */
[----:B------:R-:W-:Y:S05]  /*1140*/  @P6 BRA `(.L_x_140) ;  /* 0x0000000000086947 */ /* 0x000fea0003800000 */
[----:B0-----:R-:W2:Y:S04]  /*1150*/  LDG.E R13, desc[UR6][R10.64+0x200] ;  /* 0x000200060a0d7981 */ /* 0x001ea8000c1e1900 */
[----:B--2---:R1:W-:Y:S02]  /*1160*/  STG.E desc[UR6][R8.64+0x200], R13 ;  /* 0x0002000d08007986 */ /* 0x0043e4000c101906 */
.L_x_140:
[----:B------:R-:W-:Y:S05]  /*1170*/  BSYNC.RECONVERGENT B0 ;  /* 0x0000000000007941 */ /* 0x000fea0003800200 */
.L_x_139:
[----:B------:R-:W-:Y:S04]  /*1180*/  BSSY.RECONVERGENT B0, `(.L_x_141) ;  /* 0x0000004000007945 */ /* 0x000fe80003800200 */
[----:B------:R-:W-:Y:S05]  /*1190*/  @P0 BRA `(.L_x_142) ;  /* 0x0000000000080947 */ /* 0x000fea0003800000 */
[----:B01----:R-:W2:Y:S04]  /*11a0*/  LDG.E R13, desc[UR6][R10.64+0x400] ;  /* 0x000400060a0d7981 */ /* 0x003ea8000c1e1900 */
[----:B--2---:R2:W-:Y:S02]  /*11b0*/  STG.E desc[UR6][R8.64+0x400], R13 ;  /* 0x0004000d08007986 */ /* 0x0045e4000c101906 */
.L_x_142:
[----:B------:R-:W-:Y:S05]  /*11c0*/  BSYNC.RECONVERGENT B0 ;  /* 0x0000000000007941 */ /* 0x000fea0003800200 */
.L_x_141:
[----:B------:R-:W-:Y:S04]  /*11d0*/  BSSY.RECONVERGENT B0, `(.L_x_143) ;  /* 0x0000004000007945 */ /* 0x000fe80003800200 */
[----:B------:R-:W-:Y:S05]  /*11e0*/  @P1 BRA `(.L_x_144) ;  /* 0x0000000000081947 */ /* 0x000fea0003800000 */
[----:B012---:R-:W2:Y:S04]  /*11f0*/  LDG.E R13, desc[UR6][R10.64+0x600] ;  /* 0x000600060a0d7981 */ /* 0x007ea8000c1e1900 */
[----:B--2---:R3:W-:Y:S02]  /*1200*/  STG.E desc[UR6][R8.64+0x600], R13 ;  /* 0x0006000d08007986 */ /* 0x0047e4000c101906 */
.L_x_144:
[----:B------:R-:W-:Y:S05]  /*1210*/  BSYNC.RECONVERGENT B0 ;  /* 0x0000000000007941 */ /* 0x000fea0003800200 */
.L_x_143:
[----:B------:R-:W-:Y:S04]  /*1220*/  BSSY.RECONVERGENT B0, `(.L_x_145) ;  /* 0x0000004000007945 */ /* 0x000fe80003800200 */
[----:B------:R-:W-:Y:S05]  /*1230*/  @P2 BRA `(.L_x_146) ;  /* 0x0000000000082947 */ /* 0x000fea0003800000 */
[----:B0123--:R-:W2:Y:S04]  /*1240*/  LDG.E R13, desc[UR6][R10.64+0x800] ;  /* 0x000800060a0d7981 */ /* 0x00fea8000c1e1900 */
[----:B--2---:R4:W-:Y:S02]  /*1250*/  STG.E desc[UR6][R8.64+0x800], R13 ;  /* 0x0008000d08007986 */ /* 0x0049e4000c101906 */
.L_x_146:
[----:B------:R-:W-:Y:S05]  /*1260*/  BSYNC.RECONVERGENT B0 ;  /* 0x0000000000007941 */ /* 0x000fea0003800200 */
.L_x_145:
[----:B------:R-:W-:Y:S04]  /*1270*/  BSSY.RECONVERGENT B0, `(.L_x_147) ;  /* 0x0000004000007945 */ /* 0x000fe80003800200 */
[----:B------:R-:W-:Y:S05]  /*1280*/  @P3 BRA `(.L_x_148) ;  /* 0x0000000000083947 */ /* 0x000fea0003800000 */
[----:B01234-:R-:W2:Y:S04]  /*1290*/  LDG.E R13, desc[UR6][R10.64+0xa00] ;  /* 0x000a00060a0d7981 */ /* 0x01fea8000c1e1900 */
[----:B--2---:R0:W-:Y:S02]  /*12a0*/  STG.E desc[UR6][R8.64+0xa00], R13 ;  /* 0x000a000d08007986 */ /* 0x0041e4000c101906 */
.L_x_148:
[----:B------:R-:W-:Y:S05]  /*12b0*/  BSYNC.RECONVERGENT B0 ;  /* 0x0000000000007941 */ /* 0x000fea0003800200 */
.L_x_147:
[----:B------:R-:W-:Y:S04]  /*12c0*/  BSSY.RECONVERGENT B0, `(.L_x_149) ;  /* 0x0000004000007945 */ /* 0x000fe80003800200 */
[----:B------:R-:W-:Y:S05]  /*12d0*/  @P4 BRA `(.L_x_150) ;  /* 0x0000000000084947 */ /* 0x000fea0003800000 */
[----:B01234-:R-:W2:Y:S04]  /*12e0*/  LDG.E R13, desc[UR6][R10.64+0xc00] ;  /* 0x000c00060a0d7981 */ /* 0x01fea8000c1e1900 */
[----:B--2---:R0:W-:Y:S02]  /*12f0*/  STG.E desc[UR6][R8.64+0xc00], R13 ;  /* 0x000c000d08007986 */ /* 0x0041e4000c101906 */
.L_x_150:
[----:B------:R-:W-:Y:S05]  /*1300*/  BSYNC.RECONVERGENT B0 ;  /* 0x0000000000007941 */ /* 0x000fea0003800200 */
.L_x_149:
[----:B------:R-:W-:Y:S04]  /*1310*/  BSSY.RECONVERGENT B0, `(.L_x_151) ;  /* 0x0000004000007945 */ /* 0x000fe80003800200 */
[----:B------:R-:W-:Y:S05]  /*1320*/  @P5 BRA `(.L_x_152) ;  /* 0x0000000000085947 */ /* 0x000fea0003800000 */
[----:B------:R-:W5:Y:S04]  /*1330*/  LDG.E R11, desc[UR6][R10.64+0xe00] ;  /* 0x000e00060a0b7981 */ /* 0x000f68000c1e1900 */
[----:B-----5:R0:W-:Y:S02]  /*1340*/  STG.E desc[UR6][R8.64+0xe00], R11 ;  /* 0x000e000b08007986 */ /* 0x0201e4000c101906 */
.L_x_152:
[----:B------:R-:W-:Y:S05]  /*1350*/  BSYNC.RECONVERGENT B0 ;  /* 0x0000000000007941 */ /* 0x000fea0003800200 */
.L_x_151:
[----:B------:R-:W-:-:S07]  /*1360*/  VIADD R7, R7, 0x8 ;  /* 0x0000000807077836 */ /* 0x000fce0000000000 */
.L_x_136:
        /* <DEDUP_REMOVED lines=31> */
.L_x_153:
[----:B------:R-:W-:Y:S05]  /*1560*/  @!P2 EXIT ;  /* 0x000000000000a94d */ /* 0x000fea0003800000 */
[----:B------:R-:W-:Y:S01]  /*1570*/  IMAD R7, R7, 0x80, R0 ;  /* 0x0000008007077824 */ /* 0x000fe200078e0200 */
[----:B------:R-:W-:-:S12]  /*1580*/  UIADD3 UR4, UPT, UPT, -UR4, URZ, URZ ;  /* 0x000000ff04047290 */ /* 0x000fd8000fffe1ff */
.L_x_154:
        /* <DEDUP_REMOVED lines=10> */
.L_x_155:
        /* <DEDUP_REMOVED lines=13> */
.L_x_352:


//--------------------- .text._ZN3cub18CUB_300001_SM_10006detail9transform16transform_kernelINS2_10policy_hubILb1EN4cuda3std3__45tupleIJN6thrust24THRUST_300001_SM_1000_NS7pointerI14__nv_bfloat162NSA_8cuda_cub3tagENSA_11use_defaultESF_EEEEEE10policy1000ElNS7_10__identityENSA_10device_ptrISC_EEJPSC_EEEvT0_iT1_T2_DpNS2_10kernel_argIT3_EE --------------------------
	.section	.text._ZN3cub18CUB_300001_SM_10006detail9transform16transform_kernelINS2_10policy_hubILb1EN4cuda3std3__45tupleIJN6thrust24THRUST_300001_SM_1000_NS7pointerI14__nv_bfloat162NSA_8cuda_cub3tagENSA_11use_defaultESF_EEEEEE10policy1000ElNS7_10__identityENSA_10device_ptrISC_EEJPSC_EEEvT0_iT1_T2_DpNS2_10kernel_argIT3_EE,"ax",@progbits
	.align	128
        .global         _ZN3cub18CUB_300001_SM_10006detail9transform16transform_kernelINS2_10policy_hubILb1EN4cuda3std3__45tupleIJN6thrust24THRUST_300001_SM_1000_NS7pointerI14__nv_bfloat162NSA_8cuda_cub3tagENSA_11use_defaultESF_EEEEEE10policy1000ElNS7_10__identityENSA_10device_ptrISC_EEJPSC_EEEvT0_iT1_T2_DpNS2_10kernel_argIT3_EE
        .type           _ZN3cub18CUB_300001_SM_10006detail9transform16transform_kernelINS2_10policy_hubILb1EN4cuda3std3__45tupleIJN6thrust24THRUST_300001_SM_1000_NS7pointerI14__nv_bfloat162NSA_8cuda_cub3tagENSA_11use_defaultESF_EEEEEE10policy1000ElNS7_10__identityENSA_10device_ptrISC_EEJPSC_EEEvT0_iT1_T2_DpNS2_10kernel_argIT3_EE,@function
        .size           _ZN3cub18CUB_300001_SM_10006detail9transform16transform_kernelINS2_10policy_hubILb1EN4cuda3std3__45tupleIJN6thrust24THRUST_300001_SM_1000_NS7pointerI14__nv_bfloat162NSA_8cuda_cub3tagENSA_11use_defaultESF_EEEEEE10policy1000ElNS7_10__identityENSA_10device_ptrISC_EEJPSC_EEEvT0_iT1_T2_DpNS2_10kernel_argIT3_EE,(.L_x_353 - _ZN3cub18CUB_300001_SM_10006detail9transform16transform_kernelINS2_10policy_hubILb1EN4cuda3std3__45tupleIJN6thrust24THRUST_300001_SM_1000_NS7pointerI14__nv_bfloat162NSA_8cuda_cub3tagENSA_11use_defaultESF_EEEEEE10policy1000ElNS7_10__identityENSA_10device_ptrISC_EEJPSC_EEEvT0_iT1_T2_DpNS2_10kernel_argIT3_EE)
        .other          _ZN3cub18CUB_300001_SM_10006detail9transform16transform_kernelINS2_10policy_hubILb1EN4cuda3std3__45tupleIJN6thrust24THRUST_300001_SM_1000_NS7pointerI14__nv_bfloat162NSA_8cuda_cub3tagENSA_11use_defaultESF_EEEEEE10policy1000ElNS7_10__identityENSA_10device_ptrISC_EEJPSC_EEEvT0_iT1_T2_DpNS2_10kernel_argIT3_EE,@"STO_CUDA_ENTRY STV_DEFAULT"
_ZN3cub18CUB_300001_SM_10006detail9transform16transform_kernelINS2_10policy_hubILb1EN4cuda3std3__45tupleIJN6thrust24THRUST_300001_SM_1000_NS7pointerI14__nv_bfloat162NSA_8cuda_cub3tagENSA_11use_defaultESF_EEEEEE10policy1000ElNS7_10__identityENSA_10device_ptrISC_EEJPSC_EEEvT0_iT1_T2_DpNS2_10kernel_argIT3_EE:
.text._ZN3cub18CUB_300001_SM_10006detail9transform16transform_kernelINS2_10policy_hubILb1EN4cuda3std3__45tupleIJN6thrust24THRUST_300001_SM_1000_NS7pointerI14__nv_bfloat162NSA_8cuda_cub3tagENSA_11use_defaultESF_EEEEEE10policy1000ElNS7_10__identityENSA_10device_ptrISC_EEJPSC_EEEvT0_iT1_T2_DpNS2_10kernel_argIT3_EE:
        /* <DEDUP_REMOVED lines=24> */
.L_x_158:
[----:B------:R-:W-:Y:S01]  /*0180*/  VIADD R11, R11, 0x4000 ;  /* 0x000040000b0b7836 */ /* 0x000fe20000000000 */
[----:B------:R0:W-:Y:S04]  /*0190*/  CCTL.E.PF2 [R8] ;  /* 0x000000000800798f */ /* 0x0001e80000800100 */
[----:B------:R-:W-:Y:S02]  /*01a0*/  ISETP.GE.AND P0, PT, R11, R4, PT ;  /* 0x000000040b00720c */ /* 0x000fe40003f06270 */
[----:B0-----:R-:W-:-:S05]  /*01b0*/  IADD3 R8, P1, PT, R8, 0x4000, RZ ;  /* 0x0000400008087810 */ /* 0x001fca0007f3e0ff */
[----:B------:R-:W-:-:S06]  /*01c0*/  IMAD.X R9, RZ, RZ, R9, P1 ;  /* 0x000000ffff097224 */ /* 0x000fcc00008e0609 */
[----:B------:R-:W-:Y:S05]  /*01d0*/  @!P0 BRA `(.L_x_158) ;  /* 0xfffffffc00e88947 */ /* 0x000fea000383ffff */
.L_x_157:
[----:B------:R-:W-:Y:S05]  /*01e0*/  BSYNC.RECONVERGENT B0 ;  /* 0x0000000000007941 */ /* 0x000fea0003800200 */
.L_x_156:
        /* <DEDUP_REMOVED lines=93> */
.L_x_162:
[----:B------:R-:W-:Y:S05]  /*07c0*/  BSYNC.RECONVERGENT B0 ;  /* 0x0000000000007941 */ /* 0x000fea0003800200 */
.L_x_161:
[----:B------:R-:W-:Y:S04]  /*07d0*/  BSSY.RECONVERGENT B0, `(.L_x_163) ;  /* 0x0000004000007945 */ /* 0x000fe80003800200 */
[----:B------:R-:W-:Y:S05]  /*07e0*/  @P5 BRA `(.L_x_164) ;  /* 0x0000000000085947 */ /* 0x000fea0003800000 */
[----:B-1----:R-:W2:Y:S04]  /*07f0*/  LDG.E R9, desc[UR6][R10.64+0x400] ;  /* 0x000400060a097981 */ /* 0x002ea8000c1e1900 */
[----:B--2---:R2:W-:Y:S02]  /*0800*/  STG.E desc[UR6][R12.64+0x400], R9 ;  /* 0x000400090c007986 */ /* 0x0045e4000c101906 */
.L_x_164:
[----:B------:R-:W-:Y:S05]  /*0810*/  BSYNC.RECONVERGENT B0 ;  /* 0x0000000000007941 */ /* 0x000fea0003800200 */
.L_x_163:
[----:B------:R-:W-:Y:S04]  /*0820*/  BSSY.RECONVERGENT B0, `(.L_x_165) ;  /* 0x0000004000007945 */ /* 0x000fe80003800200 */
[----:B------:R-:W-:Y:S05]  /*0830*/  @P4 BRA `(.L_x_166) ;  /* 0x0000000000084947 */ /* 0x000fea0003800000 */
[----:B-12---:R-:W2:Y:S04]  /*0840*/  LDG.E R9, desc[UR6][R10.64+0x600] ;  /* 0x000600060a097981 */ /* 0x006ea8000c1e1900 */
[----:B--2---:R3:W-:Y:S02]  /*0850*/  STG.E desc[UR6][R12.64+0x600], R9 ;  /* 0x000600090c007986 */ /* 0x0047e4000c101906 */
.L_x_166:
[----:B------:R-:W-:Y:S05]  /*0860*/  BSYNC.RECONVERGENT B0 ;  /* 0x0000000000007941 */ /* 0x000fea0003800200 */
.L_x_165:
[----:B------:R-:W-:Y:S04]  /*0870*/  BSSY.RECONVERGENT B0, `(.L_x_167) ;  /* 0x0000004000007945 */ /* 0x000fe80003800200 */
[----:B------:R-:W-:Y:S05]  /*0880*/  @P3 BRA `(.L_x_168) ;  /* 0x0000000000083947 */ /* 0x000fea0003800000 */
[----:B-123--:R-:W2:Y:S04]  /*0890*/  LDG.E R9, desc[UR6][R10.64+0x800] ;  /* 0x000800060a097981 */ /* 0x00eea8000c1e1900 */
[----:B--2---:R4:W-:Y:S02]  /*08a0*/  STG.E desc[UR6][R12.64+0x800], R9 ;  /* 0x000800090c007986 */ /* 0x0049e4000c101906 */
.L_x_168:
[----:B------:R-:W-:Y:S05]  /*08b0*/  BSYNC.RECONVERGENT B0 ;  /* 0x0000000000007941 */ /* 0x000fea0003800200 */
.L_x_167:
[----:B------:R-:W-:Y:S04]  /*08c0*/  BSSY.RECONVERGENT B0, `(.L_x_169) ;  /* 0x0000004000007945 */ /* 0x000fe80003800200 */
[----:B------:R-:W-:Y:S05]  /*08d0*/  @P2 BRA `(.L_x_170) ;  /* 0x0000000000082947 */ /* 0x000fea0003800000 */
[----:B-1234-:R-:W2:Y:S04]  /*08e0*/  LDG.E R9, desc[UR6][R10.64+0xa00] ;  /* 0x000a00060a097981 */ /* 0x01eea8000c1e1900 */
[----:B--2---:R1:W-:Y:S02]  /*08f0*/  STG.E desc[UR6][R12.64+0xa00], R9 ;  /* 0x000a00090c007986 */ /* 0x0043e4000c101906 */
.L_x_170:
[----:B------:R-:W-:Y:S05]  /*0900*/  BSYNC.RECONVERGENT B0 ;  /* 0x0000000000007941 */ /* 0x000fea0003800200 */
.L_x_169:
[----:B------:R-:W-:Y:S04]  /*0910*/  BSSY.RECONVERGENT B0, `(.L_x_171) ;  /* 0x0000004000007945 */ /* 0x000fe80003800200 */
[----:B------:R-:W-:Y:S05]  /*0920*/  @P1 BRA `(.L_x_172) ;  /* 0x0000000000081947 */ /* 0x000fea0003800000 */
[----:B------:R-:W5:Y:S04]  /*0930*/  LDG.E R11, desc[UR6][R10.64+0xc00] ;  /* 0x000c00060a0b7981 */ /* 0x000f68000c1e1900 */
[----:B-----5:R0:W-:Y:S02]  /*0940*/  STG.E desc[UR6][R12.64+0xc00], R11 ;  /* 0x000c000b0c007986 */ /* 0x0201e4000c101906 */
.L_x_172:
[----:B------:R-:W-:Y:S05]  /*0950*/  BSYNC.RECONVERGENT B0 ;  /* 0x0000000000007941 */ /* 0x000fea0003800200 */
.L_x_171:
[----:B------:R-:W-:Y:S05]  /*0960*/  @!P0 BRA `(.L_x_160) ;  /* 0x00000004006c8947 */ /* 0x000fea0003800000 */
[----:B------:R-:W-:-:S07]  /*0970*/  IMAD.MOV.U32 R0, RZ, RZ, 0x10 ;  /* 0x00000010ff007424 */ /* 0x000fce00078e00ff */
.L_x_175:
        /* <DEDUP_REMOVED lines=88> */
.L_x_174:
[----:B------:R-:W-:Y:S05]  /*0f00*/  BSYNC.RECONVERGENT B0 ;  /* 0x0000000000007941 */ /* 0x000fea0003800200 */
.L_x_173:
[----:B------:R-:W-:Y:S05]  /*0f10*/  @P1 BRA `(.L_x_175) ;  /* 0xfffffff800981947 */ /* 0x000fea000383ffff */
.L_x_160:
        /* <DEDUP_REMOVED lines=29> */
.L_x_178:
[----:B------:R-:W-:Y:S05]  /*10f0*/  BSYNC.RECONVERGENT B0 ;  /* 0x0000000000007941 */ /* 0x000fea0003800200 */
.L_x_177:
[----:B------:R-:W-:Y:S01]  /*1100*/  ISETP.NE.AND P6, PT, R0, RZ, PT ;  /* 0x000000ff0000720c */ /* 0x000fe20003fc5270 */
[----:B------:R-:W-:-:S12]  /*1110*/  BSSY.RECONVERGENT B0, `(.L_x_179) ;  /* 0x0000004000007945 */ /* 0x000fd80003800200 */
[----:B------:R-:W-:Y:S05]  /*1120*/  @P6 BRA `(.L_x_180) ;  /* 0x0000000000086947 */ /* 0x000fea0003800000 */
[----:B0-----:R-:W2:Y:S04]  /*1130*/  LDG.E R9, desc[UR6][R12.64+0x200] ;  /* 0x000200060c097981 */ /* 0x001ea8000c1e1900 */
[----:B--2---:R1:W-:Y:S02]  /*1140*/  STG.E desc[UR6][R10.64+0x200], R9 ;  /* 0x000200090a007986 */ /* 0x0043e4000c101906 */
.L_x_180:
[----:B------:R-:W-:Y:S05]  /*1150*/  BSYNC.RECONVERGENT B0 ;  /* 0x0000000000007941 */ /* 0x000fea0003800200 */
.L_x_179:
[----:B------:R-:W-:Y:S04]  /*1160*/  BSSY.RECONVERGENT B0, `(.L_x_181) ;  /* 0x0000004000007945 */ /* 0x000fe80003800200 */
[----:B------:R-:W-:Y:S05]  /*1170*/  @P0 BRA `(.L_x_182) ;  /* 0x0000000000080947 */ /* 0x000fea0003800000 */
[----:B01----:R-:W2:Y:S04]  /*1180*/  LDG.E R9, desc[UR6][R12.64+0x400] ;  /* 0x000400060c097981 */ /* 0x003ea8000c1e1900 */
[----:B--2---:R2:W-:Y:S02]  /*1190*/  STG.E desc[UR6][R10.64+0x400], R9 ;  /* 0x000400090a007986 */ /* 0x0045e4000c101906 */
.L_x_182:
[----:B------:R-:W-:Y:S05]  /*11a0*/  BSYNC.RECONVERGENT B0 ;  /* 0x0000000000007941 */ /* 0x000fea0003800200 */
.L_x_181:
[----:B------:R-:W-:Y:S04]  /*11b0*/  BSSY.RECONVERGENT B0, `(.L_x_183) ;  /* 0x0000004000007945 */ /* 0x000fe80003800200 */
[----:B------:R-:W-:Y:S05]  /*11c0*/  @P1 BRA `(.L_x_184) ;  /* 0x0000000000081947 */ /* 0x000fea0003800000 */
[----:B012---:R-:W2:Y:S04]  /*11d0*/  LDG.E R9, desc[UR6][R12.64+0x600] ;  /* 0x000600060c097981 */ /* 0x007ea8000c1e1900 */
[----:B--2---:R3:W-:Y:S02]  /*11e0*/  STG.E desc[UR6][R10.64+0x600], R9 ;  /* 0x000600090a007986 */ /* 0x0047e4000c101906 */
.L_x_184:
[----:B------:R-:W-:Y:S05]  /*11f0*/  BSYNC.RECONVERGENT B0 ;  /* 0x0000000000007941 */ /* 0x000fea0003800200 */
.L_x_183:
[----:B------:R-:W-:Y:S04]  /*1200*/  BSSY.RECONVERGENT B0, `(.L_x_185) ;  /* 0x0000004000007945 */ /* 0x000fe80003800200 */
[----:B------:R-:W-:Y:S05]  /*1210*/  @P2 BRA `(.L_x_186) ;  /* 0x0000000000082947 */ /* 0x000fea0003800000 */
[----:B0123--:R-:W2:Y:S04]  /*1220*/  LDG.E R9, desc[UR6][R12.64+0x800] ;  /* 0x000800060c097981 */ /* 0x00fea8000c1e1900 */
[----:B--2---:R4:W-:Y:S02]  /*1230*/  STG.E desc[UR6][R10.64+0x800], R9 ;  /* 0x000800090a007986 */ /* 0x0049e4000c101906 */
.L_x_186:
[----:B------:R-:W-:Y:S05]  /*1240*/  BSYNC.RECONVERGENT B0 ;  /* 0x0000000000007941 */ /* 0x000fea0003800200 */
.L_x_185:
[----:B------:R-:W-:Y:S04]  /*1250*/  BSSY.RECONVERGENT B0, `(.L_x_187) ;  /* 0x0000004000007945 */ /* 0x000fe80003800200 */
[----:B------:R-:W-:Y:S05]  /*1260*/  @P3 BRA `(.L_x_188) ;  /* 0x0000000000083947 */ /* 0x000fea0003800000 */
[----:B01234-:R-:W2:Y:S04]  /*1270*/  LDG.E R9, desc[UR6][R12.64+0xa00] ;  /* 0x000a00060c097981 */ /* 0x01fea8000c1e1900 */
[----:B--2---:R0:W-:Y:S02]  /*1280*/  STG.E desc[UR6][R10.64+0xa00], R9 ;  /* 0x000a00090a007986 */ /* 0x0041e4000c101906 */
.L_x_188:
[----:B------:R-:W-:Y:S05]  /*1290*/  BSYNC.RECONVERGENT B0 ;  /* 0x0000000000007941 */ /* 0x000fea0003800200 */
.L_x_187:
[----:B------:R-:W-:Y:S04]  /*12a0*/  BSSY.RECONVERGENT B0, `(.L_x_189) ;  /* 0x0000004000007945 */ /* 0x000fe80003800200 */
[----:B------:R-:W-:Y:S05]  /*12b0*/  @P4 BRA `(.L_x_190) ;  /* 0x0000000000084947 */ /* 0x000fea0003800000 */
[----:B01234-:R-:W2:Y:S04]  /*12c0*/  LDG.E R9, desc[UR6][R12.64+0xc00] ;  /* 0x000c00060c097981 */ /* 0x01fea8000c1e1900 */
[----:B--2---:R0:W-:Y:S02]  /*12d0*/  STG.E desc[UR6][R10.64+0xc00], R9 ;  /* 0x000c00090a007986 */ /* 0x0041e4000c101906 */
.L_x_190:
[----:B------:R-:W-:Y:S05]  /*12e0*/  BSYNC.RECONVERGENT B0 ;  /* 0x0000000000007941 */ /* 0x000fea0003800200 */
.L_x_189:
[----:B------:R-:W-:Y:S04]  /*12f0*/  BSSY.RECONVERGENT B0, `(.L_x_191) ;  /* 0x0000004000007945 */ /* 0x000fe80003800200 */
[----:B------:R-:W-:Y:S05]  /*1300*/  @P5 BRA `(.L_x_192) ;  /* 0x0000000000085947 */ /* 0x000fea0003800000 */
[----:B------:R-:W5:Y:S04]  /*1310*/  LDG.E R13, desc[UR6][R12.64+0xe00] ;  /* 0x000e00060c0d7981 */ /* 0x000f68000c1e1900 */
[----:B-----5:R0:W-:Y:S02]  /*1320*/  STG.E desc[UR6][R10.64+0xe00], R13 ;  /* 0x000e000d0a007986 */ /* 0x0201e4000c101906 */
.L_x_192:
[----:B------:R-:W-:Y:S05]  /*1330*/  BSYNC.RECONVERGENT B0 ;  /* 0x0000000000007941 */ /* 0x000fea0003800200 */
.L_x_191:
[----:B------:R-:W-:-:S07]  /*1340*/  VIADD R8, R8, 0x8 ;  /* 0x0000000808087836 */ /* 0x000fce0000000000 */
.L_x_176:
        /* <DEDUP_REMOVED lines=31> */
.L_x_193:
[----:B------:R-:W-:Y:S05]  /*1540*/  @!P2 EXIT ;  /* 0x000000000000a94d */ /* 0x000fea0003800000 */
[----:B------:R-:W-:Y:S01]  /*1550*/  IMAD R7, R8, 0x80, R7 ;  /* 0x0000008008077824 */ /* 0x000fe200078e0207 */
[----:B------:R-:W-:-:S12]  /*1560*/  UIADD3 UR4, UPT, UPT, -UR4, URZ, URZ ;  /* 0x000000ff04047290 */ /* 0x000fd8000fffe1ff */
.L_x_194:
        /* <DEDUP_REMOVED lines=10> */
.L_x_159:
        /* <DEDUP_REMOVED lines=12> */
.L_x_196:
        /* <DEDUP_REMOVED lines=49> */
.L_x_195:
        /* <DEDUP_REMOVED lines=25> */
.L_x_197:
        /* <DEDUP_REMOVED lines=17> */
.L_x_198:
[----:B------:R-:W-:Y:S05]  /*1c80*/  @!P1 EXIT ;  /* 0x000000000000994d */ /* 0x000fea0003800000 */
[----:B0-23--:R-:W-:Y:S02]  /*1c90*/  IMAD R11, R6, 0x80, R7 ;  /* 0x00000080060b7824 */ /* 0x00dfe400078e0207 */
[----:B------:R-:W-:-:S07]  /*1ca0*/  IMAD.MOV R0, RZ, RZ, -R0 ;  /* 0x000000ffff007224 */ /* 0x000fce00078e0a00 */
.L_x_199:
        /* <DEDUP_REMOVED lines=9> */
.L_x_200:
        /* <DEDUP_REMOVED lines=12> */
.L_x_353:


//--------------------- .text._ZN3cub18CUB_300001_SM_10006detail9transform16transform_kernelINS2_10policy_hubILb1EN4cuda3std3__45tupleIJPK14__nv_bfloat162EEEE10policy1000ElNS7_10__identityEN6thrust24THRUST_300001_SM_1000_NS10device_ptrIS9_EEJSB_EEEvT0_iT1_T2_DpNS2_10kernel_argIT3_EE --------------------------
	.section	.text._ZN3cub18CUB_300001_SM_10006detail9transform16transform_kernelINS2_10policy_hubILb1EN4cuda3std3__45tupleIJPK14__nv_bfloat162EEEE10policy1000ElNS7_10__identityEN6thrust24THRUST_300001_SM_1000_NS10device_ptrIS9_EEJSB_EEEvT0_iT1_T2_DpNS2_10kernel_argIT3_EE,"ax",@progbits
	.align	128
        .global         _ZN3cub18CUB_300001_SM_10006detail9transform16transform_kernelINS2_10policy_hubILb1EN4cuda3std3__45tupleIJPK14__nv_bfloat162EEEE10policy1000ElNS7_10__identityEN6thrust24THRUST_300001_SM_1000_NS10device_ptrIS9_EEJSB_EEEvT0_iT1_T2_DpNS2_10kernel_argIT3_EE
        .type           _ZN3cub18CUB_300001_SM_10006detail9transform16transform_kernelINS2_10policy_hubILb1EN4cuda3std3__45tupleIJPK14__nv_bfloat162EEEE10policy1000ElNS7_10__identityEN6thrust24THRUST_300001_SM_1000_NS10device_ptrIS9_EEJSB_EEEvT0_iT1_T2_DpNS2_10kernel_argIT3_EE,@function
        .size           _ZN3cub18CUB_300001_SM_10006detail9transform16transform_kernelINS2_10policy_hubILb1EN4cuda3std3__45tupleIJPK14__nv_bfloat162EEEE10policy1000ElNS7_10__identityEN6thrust24THRUST_300001_SM_1000_NS10device_ptrIS9_EEJSB_EEEvT0_iT1_T2_DpNS2_10kernel_argIT3_EE,(.L_x_354 - _ZN3cub18CUB_300001_SM_10006detail9transform16transform_kernelINS2_10policy_hubILb1EN4cuda3std3__45tupleIJPK14__nv_bfloat162EEEE10policy1000ElNS7_10__identityEN6thrust24THRUST_300001_SM_1000_NS10device_ptrIS9_EEJSB_EEEvT0_iT1_T2_DpNS2_10kernel_argIT3_EE)
        .other          _ZN3cub18CUB_300001_SM_10006detail9transform16transform_kernelINS2_10policy_hubILb1EN4cuda3std3__45tupleIJPK14__nv_bfloat162EEEE10policy1000ElNS7_10__identityEN6thrust24THRUST_300001_SM_1000_NS10device_ptrIS9_EEJSB_EEEvT0_iT1_T2_DpNS2_10kernel_argIT3_EE,@"STO_CUDA_ENTRY STV_DEFAULT"
_ZN3cub18CUB_300001_SM_10006detail9transform16transform_kernelINS2_10policy_hubILb1EN4cuda3std3__45tupleIJPK14__nv_bfloat162EEEE10policy1000ElNS7_10__identityEN6thrust24THRUST_300001_SM_1000_NS10device_ptrIS9_EEJSB_EEEvT0_iT1_T2_DpNS2_10kernel_argIT3_EE:
.text._ZN3cub18CUB_300001_SM_10006detail9transform16transform_kernelINS2_10policy_hubILb1EN4cuda3std3__45tupleIJPK14__nv_bfloat162EEEE10policy1000ElNS7_10__identityEN6thrust24THRUST_300001_SM_1000_NS10device_ptrIS9_EEJSB_EEEvT0_iT1_T2_DpNS2_10kernel_argIT3_EE:
        /* <DEDUP_REMOVED lines=24> */
.L_x_203:
[----:B------:R-:W-:Y:S01]  /*0180*/  VIADD R11, R11, 0x4000 ;  /* 0x000040000b0b7836 */ /* 0x000fe20000000000 */
[----:B------:R0:W-:Y:S04]  /*0190*/  CCTL.E.PF2 [R8] ;  /* 0x000000000800798f */ /* 0x0001e80000800100 */
[----:B------:R-:W-:Y:S02]  /*01a0*/  ISETP.GE.AND P0, PT, R11, R4, PT ;  /* 0x000000040b00720c */ /* 0x000fe40003f06270 */
[----:B0-----:R-:W-:-:S05]  /*01b0*/  IADD3 R8, P1, PT, R8, 0x4000, RZ ;  /* 0x0000400008087810 */ /* 0x001fca0007f3e0ff */
[----:B------:R-:W-:-:S06]  /*01c0*/  IMAD.X R9, RZ, RZ, R9, P1 ;  /* 0x000000ffff097224 */ /* 0x000fcc00008e0609 */
[----:B------:R-:W-:Y:S05]  /*01d0*/  @!P0 BRA `(.L_x_203) ;  /* 0xfffffffc00e88947 */ /* 0x000fea000383ffff */
.L_x_202:
[----:B------:R-:W-:Y:S05]  /*01e0*/  BSYNC.RECONVERGENT B0 ;  /* 0x0000000000007941 */ /* 0x000fea0003800200 */
.L_x_201:
        /* <DEDUP_REMOVED lines=93> */
.L_x_207:
[----:B------:R-:W-:Y:S05]  /*07c0*/  BSYNC.RECONVERGENT B0 ;  /* 0x0000000000007941 */ /* 0x000fea0003800200 */
.L_x_206:
[----:B------:R-:W-:Y:S04]  /*07d0*/  BSSY.RECONVERGENT B0, `(.L_x_208) ;  /* 0x0000004000007945 */ /* 0x000fe80003800200 */
[----:B------:R-:W-:Y:S05]  /*07e0*/  @P5 BRA `(.L_x_209) ;  /* 0x0000000000085947 */ /* 0x000fea0003800000 */
[----:B-1----:R-:W2:Y:S04]  /*07f0*/  LDG.E R9, desc[UR6][R10.64+0x400] ;  /* 0x000400060a097981 */ /* 0x002ea8000c1e1900 */
[----:B--2---:R2:W-:Y:S02]  /*0800*/  STG.E desc[UR6][R12.64+0x400], R9 ;  /* 0x000400090c007986 */ /* 0x0045e4000c101906 */
.L_x_209:
[----:B------:R-:W-:Y:S05]  /*0810*/  BSYNC.RECONVERGENT B0 ;  /* 0x0000000000007941 */ /* 0x000fea0003800200 */
.L_x_208:
[----:B------:R-:W-:Y:S04]  /*0820*/  BSSY.RECONVERGENT B0, `(.L_x_210) ;  /* 0x0000004000007945 */ /* 0x000fe80003800200 */
[----:B------:R-:W-:Y:S05]  /*0830*/  @P4 BRA `(.L_x_211) ;  /* 0x0000000000084947 */ /* 0x000fea0003800000 */
[----:B-12---:R-:W2:Y:S04]  /*0840*/  LDG.E R9, desc[UR6][R10.64+0x600] ;  /* 0x000600060a097981 */ /* 0x006ea8000c1e1900 */
[----:B--2---:R3:W-:Y:S02]  /*0850*/  STG.E desc[UR6][R12.64+0x600], R9 ;  /* 0x000600090c007986 */ /* 0x0047e4000c101906 */
.L_x_211:
[----:B------:R-:W-:Y:S05]  /*0860*/  BSYNC.RECONVERGENT B0 ;  /* 0x0000000000007941 */ /* 0x000fea0003800200 */
.L_x_210:
[----:B------:R-:W-:Y:S04]  /*0870*/  BSSY.RECONVERGENT B0, `(.L_x_212) ;  /* 0x0000004000007945 */ /* 0x000fe80003800200 */
[----:B------:R-:W-:Y:S05]  /*0880*/  @P3 BRA `(.L_x_213) ;  /* 0x0000000000083947 */ /* 0x000fea0003800000 */
[----:B-123--:R-:W2:Y:S04]  /*0890*/  LDG.E R9, desc[UR6][R10.64+0x800] ;  /* 0x000800060a097981 */ /* 0x00eea8000c1e1900 */
[----:B--2---:R4:W-:Y:S02]  /*08a0*/  STG.E desc[UR6][R12.64+0x800], R9 ;  /* 0x000800090c007986 */ /* 0x0049e4000c101906 */
.L_x_213:
[----:B------:R-:W-:Y:S05]  /*08b0*/  BSYNC.RECONVERGENT B0 ;  /* 0x0000000000007941 */ /* 0x000fea0003800200 */
.L_x_212:
[----:B------:R-:W-:Y:S04]  /*08c0*/  BSSY.RECONVERGENT B0, `(.L_x_214) ;  /* 0x0000004000007945 */ /* 0x000fe80003800200 */
[----:B------:R-:W-:Y:S05]  /*08d0*/  @P2 BRA `(.L_x_215) ;  /* 0x0000000000082947 */ /* 0x000fea0003800000 */
[----:B-1234-:R-:W2:Y:S04]  /*08e0*/  LDG.E R9, desc[UR6][R10.64+0xa00] ;  /* 0x000a00060a097981 */ /* 0x01eea8000c1e1900 */
[----:B--2---:R1:W-:Y:S02]  /*08f0*/  STG.E desc[UR6][R12.64+0xa00], R9 ;  /* 0x000a00090c007986 */ /* 0x0043e4000c101906 */
.L_x_215:
[----:B------:R-:W-:Y:S05]  /*0900*/  BSYNC.RECONVERGENT B0 ;  /* 0x0000000000007941 */ /* 0x000fea0003800200 */
.L_x_214:
[----:B------:R-:W-:Y:S04]  /*0910*/  BSSY.RECONVERGENT B0, `(.L_x_216) ;  /* 0x0000004000007945 */ /* 0x000fe80003800200 */
[----:B------:R-:W-:Y:S05]  /*0920*/  @P1 BRA `(.L_x_217) ;  /* 0x0000000000081947 */ /* 0x000fea0003800000 */
[----:B------:R-:W5:Y:S04]  /*0930*/  LDG.E R11, desc[UR6][R10.64+0xc00] ;  /* 0x000c00060a0b7981 */ /* 0x000f68000c1e1900 */
[----:B-----5:R0:W-:Y:S02]  /*0940*/  STG.E desc[UR6][R12.64+0xc00], R11 ;  /* 0x000c000b0c007986 */ /* 0x0201e4000c101906 */
.L_x_217:
[----:B------:R-:W-:Y:S05]  /*0950*/  BSYNC.RECONVERGENT B0 ;  /* 0x0000000000007941 */ /* 0x000fea0003800200 */
.L_x_216:
[----:B------:R-:W-:Y:S05]  /*0960*/  @!P0 BRA `(.L_x_205) ;  /* 0x00000004006c8947 */ /* 0x000fea0003800000 */
[----:B------:R-:W-:-:S07]  /*0970*/  IMAD.MOV.U32 R0, RZ, RZ, 0x10 ;  /* 0x00000010ff007424 */ /* 0x000fce00078e00ff */
.L_x_220:
        /* <DEDUP_REMOVED lines=88> */
.L_x_219:
[----:B------:R-:W-:Y:S05]  /*0f00*/  BSYNC.RECONVERGENT B0 ;  /* 0x0000000000007941 */ /* 0x000fea0003800200 */
.L_x_218:
[----:B------:R-:W-:Y:S05]  /*0f10*/  @P1 BRA `(.L_x_220) ;  /* 0xfffffff800981947 */ /* 0x000fea000383ffff */
.L_x_205:
        /* <DEDUP_REMOVED lines=29> */
.L_x_223:
[----:B------:R-:W-:Y:S05]  /*10f0*/  BSYNC.RECONVERGENT B0 ;  /* 0x0000000000007941 */ /* 0x000fea0003800200 */
.L_x_222:
[----:B------:R-:W-:Y:S01]  /*1100*/  ISETP.NE.AND P6, PT, R0, RZ, PT ;  /* 0x000000ff0000720c */ /* 0x000fe20003fc5270 */
[----:B------:R-:W-:-:S12]  /*1110*/  BSSY.RECONVERGENT B0, `(.L_x_224) ;  /* 0x0000004000007945 */ /* 0x000fd80003800200 */
[----:B------:R-:W-:Y:S05]  /*1120*/  @P6 BRA `(.L_x_225) ;  /* 0x0000000000086947 */ /* 0x000fea0003800000 */
[----:B0-----:R-:W2:Y:S04]  /*1130*/  LDG.E R9, desc[UR6][R12.64+0x200] ;  /* 0x000200060c097981 */ /* 0x001ea8000c1e1900 */
[----:B--2---:R1:W-:Y:S02]  /*1140*/  STG.E desc[UR6][R10.64+0x200], R9 ;  /* 0x000200090a007986 */ /* 0x0043e4000c101906 */
.L_x_225:
[----:B------:R-:W-:Y:S05]  /*1150*/  BSYNC.RECONVERGENT B0 ;  /* 0x0000000000007941 */ /* 0x000fea0003800200 */
.L_x_224:
[----:B------:R-:W-:Y:S04]  /*1160*/  BSSY.RECONVERGENT B0, `(.L_x_226) ;  /* 0x0000004000007945 */ /* 0x000fe80003800200 */
[----:B------:R-:W-:Y:S05]  /*1170*/  @P0 BRA `(.L_x_227) ;  /* 0x0000000000080947 */ /* 0x000fea0003800000 */
[----:B01----:R-:W2:Y:S04]  /*1180*/  LDG.E R9, desc[UR6][R12.64+0x400] ;  /* 0x000400060c097981 */ /* 0x003ea8000c1e1900 */
[----:B--2---:R2:W-:Y:S02]  /*1190*/  STG.E desc[UR6][R10.64+0x400], R9 ;  /* 0x000400090a007986 */ /* 0x0045e4000c101906 */
.L_x_227:
[----:B------:R-:W-:Y:S05]  /*11a0*/  BSYNC.RECONVERGENT B0 ;  /* 0x0000000000007941 */ /* 0x000fea0003800200 */
.L_x_226:
[----:B------:R-:W-:Y:S04]  /*11b0*/  BSSY.RECONVERGENT B0, `(.L_x_228) ;  /* 0x0000004000007945 */ /* 0x000fe80003800200 */
[----:B------:R-:W-:Y:S05]  /*11c0*/  @P1 BRA `(.L_x_229) ;  /* 0x0000000000081947 */ /* 0x000fea0003800000 */
[----:B012---:R-:W2:Y:S04]  /*11d0*/  LDG.E R9, desc[UR6][R12.64+0x600] ;  /* 0x000600060c097981 */ /* 0x007ea8000c1e1900 */
[----:B--2---:R3:W-:Y:S02]  /*11e0*/  STG.E desc[UR6][R10.64+0x600], R9 ;  /* 0x000600090a007986 */ /* 0x0047e4000c101906 */
.L_x_229:
[----:B------:R-:W-:Y:S05]  /*11f0*/  BSYNC.RECONVERGENT B0 ;  /* 0x0000000000007941 */ /* 0x000fea0003800200 */
.L_x_228:
[----:B------:R-:W-:Y:S04]  /*1200*/  BSSY.RECONVERGENT B0, `(.L_x_230) ;  /* 0x0000004000007945 */ /* 0x000fe80003800200 */
[----:B------:R-:W-:Y:S05]  /*1210*/  @P2 BRA `(.L_x_231) ;  /* 0x0000000000082947 */ /* 0x000fea0003800000 */
[----:B0123--:R-:W2:Y:S04]  /*1220*/  LDG.E R9, desc[UR6][R12.64+0x800] ;  /* 0x000800060c097981 */ /* 0x00fea8000c1e1900 */
[----:B--2---:R4:W-:Y:S02]  /*1230*/  STG.E desc[UR6][R10.64+0x800], R9 ;  /* 0x000800090a007986 */ /* 0x0049e4000c101906 */
.L_x_231:
[----:B------:R-:W-:Y:S05]  /*1240*/  BSYNC.RECONVERGENT B0 ;  /* 0x0000000000007941 */ /* 0x000fea0003800200 */
.L_x_230:
[----:B------:R-:W-:Y:S04]  /*1250*/  BSSY.RECONVERGENT B0, `(.L_x_232) ;  /* 0x0000004000007945 */ /* 0x000fe80003800200 */
[----:B------:R-:W-:Y:S05]  /*1260*/  @P3 BRA `(.L_x_233) ;  /* 0x0000000000083947 */ /* 0x000fea0003800000 */
[----:B01234-:R-:W2:Y:S04]  /*1270*/  LDG.E R9, desc[UR6][R12.64+0xa00] ;  /* 0x000a00060c097981 */ /* 0x01fea8000c1e1900 */
[----:B--2---:R0:W-:Y:S02]  /*1280*/  STG.E desc[UR6][R10.64+0xa00], R9 ;  /* 0x000a00090a007986 */ /* 0x0041e4000c101906 */
.L_x_233:
[----:B------:R-:W-:Y:S05]  /*1290*/  BSYNC.RECONVERGENT B0 ;  /* 0x0000000000007941 */ /* 0x000fea0003800200 */
.L_x_232:
[----:B------:R-:W-:Y:S04]  /*12a0*/  BSSY.RECONVERGENT B0, `(.L_x_234) ;  /* 0x0000004000007945 */ /* 0x000fe80003800200 */
[----:B------:R-:W-:Y:S05]  /*12b0*/  @P4 BRA `(.L_x_235) ;  /* 0x0000000000084947 */ /* 0x000fea0003800000 */
[----:B01234-:R-:W2:Y:S04]  /*12c0*/  LDG.E R9, desc[UR6][R12.64+0xc00] ;  /* 0x000c00060c097981 */ /* 0x01fea8000c1e1900 */
[----:B--2---:R0:W-:Y:S02]  /*12d0*/  STG.E desc[UR6][R10.64+0xc00], R9 ;  /* 0x000c00090a007986 */ /* 0x0041e4000c101906 */
.L_x_235:
[----:B------:R-:W-:Y:S05]  /*12e0*/  BSYNC.RECONVERGENT B0 ;  /* 0x0000000000007941 */ /* 0x000fea0003800200 */
.L_x_234:
[----:B------:R-:W-:Y:S04]  /*12f0*/  BSSY.RECONVERGENT B0, `(.L_x_236) ;  /* 0x0000004000007945 */ /* 0x000fe80003800200 */
[----:B------:R-:W-:Y:S05]  /*1300*/  @P5 BRA `(.L_x_237) ;  /* 0x0000000000085947 */ /* 0x000fea0003800000 */
[----:B------:R-:W5:Y:S04]  /*1310*/  LDG.E R13, desc[UR6][R12.64+0xe00] ;  /* 0x000e00060c0d7981 */ /* 0x000f68000c1e1900 */
[----:B-----5:R0:W-:Y:S02]  /*1320*/  STG.E desc[UR6][R10.64+0xe00], R13 ;  /* 0x000e000d0a007986 */ /* 0x0201e4000c101906 */
.L_x_237:
[----:B------:R-:W-:Y:S05]  /*1330*/  BSYNC.RECONVERGENT B0 ;  /* 0x0000000000007941 */ /* 0x000fea0003800200 */
.L_x_236:
[----:B------:R-:W-:-:S07]  /*1340*/  VIADD R8, R8, 0x8 ;  /* 0x0000000808087836 */ /* 0x000fce0000000000 */
.L_x_221:
        /* <DEDUP_REMOVED lines=31> */
.L_x_238:
[----:B------:R-:W-:Y:S05]  /*1540*/  @!P2 EXIT ;  /* 0x000000000000a94d */ /* 0x000fea0003800000 */
[----:B------:R-:W-:Y:S01]  /*1550*/  IMAD R7, R8, 0x80, R7 ;  /* 0x0000008008077824 */ /* 0x000fe200078e0207 */
[----:B------:R-:W-:-:S12]  /*1560*/  UIADD3 UR4, UPT, UPT, -UR4, URZ, URZ ;  /* 0x000000ff04047290 */ /* 0x000fd8000fffe1ff */
.L_x_239:
        /* <DEDUP_REMOVED lines=10> */
.L_x_204:
        /* <DEDUP_REMOVED lines=12> */
.L_x_241:
        /* <DEDUP_REMOVED lines=49> */
.L_x_240:
        /* <DEDUP_REMOVED lines=25> */
.L_x_242:
        /* <DEDUP_REMOVED lines=17> */
.L_x_243:
[----:B------:R-:W-:Y:S05]  /*1c80*/  @!P1 EXIT ;  /* 0x000000000000994d */ /* 0x000fea0003800000 */
[----:B0-23--:R-:W-:Y:S02]  /*1c90*/  IMAD R11, R6, 0x80, R7 ;  /* 0x00000080060b7824 */ /* 0x00dfe400078e0207 */
[----:B------:R-:W-:-:S07]  /*1ca0*/  IMAD.MOV R0, RZ, RZ, -R0 ;  /* 0x000000ffff007224 */ /* 0x000fce00078e0a00 */
.L_x_244:
        /* <DEDUP_REMOVED lines=9> */
.L_x_245:
        /* <DEDUP_REMOVED lines=12> */
.L_x_354:


//--------------------- .text._ZN3cub18CUB_300001_SM_10006detail9transform16transform_kernelINS2_10policy_hubILb1EN4cuda3std3__45tupleIJPK14__nv_bfloat162EEEE10policy1000EiNS7_10__identityEN6thrust24THRUST_300001_SM_1000_NS10device_ptrIS9_EEJSB_EEEvT0_iT1_T2_DpNS2_10kernel_argIT3_EE --------------------------
	.section	.text._ZN3cub18CUB_300001_SM_10006detail9transform16transform_kernelINS2_10policy_hubILb1EN4cuda3std3__45tupleIJPK14__nv_bfloat162EEEE10policy1000EiNS7_10__identityEN6thrust24THRUST_300001_SM_1000_NS10device_ptrIS9_EEJSB_EEEvT0_iT1_T2_DpNS2_10kernel_argIT3_EE,"ax",@progbits
	.align	128
        .global         _ZN3cub18CUB_300001_SM_10006detail9transform16transform_kernelINS2_10policy_hubILb1EN4cuda3std3__45tupleIJPK14__nv_bfloat162EEEE10policy1000EiNS7_10__identityEN6thrust24THRUST_300001_SM_1000_NS10device_ptrIS9_EEJSB_EEEvT0_iT1_T2_DpNS2_10kernel_argIT3_EE
        .type           _ZN3cub18CUB_300001_SM_10006detail9transform16transform_kernelINS2_10policy_hubILb1EN4cuda3std3__45tupleIJPK14__nv_bfloat162EEEE10policy1000EiNS7_10__identityEN6thrust24THRUST_300001_SM_1000_NS10device_ptrIS9_EEJSB_EEEvT0_iT1_T2_DpNS2_10kernel_argIT3_EE,@function
        .size           _ZN3cub18CUB_300001_SM_10006detail9transform16transform_kernelINS2_10policy_hubILb1EN4cuda3std3__45tupleIJPK14__nv_bfloat162EEEE10policy1000EiNS7_10__identityEN6thrust24THRUST_300001_SM_1000_NS10device_ptrIS9_EEJSB_EEEvT0_iT1_T2_DpNS2_10kernel_argIT3_EE,(.L_x_355 - _ZN3cub18CUB_300001_SM_10006detail9transform16transform_kernelINS2_10policy_hubILb1EN4cuda3std3__45tupleIJPK14__nv_bfloat162EEEE10policy1000EiNS7_10__identityEN6thrust24THRUST_300001_SM_1000_NS10device_ptrIS9_EEJSB_EEEvT0_iT1_T2_DpNS2_10kernel_argIT3_EE)
        .other          _ZN3cub18CUB_300001_SM_10006detail9transform16transform_kernelINS2_10policy_hubILb1EN4cuda3std3__45tupleIJPK14__nv_bfloat162EEEE10policy1000EiNS7_10__identityEN6thrust24THRUST_300001_SM_1000_NS10device_ptrIS9_EEJSB_EEEvT0_iT1_T2_DpNS2_10kernel_argIT3_EE,@"STO_CUDA_ENTRY STV_DEFAULT"
_ZN3cub18CUB_300001_SM_10006detail9transform16transform_kernelINS2_10policy_hubILb1EN4cuda3std3__45tupleIJPK14__nv_bfloat162EEEE10policy1000EiNS7_10__identityEN6thrust24THRUST_300001_SM_1000_NS10device_ptrIS9_EEJSB_EEEvT0_iT1_T2_DpNS2_10kernel_argIT3_EE:
.text._ZN3cub18CUB_300001_SM_10006detail9transform16transform_kernelINS2_10policy_hubILb1EN4cuda3std3__45tupleIJPK14__nv_bfloat162EEEE10policy1000EiNS7_10__identityEN6thrust24THRUST_300001_SM_1000_NS10device_ptrIS9_EEJSB_EEEvT0_iT1_T2_DpNS2_10kernel_argIT3_EE:
        /* <DEDUP_REMOVED lines=20> */
.L_x_248:
[----:B------:R-:W-:Y:S01]  /*0140*/  VIADD R15, R15, 0x4000 ;  /* 0x000040000f0f7836 */ /* 0x000fe20000000000 */
[----:B------:R1:W-:Y:S04]  /*0150*/  CCTL.E.PF2 [R10] ;  /* 0x000000000a00798f */ /* 0x0003e80000800100 */
[----:B------:R-:W-:Y:S02]  /*0160*/  ISETP.GE.AND P0, PT, R15, R12, PT ;  /* 0x0000000c0f00720c */ /* 0x000fe40003f06270 */
[----:B-1----:R-:W-:-:S04]  /*0170*/  IADD3 R10, P2, PT, R10, 0x4000, RZ ;  /* 0x000040000a0a7810 */ /* 0x002fc80007f5e0ff */
[----:B------:R-:W-:-:S07]  /*0180*/  IADD3.X R11, PT, PT, RZ, R11, RZ, P2, !PT ;  /* 0x0000000bff0b7210 */ /* 0x000fce00017fe4ff */
[----:B------:R-:W-:Y:S05]  /*0190*/  @!P0 BRA `(.L_x_248) ;  /* 0xfffffffc00e88947 */ /* 0x000fea000383ffff */
.L_x_247:
[----:B------:R-:W-:Y:S05]  /*01a0*/  BSYNC.RECONVERGENT B0 ;  /* 0x0000000000007941 */ /* 0x000fea0003800200 */
.L_x_246:
        /* <DEDUP_REMOVED lines=15> */
.L_x_251:
        /* <DEDUP_REMOVED lines=49> */
.L_x_250:
        /* <DEDUP_REMOVED lines=26> */
.L_x_252:
        /* <DEDUP_REMOVED lines=17> */
.L_x_253:
[----:B------:R-:W-:Y:S05]  /*0860*/  @!P0 EXIT ;  /* 0x000000000000894d */ /* 0x000fea0003800000 */
[----:B0-23--:R-:W-:Y:S01]  /*0870*/  IMAD R11, R7, 0x80, R0 ;  /* 0x00000080070b7824 */ /* 0x00dfe200078e0200 */
[----:B------:R-:W-:-:S12]  /*0880*/  UIADD3 UR4, UPT, UPT, -UR4, URZ, URZ ;  /* 0x000000ff04047290 */ /* 0x000fd8000fffe1ff */
.L_x_254:
        /* <DEDUP_REMOVED lines=9> */
.L_x_249:
        /* <DEDUP_REMOVED lines=8> */
.L_x_258:
        /* <DEDUP_REMOVED lines=88> */
.L_x_257:
[----:B------:R-:W-:Y:S05]  /*0f20*/  BSYNC.RECONVERGENT B0 ;  /* 0x0000000000007941 */ /* 0x000fea0003800200 */
.L_x_256:
[----:B------:R-:W-:Y:S05]  /*0f30*/  @P1 BRA `(.L_x_258) ;  /* 0xfffffff800981947 */ /* 0x000fea000383ffff */
.L_x_255:
        /* <DEDUP_REMOVED lines=29> */
.L_x_261:
[----:B------:R-:W-:Y:S05]  /*1110*/  BSYNC.RECONVERGENT B0 ;  /* 0x0000000000007941 */ /* 0x000fea0003800200 */
.L_x_260:
[----:B------:R-:W-:Y:S01]  /*1120*/  ISETP.NE.AND P6, PT, R12, RZ, PT ;  /* 0x000000ff0c00720c */ /* 0x000fe20003fc5270 */
[----:B------:R-:W-:-:S12]  /*1130*/  BSSY.RECONVERGENT B0, `(.L_x_262) ;  /* 0x0000004000007945 */ /* 0x000fd80003800200 */
[----:B------:R-:W-:Y:S05]  /*1140*/  @P6 BRA `(.L_x_263) ;  /* 0x0000000000086947 */ /* 0x000fea0003800000 */
[----:B0-----:R-:W2:Y:S04]  /*1150*/  LDG.E R13, desc[UR6][R10.64+0x200] ;  /* 0x000200060a0d7981 */ /* 0x001ea8000c1e1900 */
[----:B--2---:R1:W-:Y:S02]  /*1160*/  STG.E desc[UR6][R8.64+0x200], R13 ;  /* 0x0002000d08007986 */ /* 0x0043e4000c101906 */
.L_x_263:
[----:B------:R-:W-:Y:S05]  /*1170*/  BSYNC.RECONVERGENT B0 ;  /* 0x0000000000007941 */ /* 0x000fea0003800200 */
.L_x_262:
[----:B------:R-:W-:Y:S04]  /*1180*/  BSSY.RECONVERGENT B0, `(.L_x_264) ;  /* 0x0000004000007945 */ /* 0x000fe80003800200 */
[----:B------:R-:W-:Y:S05]  /*1190*/  @P0 BRA `(.L_x_265) ;  /* 0x0000000000080947 */ /* 0x000fea0003800000 */
[----:B01----:R-:W2:Y:S04]  /*11a0*/  LDG.E R13, desc[UR6][R10.64+0x400] ;  /* 0x000400060a0d7981 */ /* 0x003ea8000c1e1900 */
[----:B--2---:R2:W-:Y:S02]  /*11b0*/  STG.E desc[UR6][R8.64+0x400], R13 ;  /* 0x0004000d08007986 */ /* 0x0045e4000c101906 */
.L_x_265:
[----:B------:R-:W-:Y:S05]  /*11c0*/  BSYNC.RECONVERGENT B0 ;  /* 0x0000000000007941 */ /* 0x000fea0003800200 */
.L_x_264:
[----:B------:R-:W-:Y:S04]  /*11d0*/  BSSY.RECONVERGENT B0, `(.L_x_266) ;  /* 0x0000004000007945 */ /* 0x000fe80003800200 */
[----:B------:R-:W-:Y:S05]  /*11e0*/  @P1 BRA `(.L_x_267) ;  /* 0x0000000000081947 */ /* 0x000fea0003800000 */
[----:B012---:R-:W2:Y:S04]  /*11f0*/  LDG.E R13, desc[UR6][R10.64+0x600] ;  /* 0x000600060a0d7981 */ /* 0x007ea8000c1e1900 */
[----:B--2---:R3:W-:Y:S02]  /*1200*/  STG.E desc[UR6][R8.64+0x600], R13 ;  /* 0x0006000d08007986 */ /* 0x0047e4000c101906 */
.L_x_267:
[----:B------:R-:W-:Y:S05]  /*1210*/  BSYNC.RECONVERGENT B0 ;  /* 0x0000000000007941 */ /* 0x000fea0003800200 */
.L_x_266:
[----:B------:R-:W-:Y:S04]  /*1220*/  BSSY.RECONVERGENT B0, `(.L_x_268) ;  /* 0x0000004000007945 */ /* 0x000fe80003800200 */
[----:B------:R-:W-:Y:S05]  /*1230*/  @P2 BRA `(.L_x_269) ;  /* 0x0000000000082947 */ /* 0x000fea0003800000 */
[----:B0123--:R-:W2:Y:S04]  /*1240*/  LDG.E R13, desc[UR6][R10.64+0x800] ;  /* 0x000800060a0d7981 */ /* 0x00fea8000c1e1900 */
[----:B--2---:R4:W-:Y:S02]  /*1250*/  STG.E desc[UR6][R8.64+0x800], R13 ;  /* 0x0008000d08007986 */ /* 0x0049e4000c101906 */
.L_x_269:
[----:B------:R-:W-:Y:S05]  /*1260*/  BSYNC.RECONVERGENT B0 ;  /* 0x0000000000007941 */ /* 0x000fea0003800200 */
.L_x_268:
[----:B------:R-:W-:Y:S04]  /*1270*/  BSSY.RECONVERGENT B0, `(.L_x_270) ;  /* 0x0000004000007945 */ /* 0x000fe80003800200 */
[----:B------:R-:W-:Y:S05]  /*1280*/  @P3 BRA `(.L_x_271) ;  /* 0x0000000000083947 */ /* 0x000fea0003800000 */
[----:B01234-:R-:W2:Y:S04]  /*1290*/  LDG.E R13, desc[UR6][R10.64+0xa00] ;  /* 0x000a00060a0d7981 */ /* 0x01fea8000c1e1900 */
[----:B--2---:R0:W-:Y:S02]  /*12a0*/  STG.E desc[UR6][R8.64+0xa00], R13 ;  /* 0x000a000d08007986 */ /* 0x0041e4000c101906 */
.L_x_271:
[----:B------:R-:W-:Y:S05]  /*12b0*/  BSYNC.RECONVERGENT B0 ;  /* 0x0000000000007941 */ /* 0x000fea0003800200 */
.L_x_270:
[----:B------:R-:W-:Y:S04]  /*12c0*/  BSSY.RECONVERGENT B0, `(.L_x_272) ;  /* 0x0000004000007945 */ /* 0x000fe80003800200 */
[----:B------:R-:W-:Y:S05]  /*12d0*/  @P4 BRA `(.L_x_273) ;  /* 0x0000000000084947 */ /* 0x000fea0003800000 */
[----:B01234-:R-:W2:Y:S04]  /*12e0*/  LDG.E R13, desc[UR6][R10.64+0xc00] ;  /* 0x000c00060a0d7981 */ /* 0x01fea8000c1e1900 */
[----:B--2---:R0:W-:Y:S02]  /*12f0*/  STG.E desc[UR6][R8.64+0xc00], R13 ;  /* 0x000c000d08007986 */ /* 0x0041e4000c101906 */
.L_x_273:
[----:B------:R-:W-:Y:S05]  /*1300*/  BSYNC.RECONVERGENT B0 ;  /* 0x0000000000007941 */ /* 0x000fea0003800200 */
.L_x_272:
[----:B------:R-:W-:Y:S04]  /*1310*/  BSSY.RECONVERGENT B0, `(.L_x_274) ;  /* 0x0000004000007945 */ /* 0x000fe80003800200 */
[----:B------:R-:W-:Y:S05]  /*1320*/  @P5 BRA `(.L_x_275) ;  /* 0x0000000000085947 */ /* 0x000fea0003800000 */
[----:B------:R-:W5:Y:S04]  /*1330*/  LDG.E R11, desc[UR6][R10.64+0xe00] ;  /* 0x000e00060a0b7981 */ /* 0x000f68000c1e1900 */
[----:B-----5:R0:W-:Y:S02]  /*1340*/  STG.E desc[UR6][R8.64+0xe00], R11 ;  /* 0x000e000b08007986 */ /* 0x0201e4000c101906 */
.L_x_275:
[----:B------:R-:W-:Y:S05]  /*1350*/  BSYNC.RECONVERGENT B0 ;  /* 0x0000000000007941 */ /* 0x000fea0003800200 */
.L_x_274:
[----:B------:R-:W-:-:S07]  /*1360*/  VIADD R7, R7, 0x8 ;  /* 0x0000000807077836 */ /* 0x000fce0000000000 */
.L_x_259:
        /* <DEDUP_REMOVED lines=31> */
.L_x_276:
[----:B------:R-:W-:Y:S05]  /*1560*/  @!P2 EXIT ;  /* 0x000000000000a94d */ /* 0x000fea0003800000 */
[----:B------:R-:W-:Y:S01]  /*1570*/  IMAD R7, R7, 0x80, R0 ;  /* 0x0000008007077824 */ /* 0x000fe200078e0200 */
[----:B------:R-:W-:-:S12]  /*1580*/  UIADD3 UR4, UPT, UPT, -UR4, URZ, URZ ;  /* 0x000000ff04047290 */ /* 0x000fd8000fffe1ff */
.L_x_277:
        /* <DEDUP_REMOVED lines=10> */
.L_x_278:
        /* <DEDUP_REMOVED lines=13> */
.L_x_355:


//--------------------- .text._ZN3cub18CUB_300001_SM_10006detail9transform16transform_kernelINS2_10policy_hubILb1EN4cuda3std3__45tupleIJN6thrust24THRUST_300001_SM_1000_NS7pointerI14__nv_bfloat162NSA_8cuda_cub3tagENSA_11use_defaultESF_EEEEEE10policy1000EiNS7_10__identityENSA_10device_ptrISC_EEJPSC_EEEvT0_iT1_T2_DpNS2_10kernel_argIT3_EE --------------------------
	.section	.text._ZN3cub18CUB_300001_SM_10006detail9transform16transform_kernelINS2_10policy_hubILb1EN4cuda3std3__45tupleIJN6thrust24THRUST_300001_SM_1000_NS7pointerI14__nv_bfloat162NSA_8cuda_cub3tagENSA_11use_defaultESF_EEEEEE10policy1000EiNS7_10__identityENSA_10device_ptrISC_EEJPSC_EEEvT0_iT1_T2_DpNS2_10kernel_argIT3_EE,"ax",@progbits
	.align	128
        .global         _ZN3cub18CUB_300001_SM_10006detail9transform16transform_kernelINS2_10policy_hubILb1EN4cuda3std3__45tupleIJN6thrust24THRUST_300001_SM_1000_NS7pointerI14__nv_bfloat162NSA_8cuda_cub3tagENSA_11use_defaultESF_EEEEEE10policy1000EiNS7_10__identityENSA_10device_ptrISC_EEJPSC_EEEvT0_iT1_T2_DpNS2_10kernel_argIT3_EE
        .type           _ZN3cub18CUB_300001_SM_10006detail9transform16transform_kernelINS2_10policy_hubILb1EN4cuda3std3__45tupleIJN6thrust24THRUST_300001_SM_1000_NS7pointerI14__nv_bfloat162NSA_8cuda_cub3tagENSA_11use_defaultESF_EEEEEE10policy1000EiNS7_10__identityENSA_10device_ptrISC_EEJPSC_EEEvT0_iT1_T2_DpNS2_10kernel_argIT3_EE,@function
        .size           _ZN3cub18CUB_300001_SM_10006detail9transform16transform_kernelINS2_10policy_hubILb1EN4cuda3std3__45tupleIJN6thrust24THRUST_300001_SM_1000_NS7pointerI14__nv_bfloat162NSA_8cuda_cub3tagENSA_11use_defaultESF_EEEEEE10policy1000EiNS7_10__identityENSA_10device_ptrISC_EEJPSC_EEEvT0_iT1_T2_DpNS2_10kernel_argIT3_EE,(.L_x_356 - _ZN3cub18CUB_300001_SM_10006detail9transform16transform_kernelINS2_10policy_hubILb1EN4cuda3std3__45tupleIJN6thrust24THRUST_300001_SM_1000_NS7pointerI14__nv_bfloat162NSA_8cuda_cub3tagENSA_11use_defaultESF_EEEEEE10policy1000EiNS7_10__identityENSA_10device_ptrISC_EEJPSC_EEEvT0_iT1_T2_DpNS2_10kernel_argIT3_EE)
        .other          _ZN3cub18CUB_300001_SM_10006detail9transform16transform_kernelINS2_10policy_hubILb1EN4cuda3std3__45tupleIJN6thrust24THRUST_300001_SM_1000_NS7pointerI14__nv_bfloat162NSA_8cuda_cub3tagENSA_11use_defaultESF_EEEEEE10policy1000EiNS7_10__identityENSA_10device_ptrISC_EEJPSC_EEEvT0_iT1_T2_DpNS2_10kernel_argIT3_EE,@"STO_CUDA_ENTRY STV_DEFAULT"
_ZN3cub18CUB_300001_SM_10006detail9transform16transform_kernelINS2_10policy_hubILb1EN4cuda3std3__45tupleIJN6thrust24THRUST_300001_SM_1000_NS7pointerI14__nv_bfloat162NSA_8cuda_cub3tagENSA_11use_defaultESF_EEEEEE10policy1000EiNS7_10__identityENSA_10device_ptrISC_EEJPSC_EEEvT0_iT1_T2_DpNS2_10kernel_argIT3_EE:
.text._ZN3cub18CUB_300001_SM_10006detail9transform16transform_kernelINS2_10policy_hubILb1EN4cuda3std3__45tupleIJN6thrust24THRUST_300001_SM_1000_NS7pointerI14__nv_bfloat162NSA_8cuda_cub3tagENSA_11use_defaultESF_EEEEEE10policy1000EiNS7_10__identityENSA_10device_ptrISC_EEJPSC_EEEvT0_iT1_T2_DpNS2_10kernel_argIT3_EE:
        /* <DEDUP_REMOVED lines=20> */
.L_x_281:
[----:B------:R-:W-:Y:S01]  /*0140*/  VIADD R15, R15, 0x4000 ;  /* 0x000040000f0f7836 */ /* 0x000fe20000000000 */
[----:B------:R1:W-:Y:S04]  /*0150*/  CCTL.E.PF2 [R10] ;  /* 0x000000000a00798f */ /* 0x0003e80000800100 */
[----:B------:R-:W-:Y:S02]  /*0160*/  ISETP.GE.AND P0, PT, R15, R12, PT ;  /* 0x0000000c0f00720c */ /* 0x000fe40003f06270 */
[----:B-1----:R-:W-:-:S04]  /*0170*/  IADD3 R10, P2, PT, R10, 0x4000, RZ ;  /* 0x000040000a0a7810 */ /* 0x002fc80007f5e0ff */
[----:B------:R-:W-:-:S07]  /*0180*/  IADD3.X R11, PT, PT, RZ, R11, RZ, P2, !PT ;  /* 0x0000000bff0b7210 */ /* 0x000fce00017fe4ff */
[----:B------:R-:W-:Y:S05]  /*0190*/  @!P0 BRA `(.L_x_281) ;  /* 0xfffffffc00e88947 */ /* 0x000fea000383ffff */
.L_x_280:
[----:B------:R-:W-:Y:S05]  /*01a0*/  BSYNC.RECONVERGENT B0 ;  /* 0x0000000000007941 */ /* 0x000fea0003800200 */
.L_x_279:
        /* <DEDUP_REMOVED lines=15> */
.L_x_284:
        /* <DEDUP_REMOVED lines=49> */
.L_x_283:
        /* <DEDUP_REMOVED lines=26> */
.L_x_285:
        /* <DEDUP_REMOVED lines=17> */
.L_x_286:
[----:B------:R-:W-:Y:S05]  /*0860*/  @!P0 EXIT ;  /* 0x000000000000894d */ /* 0x000fea0003800000 */
[----:B0-23--:R-:W-:Y:S01]  /*0870*/  IMAD R11, R7, 0x80, R0 ;  /* 0x00000080070b7824 */ /* 0x00dfe200078e0200 */
[----:B------:R-:W-:-:S12]  /*0880*/  UIADD3 UR4, UPT, UPT, -UR4, URZ, URZ ;  /* 0x000000ff04047290 */ /* 0x000fd8000fffe1ff */
.L_x_287:
        /* <DEDUP_REMOVED lines=9> */
.L_x_282:
        /* <DEDUP_REMOVED lines=8> */
.L_x_291:
        /* <DEDUP_REMOVED lines=88> */
.L_x_290:
[----:B------:R-:W-:Y:S05]  /*0f20*/  BSYNC.RECONVERGENT B0 ;  /* 0x0000000000007941 */ /* 0x000fea0003800200 */
.L_x_289:
[----:B------:R-:W-:Y:S05]  /*0f30*/  @P1 BRA `(.L_x_291) ;  /* 0xfffffff800981947 */ /* 0x000fea000383ffff */
.L_x_288:
        /* <DEDUP_REMOVED lines=29> */
.L_x_294:
[----:B------:R-:W-:Y:S05]  /*1110*/  BSYNC.RECONVERGENT B0 ;  /* 0x0000000000007941 */ /* 0x000fea0003800200 */
.L_x_293:
[----:B------:R-:W-:Y:S01]  /*1120*/  ISETP.NE.AND P6, PT, R12, RZ, PT ;  /* 0x000000ff0c00720c */ /* 0x000fe20003fc5270 */
[----:B------:R-:W-:-:S12]  /*1130*/  BSSY.RECONVERGENT B0, `(.L_x_295) ;  /* 0x0000004000007945 */ /* 0x000fd80003800200 */
[----:B------:R-:W-:Y:S05]  /*1140*/  @P6 BRA `(.L_x_296) ;  /* 0x0000000000086947 */ /* 0x000fea0003800000 */
[----:B0-----:R-:W2:Y:S04]  /*1150*/  LDG.E R13, desc[UR6][R10.64+0x200] ;  /* 0x000200060a0d7981 */ /* 0x001ea8000c1e1900 */
[----:B--2---:R1:W-:Y:S02]  /*1160*/  STG.E desc[UR6][R8.64+0x200], R13 ;  /* 0x0002000d08007986 */ /* 0x0043e4000c101906 */
.L_x_296:
[----:B------:R-:W-:Y:S05]  /*1170*/  BSYNC.RECONVERGENT B0 ;  /* 0x0000000000007941 */ /* 0x000fea0003800200 */
.L_x_295:
[----:B------:R-:W-:Y:S04]  /*1180*/  BSSY.RECONVERGENT B0, `(.L_x_297) ;  /* 0x0000004000007945 */ /* 0x000fe80003800200 */
[----:B------:R-:W-:Y:S05]  /*1190*/  @P0 BRA `(.L_x_298) ;  /* 0x0000000000080947 */ /* 0x000fea0003800000 */
[----:B01----:R-:W2:Y:S04]  /*11a0*/  LDG.E R13, desc[UR6][R10.64+0x400] ;  /* 0x000400060a0d7981 */ /* 0x003ea8000c1e1900 */
[----:B--2---:R2:W-:Y:S02]  /*11b0*/  STG.E desc[UR6][R8.64+0x400], R13 ;  /* 0x0004000d08007986 */ /* 0x0045e4000c101906 */
.L_x_298:
[----:B------:R-:W-:Y:S05]  /*11c0*/  BSYNC.RECONVERGENT B0 ;  /* 0x0000000000007941 */ /* 0x000fea0003800200 */
.L_x_297:
[----:B------:R-:W-:Y:S04]  /*11d0*/  BSSY.RECONVERGENT B0, `(.L_x_299) ;  /* 0x0000004000007945 */ /* 0x000fe80003800200 */
[----:B------:R-:W-:Y:S05]  /*11e0*/  @P1 BRA `(.L_x_300) ;  /* 0x0000000000081947 */ /* 0x000fea0003800000 */
[----:B012---:R-:W2:Y:S04]  /*11f0*/  LDG.E R13, desc[UR6][R10.64+0x600] ;  /* 0x000600060a0d7981 */ /* 0x007ea8000c1e1900 */
[----:B--2---:R3:W-:Y:S02]  /*1200*/  STG.E desc[UR6][R8.64+0x600], R13 ;  /* 0x0006000d08007986 */ /* 0x0047e4000c101906 */
.L_x_300:
[----:B------:R-:W-:Y:S05]  /*1210*/  BSYNC.RECONVERGENT B0 ;  /* 0x0000000000007941 */ /* 0x000fea0003800200 */
.L_x_299:
[----:B------:R-:W-:Y:S04]  /*1220*/  BSSY.RECONVERGENT B0, `(.L_x_301) ;  /* 0x0000004000007945 */ /* 0x000fe80003800200 */
[----:B------:R-:W-:Y:S05]  /*1230*/  @P2 BRA `(.L_x_302) ;  /* 0x0000000000082947 */ /* 0x000fea0003800000 */
[----:B0123--:R-:W2:Y:S04]  /*1240*/  LDG.E R13, desc[UR6][R10.64+0x800] ;  /* 0x000800060a0d7981 */ /* 0x00fea8000c1e1900 */
[----:B--2---:R4:W-:Y:S02]  /*1250*/  STG.E desc[UR6][R8.64+0x800], R13 ;  /* 0x0008000d08007986 */ /* 0x0049e4000c101906 */
.L_x_302:
[----:B------:R-:W-:Y:S05]  /*1260*/  BSYNC.RECONVERGENT B0 ;  /* 0x0000000000007941 */ /* 0x000fea0003800200 */
.L_x_301:
[----:B------:R-:W-:Y:S04]  /*1270*/  BSSY.RECONVERGENT B0, `(.L_x_303) ;  /* 0x0000004000007945 */ /* 0x000fe80003800200 */
[----:B------:R-:W-:Y:S05]  /*1280*/  @P3 BRA `(.L_x_304) ;  /* 0x0000000000083947 */ /* 0x000fea0003800000 */
[----:B01234-:R-:W2:Y:S04]  /*1290*/  LDG.E R13, desc[UR6][R10.64+0xa00] ;  /* 0x000a00060a0d7981 */ /* 0x01fea8000c1e1900 */
[----:B--2---:R0:W-:Y:S02]  /*12a0*/  STG.E desc[UR6][R8.64+0xa00], R13 ;  /* 0x000a000d08007986 */ /* 0x0041e4000c101906 */
.L_x_304:
[----:B------:R-:W-:Y:S05]  /*12b0*/  BSYNC.RECONVERGENT B0 ;  /* 0x0000000000007941 */ /* 0x000fea0003800200 */
.L_x_303:
[----:B------:R-:W-:Y:S04]  /*12c0*/  BSSY.RECONVERGENT B0, `(.L_x_305) ;  /* 0x0000004000007945 */ /* 0x000fe80003800200 */
[----:B------:R-:W-:Y:S05]  /*12d0*/  @P4 BRA `(.L_x_306) ;  /* 0x0000000000084947 */ /* 0x000fea0003800000 */
[----:B01234-:R-:W2:Y:S04]  /*12e0*/  LDG.E R13, desc[UR6][R10.64+0xc00] ;  /* 0x000c00060a0d7981 */ /* 0x01fea8000c1e1900 */
[----:B--2---:R0:W-:Y:S02]  /*12f0*/  STG.E desc[UR6][R8.64+0xc00], R13 ;  /* 0x000c000d08007986 */ /* 0x0041e4000c101906 */
.L_x_306:
[----:B------:R-:W-:Y:S05]  /*1300*/  BSYNC.RECONVERGENT B0 ;  /* 0x0000000000007941 */ /* 0x000fea0003800200 */
.L_x_305:
[----:B------:R-:W-:Y:S04]  /*1310*/  BSSY.RECONVERGENT B0, `(.L_x_307) ;  /* 0x0000004000007945 */ /* 0x000fe80003800200 */
[----:B------:R-:W-:Y:S05]  /*1320*/  @P5 BRA `(.L_x_308) ;  /* 0x0000000000085947 */ /* 0x000fea0003800000 */
[----:B------:R-:W5:Y:S04]  /*1330*/  LDG.E R11, desc[UR6][R10.64+0xe00] ;  /* 0x000e00060a0b7981 */ /* 0x000f68000c1e1900 */
[----:B-----5:R0:W-:Y:S02]  /*1340*/  STG.E desc[UR6][R8.64+0xe00], R11 ;  /* 0x000e000b08007986 */ /* 0x0201e4000c101906 */
.L_x_308:
[----:B------:R-:W-:Y:S05]  /*1350*/  BSYNC.RECONVERGENT B0 ;  /* 0x0000000000007941 */ /* 0x000fea0003800200 */
.L_x_307:
[----:B------:R-:W-:-:S07]  /*1360*/  VIADD R7, R7, 0x8 ;  /* 0x0000000807077836 */ /* 0x000fce0000000000 */
.L_x_292:
        /* <DEDUP_REMOVED lines=31> */
.L_x_309:
[----:B------:R-:W-:Y:S05]  /*1560*/  @!P2 EXIT ;  /* 0x000000000000a94d */ /* 0x000fea0003800000 */
[----:B------:R-:W-:Y:S01]  /*1570*/  IMAD R7, R7, 0x80, R0 ;  /* 0x0000008007077824 */ /* 0x000fe200078e0200 */
[----:B------:R-:W-:-:S12]  /*1580*/  UIADD3 UR4, UPT, UPT, -UR4, URZ, URZ ;  /* 0x000000ff04047290 */ /* 0x000fd8000fffe1ff */
.L_x_310:
        /* <DEDUP_REMOVED lines=10> */
.L_x_311:
        /* <DEDUP_REMOVED lines=13> */
.L_x_356:


//--------------------- .text._ZN3cub18CUB_300001_SM_10006detail8for_each13static_kernelINS2_12policy_hub_t12policy_500_tEmN6thrust24THRUST_300001_SM_1000_NS8cuda_cub20__uninitialized_fill7functorINS7_10device_ptrIyEEyEEEEvT0_T1_ --------------------------
	.section	.text._ZN3cub18CUB_300001_SM_10006detail8for_each13static_kernelINS2_12policy_hub_t12policy_500_tEmN6thrust24THRUST_300001_SM_1000_NS8cuda_cub20__uninitialized_fill7functorINS7_10device_ptrIyEEyEEEEvT0_T1_,"ax",@progbits
	.align	128
        .global         _ZN3cub18CUB_300001_SM_10006detail8for_each13static_kernelINS2_12policy_hub_t12policy_500_tEmN6thrust24THRUST_300001_SM_1000_NS8cuda_cub20__uninitialized_fill7functorINS7_10device_ptrIyEEyEEEEvT0_T1_
        .type           _ZN3cub18CUB_300001_SM_10006detail8for_each13static_kernelINS2_12policy_hub_t12policy_500_tEmN6thrust24THRUST_300001_SM_1000_NS8cuda_cub20__uninitialized_fill7functorINS7_10device_ptrIyEEyEEEEvT0_T1_,@function
        .size           _ZN3cub18CUB_300001_SM_10006detail8for_each13static_kernelINS2_12policy_hub_t12policy_500_tEmN6thrust24THRUST_300001_SM_1000_NS8cuda_cub20__uninitialized_fill7functorINS7_10device_ptrIyEEyEEEEvT0_T1_,(.L_x_357 - _ZN3cub18CUB_300001_SM_10006detail8for_each13static_kernelINS2_12policy_hub_t12policy_500_tEmN6thrust24THRUST_300001_SM_1000_NS8cuda_cub20__uninitialized_fill7functorINS7_10device_ptrIyEEyEEEEvT0_T1_)
        .other          _ZN3cub18CUB_300001_SM_10006detail8for_each13static_kernelINS2_12policy_hub_t12policy_500_tEmN6thrust24THRUST_300001_SM_1000_NS8cuda_cub20__uninitialized_fill7functorINS7_10device_ptrIyEEyEEEEvT0_T1_,@"STO_CUDA_ENTRY STV_DEFAULT"
_ZN3cub18CUB_300001_SM_10006detail8for_each13static_kernelINS2_12policy_hub_t12policy_500_tEmN6thrust24THRUST_300001_SM_1000_NS8cuda_cub20__uninitialized_fill7functorINS7_10device_ptrIyEEyEEEEvT0_T1_:
.text._ZN3cub18CUB_300001_SM_10006detail8for_each13static_kernelINS2_12policy_hub_t12policy_500_tEmN6thrust24THRUST_300001_SM_1000_NS8cuda_cub20__uninitialized_fill7functorINS7_10device_ptrIyEEyEEEEvT0_T1_:
[----:B------:R-:W-:Y:S08]  /*0000*/  LDC R1, c[0x0][0x37c] ;  /* 0x0000df00ff017b82 */ /* 0x000ff00000000800 */
[----:B------:R-:W0:Y:S01]  /*0010*/  S2UR UR4, SR_CTAID.X ;  /* 0x00000000000479c3 */ /* 0x000e220000002500 */
[----:B------:R-:W1:Y:S01]  /*0020*/  LDCU.64 UR6, c[0x0][0x380] ;  /* 0x00007000ff0677ac */ /* 0x000e620008000a00 */
[----:B------:R-:W2:Y:S01]  /*0030*/  LDCU.64 UR8, c[0x0][0x358] ;  /* 0x00006b00ff0877ac */ /* 0x000ea20008000a00 */
[----:B0-----:R-:W-:-:S04]  /*0040*/  UIMAD.WIDE.U32 UR4, UR4, 0x200, URZ ;  /* 0x00000200040478a5 */ /* 0x001fc8000f8e00ff */
[----:B-1----:R-:W-:-:S04]  /*0050*/  UIADD3 UR6, UP0, UPT, -UR4, UR6, URZ ;  /* 0x0000000604067290 */ /* 0x002fc8000ff1e1ff */
[----:B------:R-:W-:Y:S02]  /*0060*/  UIADD3.X UR7, UPT, UPT, ~UR5, UR7, URZ, UP0, !UPT ;  /* 0x0000000705077290 */ /* 0x000fe400087fe5ff */
[----:B------:R-:W-:-:S04]  /*0070*/  UISETP.GE.U32.AND UP0, UPT, UR6, 0x200, UPT ;  /* 0x000002000600788c */ /* 0x000fc8000bf06070 */
[----:B------:R-:W-:-:S09]  /*0080*/  UISETP.GE.U32.AND.EX UP0, UPT, UR7, URZ, UPT, UP0 ;  /* 0x000000ff0700728c */ /* 0x000fd2000bf06100 */
[----:B--2---:R-:W-:Y:S05]  /*0090*/  BRA.U !UP0, `(.L_x_312) ;  /* 0x0000000108287547 */ /* 0x004fea000b800000 */
[----:B------:R-:W0:Y:S01]  /*00a0*/  S2R R0, SR_TID.X ;  /* 0x0000000000007919 */ /* 0x000e220000002100 */
[----:B------:R-:W1:Y:S01]  /*00b0*/  LDCU.64 UR6, c[0x0][0x388] ;  /* 0x00007100ff0677ac */ /* 0x000e620008000a00 */
[----:B------:R-:W2:Y:S01]  /*00c0*/  LDC.64 R4, c[0x0][0x390] ;  /* 0x0000e400ff047b82 */ /* 0x000ea20000000a00 */
[----:B0-----:R-:W-:-:S05]  /*00d0*/  IADD3 R0, P0, PT, R0, UR4, RZ ;  /* 0x0000000400007c10 */ /* 0x001fca000ff1e0ff */
[----:B------:R-:W-:Y:S01]  /*00e0*/  IMAD.X R3, RZ, RZ, UR5, P0 ;  /* 0x00000005ff037e24 */ /* 0x000fe200080e06ff */
[----:B-1----:R-:W-:-:S04]  /*00f0*/  LEA R2, P0, R0, UR6, 0x3 ;  /* 0x0000000600027c11 */ /* 0x002fc8000f8018ff */
[----:B------:R-:W-:-:S05]  /*0100*/  LEA.HI.X R3, R0, UR7, R3, 0x3, P0 ;  /* 0x0000000700037c11 */ /* 0x000fca00080f1c03 */
[----:B--2---:R-:W-:Y:S04]  /*0110*/  STG.E.64 desc[UR8][R2.64], R4 ;  /* 0x0000000402007986 */ /* 0x004fe8000c101b08 */
[----:B------:R-:W-:Y:S01]  /*0120*/  STG.E.64 desc[UR8][R2.64+0x800], R4 ;  /* 0x0008000402007986 */ /* 0x000fe2000c101b08 */
[----:B------:R-:W-:Y:S05]  /*0130*/  EXIT ;  /* 0x000000000000794d */ /* 0x000fea0003800000 */
.L_x_312:
[----:B------:R-:W0:Y:S01]  /*0140*/  S2R R0, SR_TID.X ;  /* 0x0000000000007919 */ /* 0x000e220000002100 */
[----:B------:R-:W-:Y:S01]  /*0150*/  IMAD.U32 R2, RZ, RZ, UR7 ;  /* 0x00000007ff027e24 */ /* 0x000fe2000f8e00ff */
[----:B------:R-:W1:Y:S01]  /*0160*/  LDCU.64 UR10, c[0x0][0x388] ;  /* 0x00007100ff0a77ac */ /* 0x000e620008000a00 */
[----:B------:R-:W-:Y:S01]  /*0170*/  IMAD.U32 R6, RZ, RZ, UR7 ;  /* 0x00000007ff067e24 */ /* 0x000fe2000f8e00ff */
[----:B0-----:R-:W-:-:S04]  /*0180*/  ISETP.LT.U32.AND P0, PT, R0, UR6, PT ;  /* 0x0000000600007c0c */ /* 0x001fc8000bf01070 */
[----:B------:R-:W-:Y:S01]  /*0190*/  ISETP.GT.U32.AND.EX P0, PT, R2, RZ, PT, P0 ;  /* 0x000000ff0200720c */ /* 0x000fe20003f04100 */
[C---:B------:R-:W-:Y:S01]  /*01a0*/  VIADD R2, R0.reuse, 0x100 ;  /* 0x0000010000027836 */ /* 0x040fe20000000000 */
[----:B------:R-:W-:-:S04]  /*01b0*/  IADD3 R0, P2, PT, R0, UR4, RZ ;  /* 0x0000000400007c10 */ /* 0x000fc8000ff5e0ff */
[----:B------:R-:W-:Y:S01]  /*01c0*/  ISETP.LT.U32.AND P1, PT, R2, UR6, PT ;  /* 0x0000000602007c0c */ /* 0x000fe2000bf21070 */
[----:B------:R-:W-:Y:S01]  /*01d0*/  IMAD.X R3, RZ, RZ, UR5, P2 ;  /* 0x00000005ff037e24 */ /* 0x000fe200090e06ff */
[----:B-1----:R-:W-:Y:S02]  /*01e0*/  LEA R2, P2, R0, UR10, 0x3 ;  /* 0x0000000a00027c11 */ /* 0x002fe4000f8418ff */
[----:B------:R-:W-:Y:S02]  /*01f0*/  ISETP.GT.U32.AND.EX P1, PT, R6, RZ, PT, P1 ;  /* 0x000000ff0600720c */ /* 0x000fe40003f24110 */
[----:B------:R-:W-:Y:S01]  /*0200*/  LEA.HI.X R3, R0, UR11, R3, 0x3, P2 ;  /* 0x0000000b00037c11 */ /* 0x000fe200090f1c03 */
[----:B------:R-:W0:Y:S04]  /*0210*/  @P0 LDC.64 R4, c[0x0][0x390] ;  /* 0x0000e400ff040b82 */ /* 0x000e280000000a00 */
[----:B0-----:R0:W-:Y:S06]  /*0220*/  @P0 STG.E.64 desc[UR8][R2.64], R4 ;  /* 0x0000000402000986 */ /* 0x0011ec000c101b08 */
[----:B------:R-:W-:Y:S05]  /*0230*/  @!P1 EXIT ;  /* 0x000000000000994d */ /* 0x000fea0003800000 */
[----:B0-----:R-:W0:Y:S02]  /*0240*/  LDC.64 R4, c[0x0][0x390] ;  /* 0x0000e400ff047b82 */ /* 0x001e240000000a00 */
[----:B0-----:R-:W-:Y:S01]  /*0250*/  STG.E.64 desc[UR8][R2.64+0x800], R4 ;  /* 0x0008000402007986 */ /* 0x001fe2000c101b08 */
[----:B------:R-:W-:Y:S05]  /*0260*/  EXIT ;  /* 0x000000000000794d */ /* 0x000fea0003800000 */
.L_x_313:
        /* <DEDUP_REMOVED lines=9> */
.L_x_357:


//--------------------- .text._ZN3cub18CUB_300001_SM_10006detail8for_each13static_kernelINS2_12policy_hub_t12policy_500_tElN6thrust24THRUST_300001_SM_1000_NS8cuda_cub6__fill7functorINS7_6detail15normal_iteratorINS7_10device_ptrIhEEEEiEEEEvT0_T1_ --------------------------
	.section	.text._ZN3cub18CUB_300001_SM_10006detail8for_each13static_kernelINS2_12policy_hub_t12policy_500_tElN6thrust24THRUST_300001_SM_1000_NS8cuda_cub6__fill7functorINS7_6detail15normal_iteratorINS7_10device_ptrIhEEEEiEEEEvT0_T1_,"ax",@progbits
	.align	128
        .global         _ZN3cub18CUB_300001_SM_10006detail8for_each13static_kernelINS2_12policy_hub_t12policy_500_tElN6thrust24THRUST_300001_SM_1000_NS8cuda_cub6__fill7functorINS7_6detail15normal_iteratorINS7_10device_ptrIhEEEEiEEEEvT0_T1_
        .type           _ZN3cub18CUB_300001_SM_10006detail8for_each13static_kernelINS2_12policy_hub_t12policy_500_tElN6thrust24THRUST_300001_SM_1000_NS8cuda_cub6__fill7functorINS7_6detail15normal_iteratorINS7_10device_ptrIhEEEEiEEEEvT0_T1_,@function
        .size           _ZN3cub18CUB_300001_SM_10006detail8for_each13static_kernelINS2_12policy_hub_t12policy_500_tElN6thrust24THRUST_300001_SM_1000_NS8cuda_cub6__fill7functorINS7_6detail15normal_iteratorINS7_10device_ptrIhEEEEiEEEEvT0_T1_,(.L_x_358 - _ZN3cub18CUB_300001_SM_10006detail8for_each13static_kernelINS2_12policy_hub_t12policy_500_tElN6thrust24THRUST_300001_SM_1000_NS8cuda_cub6__fill7functorINS7_6detail15normal_iteratorINS7_10device_ptrIhEEEEiEEEEvT0_T1_)
        .other          _ZN3cub18CUB_300001_SM_10006detail8for_each13static_kernelINS2_12policy_hub_t12policy_500_tElN6thrust24THRUST_300001_SM_1000_NS8cuda_cub6__fill7functorINS7_6detail15normal_iteratorINS7_10device_ptrIhEEEEiEEEEvT0_T1_,@"STO_CUDA_ENTRY STV_DEFAULT"
_ZN3cub18CUB_300001_SM_10006detail8for_each13static_kernelINS2_12policy_hub_t12policy_500_tElN6thrust24THRUST_300001_SM_1000_NS8cuda_cub6__fill7functorINS7_6detail15normal_iteratorINS7_10device_ptrIhEEEEiEEEEvT0_T1_:
.text._ZN3cub18CUB_300001_SM_10006detail8for_each13static_kernelINS2_12policy_hub_t12policy_500_tElN6thrust24THRUST_300001_SM_1000_NS8cuda_cub6__fill7functorINS7_6detail15normal_iteratorINS7_10device_ptrIhEEEEiEEEEvT0_T1_:
        /* <DEDUP_REMOVED lines=8> */
[----:B------:R-:W-:-:S09]  /*0080*/  UISETP.GE.AND.EX UP0, UPT, UR7, URZ, UPT, UP0 ;  /* 0x000000ff0700728c */ /* 0x000fd2000bf06300 */
[----:B--2---:R-:W-:Y:S05]  /*0090*/  BRA.U !UP0, `(.L_x_314) ;  /* 0x0000000108207547 */ /* 0x004fea000b800000 */
[----:B------:R-:W0:Y:S01]  /*00a0*/  S2R R3, SR_TID.X ;  /* 0x0000000000037919 */ /* 0x000e220000002100 */
[----:B------:R-:W0:Y:S08]  /*00b0*/  LDC.64 R4, c[0x0][0x388] ;  /* 0x0000e200ff047b82 */ /* 0x000e300000000a00 */
[----:B------:R-:W1:Y:S01]  /*00c0*/  LDC.U8 R7, c[0x0][0x390] ;  /* 0x0000e400ff077b82 */ /* 0x000e620000000000 */
[----:B0-----:R-:W-:-:S04]  /*00d0*/  IADD3 R2, P0, P1, R4, UR4, R3 ;  /* 0x0000000404027c10 */ /* 0x001fc8000f91e003 */
[----:B------:R-:W-:-:S05]  /*00e0*/  IADD3.X R3, PT, PT, R5, UR5, RZ, P0, P1 ;  /* 0x0000000505037c10 */ /* 0x000fca00087e24ff */
[----:B-1----:R-:W-:Y:S04]  /*00f0*/  STG.E.U8 desc[UR8][R2.64], R7 ;  /* 0x0000000702007986 */ /* 0x002fe8000c101108 */
[----:B------:R-:W-:Y:S01]  /*0100*/  STG.E.U8 desc[UR8][R2.64+0x100], R7 ;  /* 0x0001000702007986 */ /* 0x000fe2000c101108 */
[----:B------:R-:W-:Y:S05]  /*0110*/  EXIT ;  /* 0x000000000000794d */ /* 0x000fea0003800000 */
.L_x_314:
[----:B------:R-:W0:Y:S01]  /*0120*/  S2R R3, SR_TID.X ;  /* 0x0000000000037919 */ /* 0x000e220000002100 */
[----:B------:R-:W-:Y:S01]  /*0130*/  USHF.R.S32.HI UR7, URZ, 0x1f, UR6 ;  /* 0x0000001fff077899 */ /* 0x000fe20008011406 */
[----:B------:R-:W1:Y:S05]  /*0140*/  LDC.64 R4, c[0x0][0x388] ;  /* 0x0000e200ff047b82 */ /* 0x000e6a0000000a00 */
[----:B------:R-:W-:Y:S01]  /*0150*/  IMAD.U32 R0, RZ, RZ, UR7 ;  /* 0x00000007ff007e24 */ /* 0x000fe2000f8e00ff */
[----:B0-----:R-:W-:Y:S02]  /*0160*/  ISETP.LT.U32.AND P0, PT, R3, UR6, PT ;  /* 0x0000000603007c0c */ /* 0x001fe4000bf01070 */
[----:B-1----:R-:W-:-:S02]  /*0170*/  IADD3 R2, P2, P3, R4, UR4, R3 ;  /* 0x0000000404027c10 */ /* 0x002fc4000fb5e003 */
[----:B------:R-:W-:Y:S01]  /*0180*/  ISETP.GT.AND.EX P0, PT, R0, RZ, PT, P0 ;  /* 0x000000ff0000720c */ /* 0x000fe20003f04300 */
[----:B------:R-:W-:Y:S01]  /*0190*/  VIADD R0, R3, 0x100 ;  /* 0x0000010003007836 */ /* 0x000fe20000000000 */
[----:B------:R-:W-:-:S04]  /*01a0*/  IADD3.X R3, PT, PT, R5, UR5, RZ, P2, P3 ;  /* 0x0000000505037c10 */ /* 0x000fc800097e64ff */
[----:B------:R-:W-:Y:S01]  /*01b0*/  ISETP.LT.U32.AND P1, PT, R0, UR6, PT ;  /* 0x0000000600007c0c */ /* 0x000fe2000bf21070 */
[----:B------:R-:W-:-:S05]  /*01c0*/  IMAD.U32 R0, RZ, RZ, UR7 ;  /* 0x00000007ff007e24 */ /* 0x000fca000f8e00ff */
[----:B------:R-:W-:Y:S01]  /*01d0*/  ISETP.GT.AND.EX P1, PT, R0, RZ, PT, P1 ;  /* 0x000000ff0000720c */ /* 0x000fe20003f24310 */
[----:B------:R-:W0:Y:S02]  /*01e0*/  @P0 LDC.U8 R7, c[0x0][0x390] ;  /* 0x0000e400ff070b82 */ /* 0x000e240000000000 */
[----:B0-----:R0:W-:Y:S10]  /*01f0*/  @P0 STG.E.U8 desc[UR8][R2.64], R7 ;  /* 0x0000000702000986 */ /* 0x0011f4000c101108 */
[----:B------:R-:W-:Y:S05]  /*0200*/  @!P1 EXIT ;  /* 0x000000000000994d */ /* 0x000fea0003800000 */
[----:B------:R-:W1:Y:S02]  /*0210*/  LDC.U8 R5, c[0x0][0x390] ;  /* 0x0000e400ff057b82 */ /* 0x000e640000000000 */
[----:B-1----:R-:W-:Y:S01]  /*0220*/  STG.E.U8 desc[UR8][R2.64+0x100], R5 ;  /* 0x0001000502007986 */ /* 0x002fe2000c101108 */
[----:B------:R-:W-:Y:S05]  /*0230*/  EXIT ;  /* 0x000000000000794d */ /* 0x000fea0003800000 */
.L_x_315:
        /* <DEDUP_REMOVED lines=12> */
.L_x_358:


//--------------------- .text._ZN3cub18CUB_300001_SM_10006detail8for_each13static_kernelINS2_12policy_hub_t12policy_500_tElN6thrust24THRUST_300001_SM_1000_NS8cuda_cub10__tabulate7functorINS7_6detail15normal_iteratorINS7_10device_ptrIhEEEENS7_6system6detail7generic6detail22compute_sequence_valueIivEElEEEEvT0_T1_ --------------------------
	.section	.text._ZN3cub18CUB_300001_SM_10006detail8for_each13static_kernelINS2_12policy_hub_t12policy_500_tElN6thrust24THRUST_300001_SM_1000_NS8cuda_cub10__tabulate7functorINS7_6detail15normal_iteratorINS7_10device_ptrIhEEEENS7_6system6detail7generic6detail22compute_sequence_valueIivEElEEEEvT0_T1_,"ax",@progbits
	.align	128
        .global         _ZN3cub18CUB_300001_SM_10006detail8for_each13static_kernelINS2_12policy_hub_t12policy_500_tElN6thrust24THRUST_300001_SM_1000_NS8cuda_cub10__tabulate7functorINS7_6detail15normal_iteratorINS7_10device_ptrIhEEEENS7_6system6detail7generic6detail22compute_sequence_valueIivEElEEEEvT0_T1_
        .type           _ZN3cub18CUB_300001_SM_10006detail8for_each13static_kernelINS2_12policy_hub_t12policy_500_tElN6thrust24THRUST_300001_SM_1000_NS8cuda_cub10__tabulate7functorINS7_6detail15normal_iteratorINS7_10device_ptrIhEEEENS7_6system6detail7generic6detail22compute_sequence_valueIivEElEEEEvT0_T1_,@function
        .size           _ZN3cub18CUB_300001_SM_10006detail8for_each13static_kernelINS2_12policy_hub_t12policy_500_tElN6thrust24THRUST_300001_SM_1000_NS8cuda_cub10__tabulate7functorINS7_6detail15normal_iteratorINS7_10device_ptrIhEEEENS7_6system6detail7generic6detail22compute_sequence_valueIivEElEEEEvT0_T1_,(.L_x_359 - _ZN3cub18CUB_300001_SM_10006detail8for_each13static_kernelINS2_12policy_hub_t12policy_500_tElN6thrust24THRUST_300001_SM_1000_NS8cuda_cub10__tabulate7functorINS7_6detail15normal_iteratorINS7_10device_ptrIhEEEENS7_6system6detail7generic6detail22compute_sequence_valueIivEElEEEEvT0_T1_)
        .other          _ZN3cub18CUB_300001_SM_10006detail8for_each13static_kernelINS2_12policy_hub_t12policy_500_tElN6thrust24THRUST_300001_SM_1000_NS8cuda_cub10__tabulate7functorINS7_6detail15normal_iteratorINS7_10device_ptrIhEEEENS7_6system6detail7generic6detail22compute_sequence_valueIivEElEEEEvT0_T1_,@"STO_CUDA_ENTRY STV_DEFAULT"
_ZN3cub18CUB_300001_SM_10006detail8for_each13static_kernelINS2_12policy_hub_t12policy_500_tElN6thrust24THRUST_300001_SM_1000_NS8cuda_cub10__tabulate7functorINS7_6detail15normal_iteratorINS7_10device_ptrIhEEEENS7_6system6detail7generic6detail22compute_sequence_valueIivEElEEEEvT0_T1_:
.text._ZN3cub18CUB_300001_SM_10006detail8for_each13static_kernelINS2_12policy_hub_t12policy_500_tElN6thrust24THRUST_300001_SM_1000_NS8cuda_cub10__tabulate7functorINS7_6detail15normal_iteratorINS7_10device_ptrIhEEEENS7_6system6detail7generic6detail22compute_sequence_valueIivEElEEEEvT0_T1_:
        /* <DEDUP_REMOVED lines=12> */
[----:B------:R-:W1:Y:S01]  /*00c0*/  LDC.64 R6, c[0x0][0x390] ;  /* 0x0000e400ff067b82 */ /* 0x000e620000000a00 */
[----:B0-----:R-:W-:Y:S01]  /*00d0*/  IADD3 R2, P0, P1, R2, UR4, R5 ;  /* 0x0000000402027c10 */ /* 0x001fe2000f91e005 */
[----:B-1----:R-:W-:-:S03]  /*00e0*/  IMAD R5, R5, R7, R6 ;  /* 0x0000000705057224 */ /* 0x002fc600078e0206 */
[----:B------:R-:W-:-:S05]  /*00f0*/  IADD3.X R3, PT, PT, R3, UR5, RZ, P0, P1 ;  /* 0x0000000503037c10 */ /* 0x000fca00087e24ff */
[----:B------:R-:W-:Y:S04]  /*0100*/  STG.E.U8 desc[UR8][R2.64], R5 ;  /* 0x0000000502007986 */ /* 0x000fe8000c101108 */
[----:B------:R-:W-:Y:S01]  /*0110*/  STG.E.U8 desc[UR8][R2.64+0x100], R5 ;  /* 0x0001000502007986 */ /* 0x000fe2000c101108 */
[----:B------:R-:W-:Y:S05]  /*0120*/  EXIT ;  /* 0x000000000000794d */ /* 0x000fea0003800000 */
.L_x_316:
[----:B------:R-:W0:Y:S01]  /*0130*/  S2R R5, SR_TID.X ;  /* 0x0000000000057919 */ /* 0x000e220000002100 */
[----:B------:R-:W1:Y:S01]  /*0140*/  LDC.64 R2, c[0x0][0x388] ;  /* 0x0000e200ff027b82 */ /* 0x000e620000000a00 */
[----:B------:R-:W-:-:S06]  /*0150*/  USHF.R.S32.HI UR7, URZ, 0x1f, UR6 ;  /* 0x0000001fff077899 */ /* 0x000fcc0008011406 */
[----:B------:R-:W-:Y:S01]  /*0160*/  IMAD.U32 R4, RZ, RZ, UR7 ;  /* 0x00000007ff047e24 */ /* 0x000fe2000f8e00ff */
[----:B------:R-:W2:Y:S01]  /*0170*/  LDC.64 R6, c[0x0][0x390] ;  /* 0x0000e400ff067b82 */ /* 0x000ea20000000a00 */
[C---:B0-----:R-:W-:Y:S01]  /*0180*/  VIADD R0, R5.reuse, 0x100 ;  /* 0x0000010005007836 */ /* 0x041fe20000000000 */
[C---:B------:R-:W-:Y:S01]  /*0190*/  ISETP.LT.U32.AND P0, PT, R5.reuse, UR6, PT ;  /* 0x0000000605007c0c */ /* 0x040fe2000bf01070 */
[----:B--2---:R-:W-:Y:S01]  /*01a0*/  IMAD R7, R5, R7, R6 ;  /* 0x0000000705077224 */ /* 0x004fe200078e0206 */
[----:B-1----:R-:W-:Y:S02]  /*01b0*/  IADD3 R2, P2, P3, R2, UR4, R5 ;  /* 0x0000000402027c10 */ /* 0x002fe4000fb5e005 */
[----:B------:R-:W-:Y:S01]  /*01c0*/  ISETP.LT.U32.AND P1, PT, R0, UR6, PT ;  /* 0x0000000600007c0c */ /* 0x000fe2000bf21070 */
[----:B------:R-:W-:Y:S01]  /*01d0*/  IMAD.U32 R0, RZ, RZ, UR7 ;  /* 0x00000007ff007e24 */ /* 0x000fe2000f8e00ff */
[----:B------:R-:W-:Y:S02]  /*01e0*/  ISETP.GT.AND.EX P0, PT, R4, RZ, PT, P0 ;  /* 0x000000ff0400720c */ /* 0x000fe40003f04300 */
[----:B------:R-:W-:-:S02]  /*01f0*/  IADD3.X R3, PT, PT, R3, UR5, RZ, P2, P3 ;  /* 0x0000000503037c10 */ /* 0x000fc400097e64ff */
[----:B------:R-:W-:-:S09]  /*0200*/  ISETP.GT.AND.EX P1, PT, R0, RZ, PT, P1 ;  /* 0x000000ff0000720c */ /* 0x000fd20003f24310 */
[----:B------:R0:W-:Y:S04]  /*0210*/  @P0 STG.E.U8 desc[UR8][R2.64], R7 ;  /* 0x0000000702000986 */ /* 0x0001e8000c101108 */
[----:B------:R-:W-:Y:S05]  /*0220*/  @!P1 EXIT ;  /* 0x000000000000994d */ /* 0x000fea0003800000 */
[----:B------:R-:W-:Y:S01]  /*0230*/  STG.E.U8 desc[UR8][R2.64+0x100], R7 ;  /* 0x0001000702007986 */ /* 0x000fe2000c101108 */
[----:B------:R-:W-:Y:S05]  /*0240*/  EXIT ;  /* 0x000000000000794d */ /* 0x000fea0003800000 */
.L_x_317:
        /* <DEDUP_REMOVED lines=11> */
.L_x_359:


//--------------------- .text._ZN3cub18CUB_300001_SM_10006detail8for_each13static_kernelINS2_12policy_hub_t12policy_500_tEmN6thrust24THRUST_300001_SM_1000_NS8cuda_cub20__uninitialized_fill7functorINS7_10device_ptrI6__halfEESC_EEEEvT0_T1_ --------------------------
	.section	.text._ZN3cub18CUB_300001_SM_10006detail8for_each13static_kernelINS2_12policy_hub_t12policy_500_tEmN6thrust24THRUST_300001_SM_1000_NS8cuda_cub20__uninitialized_fill7functorINS7_10device_ptrI6__halfEESC_EEEEvT0_T1_,"ax",@progbits
	.align	128
        .global         _ZN3cub18CUB_300001_SM_10006detail8for_each13static_kernelINS2_12policy_hub_t12policy_500_tEmN6thrust24THRUST_300001_SM_1000_NS8cuda_cub20__uninitialized_fill7functorINS7_10device_ptrI6__halfEESC_EEEEvT0_T1_
        .type           _ZN3cub18CUB_300001_SM_10006detail8for_each13static_kernelINS2_12policy_hub_t12policy_500_tEmN6thrust24THRUST_300001_SM_1000_NS8cuda_cub20__uninitialized_fill7functorINS7_10device_ptrI6__halfEESC_EEEEvT0_T1_,@function
        .size           _ZN3cub18CUB_300001_SM_10006detail8for_each13static_kernelINS2_12policy_hub_t12policy_500_tEmN6thrust24THRUST_300001_SM_1000_NS8cuda_cub20__uninitialized_fill7functorINS7_10device_ptrI6__halfEESC_EEEEvT0_T1_,(.L_x_360 - _ZN3cub18CUB_300001_SM_10006detail8for_each13static_kernelINS2_12policy_hub_t12policy_500_tEmN6thrust24THRUST_300001_SM_1000_NS8cuda_cub20__uninitialized_fill7functorINS7_10device_ptrI6__halfEESC_EEEEvT0_T1_)
        .other          _ZN3cub18CUB_300001_SM_10006detail8for_each13static_kernelINS2_12policy_hub_t12policy_500_tEmN6thrust24THRUST_300001_SM_1000_NS8cuda_cub20__uninitialized_fill7functorINS7_10device_ptrI6__halfEESC_EEEEvT0_T1_,@"STO_CUDA_ENTRY STV_DEFAULT"
_ZN3cub18CUB_300001_SM_10006detail8for_each13static_kernelINS2_12policy_hub_t12policy_500_tEmN6thrust24THRUST_300001_SM_1000_NS8cuda_cub20__uninitialized_fill7functorINS7_10device_ptrI6__halfEESC_EEEEvT0_T1_:
.text._ZN3cub18CUB_300001_SM_10006detail8for_each13static_kernelINS2_12policy_hub_t12policy_500_tEmN6thrust24THRUST_300001_SM_1000_NS8cuda_cub20__uninitialized_fill7functorINS7_10device_ptrI6__halfEESC_EEEEvT0_T1_:
        /* <DEDUP_REMOVED lines=12> */
[----:B------:R-:W2:Y:S01]  /*00c0*/  LDC.U16 R5, c[0x0][0x390] ;  /* 0x0000e400ff057b82 */ /* 0x000ea20000000400 */
[----:B0-----:R-:W-:-:S05]  /*00d0*/  IADD3 R0, P0, PT, R0, UR4, RZ ;  /* 0x0000000400007c10 */ /* 0x001fca000ff1e0ff */
[----:B------:R-:W-:Y:S01]  /*00e0*/  IMAD.X R3, RZ, RZ, UR5, P0 ;  /* 0x00000005ff037e24 */ /* 0x000fe200080e06ff */
[----:B-1----:R-:W-:-:S04]  /*00f0*/  LEA R2, P0, R0, UR6, 0x1 ;  /* 0x0000000600027c11 */ /* 0x002fc8000f8008ff */
[----:B------:R-:W-:-:S05]  /*0100*/  LEA.HI.X R3, R0, UR7, R3, 0x1, P0 ;  /* 0x0000000700037c11 */ /* 0x000fca00080f0c03 */
[----:B--2---:R-:W-:Y:S04]  /*0110*/  STG.E.U16 desc[UR8][R2.64], R5 ;  /* 0x0000000502007986 */ /* 0x004fe8000c101508 */
[----:B------:R-:W-:Y:S01]  /*0120*/  STG.E.U16 desc[UR8][R2.64+0x200], R5 ;  /* 0x0002000502007986 */ /* 0x000fe2000c101508 */
[----:B------:R-:W-:Y:S05]  /*0130*/  EXIT ;  /* 0x000000000000794d */ /* 0x000fea0003800000 */
.L_x_318:
        /* <DEDUP_REMOVED lines=13> */
[----:B------:R-:W0:Y:S04]  /*0210*/  @P0 LDC.U16 R5, c[0x0][0x390] ;  /* 0x0000e400ff050b82 */ /* 0x000e280000000400 */
[----:B0-----:R0:W-:Y:S06]  /*0220*/  @P0 STG.E.U16 desc[UR8][R2.64], R5 ;  /* 0x0000000502000986 */ /* 0x0011ec000c101508 */
[----:B------:R-:W-:Y:S05]  /*0230*/  @!P1 EXIT ;  /* 0x000000000000994d */ /* 0x000fea0003800000 */
[----:B0-----:R-:W0:Y:S02]  /*0240*/  LDC.U16 R5, c[0x0][0x390] ;  /* 0x0000e400ff057b82 */ /* 0x001e240000000400 */
[----:B0-----:R-:W-:Y:S01]  /*0250*/  STG.E.U16 desc[UR8][R2.64+0x200], R5 ;  /* 0x0002000502007986 */ /* 0x001fe2000c101508 */
[----:B------:R-:W-:Y:S05]  /*0260*/  EXIT ;  /* 0x000000000000794d */ /* 0x000fea0003800000 */
.L_x_319:
        /* <DEDUP_REMOVED lines=9> */
.L_x_360:


//--------------------- .text._ZN3cub18CUB_300001_SM_10006detail8for_each13static_kernelINS2_12policy_hub_t12policy_500_tElN6thrust24THRUST_300001_SM_1000_NS8cuda_cub20__uninitialized_copy7functorINS7_7pointerI14__nv_bfloat162NS8_3tagENS7_11use_defaultESE_EESF_EEEEvT0_T1_ --------------------------
	.section	.text._ZN3cub18CUB_300001_SM_10006detail8for_each13static_kernelINS2_12policy_hub_t12policy_500_tElN6thrust24THRUST_300001_SM_1000_NS8cuda_cub20__uninitialized_copy7functorINS7_7pointerI14__nv_bfloat162NS8_3tagENS7_11use_defaultESE_EESF_EEEEvT0_T1_,"ax",@progbits
	.align	128
        .global         _ZN3cub18CUB_300001_SM_10006detail8for_each13static_kernelINS2_12policy_hub_t12policy_500_tElN6thrust24THRUST_300001_SM_1000_NS8cuda_cub20__uninitialized_copy7functorINS7_7pointerI14__nv_bfloat162NS8_3tagENS7_11use_defaultESE_EESF_EEEEvT0_T1_
        .type           _ZN3cub18CUB_300001_SM_10006detail8for_each13static_kernelINS2_12policy_hub_t12policy_500_tElN6thrust24THRUST_300001_SM_1000_NS8cuda_cub20__uninitialized_copy7functorINS7_7pointerI14__nv_bfloat162NS8_3tagENS7_11use_defaultESE_EESF_EEEEvT0_T1_,@function
        .size           _ZN3cub18CUB_300001_SM_10006detail8for_each13static_kernelINS2_12policy_hub_t12policy_500_tElN6thrust24THRUST_300001_SM_1000_NS8cuda_cub20__uninitialized_copy7functorINS7_7pointerI14__nv_bfloat162NS8_3tagENS7_11use_defaultESE_EESF_EEEEvT0_T1_,(.L_x_361 - _ZN3cub18CUB_300001_SM_10006detail8for_each13static_kernelINS2_12policy_hub_t12policy_500_tElN6thrust24THRUST_300001_SM_1000_NS8cuda_cub20__uninitialized_copy7functorINS7_7pointerI14__nv_bfloat162NS8_3tagENS7_11use_defaultESE_EESF_EEEEvT0_T1_)
        .other          _ZN3cub18CUB_300001_SM_10006detail8for_each13static_kernelINS2_12policy_hub_t12policy_500_tElN6thrust24THRUST_300001_SM_1000_NS8cuda_cub20__uninitialized_copy7functorINS7_7pointerI14__nv_bfloat162NS8_3tagENS7_11use_defaultESE_EESF_EEEEvT0_T1_,@"STO_CUDA_ENTRY STV_DEFAULT"
_ZN3cub18CUB_300001_SM_10006detail8for_each13static_kernelINS2_12policy_hub_t12policy_500_tElN6thrust24THRUST_300001_SM_1000_NS8cuda_cub20__uninitialized_copy7functorINS7_7pointerI14__nv_bfloat162NS8_3tagENS7_11use_defaultESE_EESF_EEEEvT0_T1_:
.text._ZN3cub18CUB_300001_SM_10006detail8for_each13static_kernelINS2_12policy_hub_t12policy_500_tElN6thrust24THRUST_300001_SM_1000_NS8cuda_cub20__uninitialized_copy7functorINS7_7pointerI14__nv_bfloat162NS8_3tagENS7_11use_defaultESE_EESF_EEEEvT0_T1_:
        /* <DEDUP_REMOVED lines=11> */
[----:B------:R-:W1:Y:S01]  /*00b0*/  LDCU.64 UR10, c[0x0][0x388] ;  /* 0x00007100ff0a77ac */ /* 0x000e620008000a00 */
[----:B0-----:R-:W-:-:S05]  /*00c0*/  IADD3 R0, P0, PT, R0, UR4, RZ ;  /* 0x0000000400007c10 */ /* 0x001fca000ff1e0ff */
[----:B------:R-:W-:Y:S02]  /*00d0*/  IMAD.X R3, RZ, RZ, UR5, P0 ;  /* 0x00000005ff037e24 */ /* 0x000fe400080e06ff */
[----:B------:R-:W-:-:S03]  /*00e0*/  IMAD.SHL.U32 R4, R0, 0x4, RZ ;  /* 0x0000000400047824 */ /* 0x000fc600078e00ff */
[----:B------:R-:W-:Y:S02]  /*00f0*/  SHF.L.U64.HI R0, R0, 0x2, R3 ;  /* 0x0000000200007819 */ /* 0x000fe40000010203 */
[----:B-1----:R-:W-:-:S04]  /*0100*/  IADD3 R2, P0, PT, R4, UR10, RZ ;  /* 0x0000000a04027c10 */ /* 0x002fc8000ff1e0ff */
[----:B------:R-:W-:Y:S01]  /*0110*/  IADD3.X R3, PT, PT, R0, UR11, RZ, P0, !PT ;  /* 0x0000000b00037c10 */ /* 0x000fe200087fe4ff */
[----:B------:R-:W0:Y:S04]  /*0120*/  LDCU.64 UR10, c[0x0][0x390] ;  /* 0x00007200ff0a77ac */ /* 0x000e280008000a00 */
[----:B------:R-:W2:Y:S01]  /*0130*/  LDG.E R7, desc[UR8][R2.64] ;  /* 0x0000000802077981 */ /* 0x000ea2000c1e1900 */
[----:B0-----:R-:W-:-:S04]  /*0140*/  IADD3 R4, P0, PT, R4, UR10, RZ ;  /* 0x0000000a04047c10 */ /* 0x001fc8000ff1e0ff */
[----:B------:R-:W-:-:S05]  /*0150*/  IADD3.X R5, PT, PT, R0, UR11, RZ, P0, !PT ;  /* 0x0000000b00057c10 */ /* 0x000fca00087fe4ff */
[----:B--2---:R-:W-:Y:S04]  /*0160*/  STG.E desc[UR8][R4.64], R7 ;  /* 0x0000000704007986 */ /* 0x004fe8000c101908 */
[----:B------:R-:W2:Y:S04]  /*0170*/  LDG.E R9, desc[UR8][R2.64+0x400] ;  /* 0x0004000802097981 */ /* 0x000ea8000c1e1900 */
[----:B--2---:R-:W-:Y:S01]  /*0180*/  STG.E desc[UR8][R4.64+0x400], R9 ;  /* 0x0004000904007986 */ /* 0x004fe2000c101908 */
[----:B------:R-:W-:Y:S05]  /*0190*/  EXIT ;  /* 0x000000000000794d */ /* 0x000fea0003800000 */
.L_x_320:
[----:B------:R-:W0:Y:S01]  /*01a0*/  S2R R0, SR_TID.X ;  /* 0x0000000000007919 */ /* 0x000e220000002100 */
[----:B------:R-:W-:Y:S01]  /*01b0*/  USHF.R.S32.HI UR7, URZ, 0x1f, UR6 ;  /* 0x0000001fff077899 */ /* 0x000fe20008011406 */
[----:B------:R-:W-:Y:S05]  /*01c0*/  BSSY.RECONVERGENT B0, `(.L_x_321) ;  /* 0x0000015000007945 */ /* 0x000fea0003800200 */
[----:B------:R-:W-:Y:S01]  /*01d0*/  IMAD.U32 R3, RZ, RZ, UR7 ;  /* 0x00000007ff037e24 */ /* 0x000fe2000f8e00ff */
[C---:B0-----:R-:W-:Y:S01]  /*01e0*/  ISETP.LT.U32.AND P0, PT, R0.reuse, UR6, PT ;  /* 0x0000000600007c0c */ /* 0x041fe2000bf01070 */
[----:B------:R-:W-:-:S03]  /*01f0*/  VIADD R2, R0, 0x100 ;  /* 0x0000010000027836 */ /* 0x000fc60000000000 */
[----:B------:R-:W-:Y:S02]  /*0200*/  ISETP.GT.AND.EX P0, PT, R3, RZ, PT, P0 ;  /* 0x000000ff0300720c */ /* 0x000fe40003f04300 */
[----:B------:R-:W-:Y:S01]  /*0210*/  ISETP.LT.U32.AND P1, PT, R2, UR6, PT ;  /* 0x0000000602007c0c */ /* 0x000fe2000bf21070 */
[----:B------:R-:W-:-:S05]  /*0220*/  IMAD.U32 R2, RZ, RZ, UR7 ;  /* 0x00000007ff027e24 */ /* 0x000fca000f8e00ff */
[----:B------:R-:W-:-:S05]  /*0230*/  ISETP.GT.AND.EX P1, PT, R2, RZ, PT, P1 ;  /* 0x000000ff0200720c */ /* 0x000fca0003f24310 */
[----:B------:R-:W-:Y:S08]  /*0240*/  @!P0 BRA `(.L_x_322) ;  /* 0x0000000000308947 */ /* 0x000ff00003800000 */
[----:B------:R-:W0:Y:S01]  /*0250*/  LDCU.64 UR10, c[0x0][0x388] ;  /* 0x00007100ff0a77ac */ /* 0x000e220008000a00 */
[----:B------:R-:W-:-:S05]  /*0260*/  IADD3 R2, P0, PT, R0, UR4, RZ ;  /* 0x0000000400027c10 */ /* 0x000fca000ff1e0ff */
[----:B------:R-:W-:Y:S02]  /*0270*/  IMAD.X R3, RZ, RZ, UR5, P0 ;  /* 0x00000005ff037e24 */ /* 0x000fe400080e06ff */
[----:B------:R-:W-:-:S03]  /*0280*/  IMAD.SHL.U32 R4, R2, 0x4, RZ ;  /* 0x0000000402047824 */ /* 0x000fc600078e00ff */
[----:B------:R-:W-:Y:S02]  /*0290*/  SHF.L.U64.HI R5, R2, 0x2, R3 ;  /* 0x0000000202057819 */ /* 0x000fe40000010203 */
[----:B0-----:R-:W-:-:S04]  /*02a0*/  IADD3 R2, P0, PT, R4, UR10, RZ ;  /* 0x0000000a04027c10 */ /* 0x001fc8000ff1e0ff */
[----:B------:R-:W-:Y:S01]  /*02b0*/  IADD3.X R3, PT, PT, R5, UR11, RZ, P0, !PT ;  /* 0x0000000b05037c10 */ /* 0x000fe200087fe4ff */
[----:B------:R-:W0:Y:S05]  /*02c0*/  LDCU.64 UR10, c[0x0][0x390] ;  /* 0x00007200ff0a77ac */ /* 0x000e2a0008000a00 */
[----:B------:R-:W2:Y:S01]  /*02d0*/  LDG.E R3, desc[UR8][R2.64] ;  /* 0x0000000802037981 */ /* 0x000ea2000c1e1900 */
[----:B0-----:R-:W-:-:S04]  /*02e0*/  IADD3 R4, P0, PT, R4, UR10, RZ ;  /* 0x0000000a04047c10 */ /* 0x001fc8000ff1e0ff */
[----:B------:R-:W-:-:S05]  /*02f0*/  IADD3.X R5, PT, PT, R5, UR11, RZ, P0, !PT ;  /* 0x0000000b05057c10 */ /* 0x000fca00087fe4ff */
[----:B--2---:R0:W-:Y:S04]  /*0300*/  STG.E desc[UR8][R4.64], R3 ;  /* 0x0000000304007986 */ /* 0x0041e8000c101908 */
.L_x_322:
[----:B------:R-:W-:Y:S05]  /*0310*/  BSYNC.RECONVERGENT B0 ;  /* 0x0000000000007941 */ /* 0x000fea0003800200 */
.L_x_321:
[----:B------:R-:W-:Y:S05]  /*0320*/  @!P1 EXIT ;  /* 0x000000000000994d */ /* 0x000fea0003800000 */
[----:B------:R-:W1:Y:S01]  /*0330*/  LDCU.64 UR6, c[0x0][0x388] ;  /* 0x00007100ff0677ac */ /* 0x000e620008000a00 */
[----:B------:R-:W-:-:S05]  /*0340*/  IADD3 R0, P0, PT, R0, UR4, RZ ;  /* 0x0000000400007c10 */ /* 0x000fca000ff1e0ff */
[----:B0-----:R-:W-:Y:S02]  /*0350*/  IMAD.X R3, RZ, RZ, UR5, P0 ;  /* 0x00000005ff037e24 */ /* 0x001fe400080e06ff */
[----:B------:R-:W-:-:S03]  /*0360*/  IMAD.SHL.U32 R4, R0, 0x4, RZ ;  /* 0x0000000400047824 */ /* 0x000fc600078e00ff */
[----:B------:R-:W-:Y:S02]  /*0370*/  SHF.L.U64.HI R0, R0, 0x2, R3 ;  /* 0x0000000200007819 */ /* 0x000fe40000010203 */
[----:B-1----:R-:W-:-:S04]  /*0380*/  IADD3 R2, P0, PT, R4, UR6, RZ ;  /* 0x0000000604027c10 */ /* 0x002fc8000ff1e0ff */
[----:B------:R-:W-:Y:S01]  /*0390*/  IADD3.X R3, PT, PT, R0, UR7, RZ, P0, !PT ;  /* 0x0000000700037c10 */ /* 0x000fe200087fe4ff */
[----:B------:R-:W0:Y:S05]  /*03a0*/  LDCU.64 UR6, c[0x0][0x390] ;  /* 0x00007200ff0677ac */ /* 0x000e2a0008000a00 */
[----:B------:R-:W2:Y:S01]  /*03b0*/  LDG.E R3, desc[UR8][R2.64+0x400] ;  /* 0x0004000802037981 */ /* 0x000ea2000c1e1900 */
[----:B0-----:R-:W-:-:S04]  /*03c0*/  IADD3 R4, P0, PT, R4, UR6, RZ ;  /* 0x0000000604047c10 */ /* 0x001fc8000ff1e0ff */
[----:B------:R-:W-:-:S05]  /*03d0*/  IADD3.X R5, PT, PT, R0, UR7, RZ, P0, !PT ;  /* 0x0000000700057c10 */ /* 0x000fca00087fe4ff */
[----:B--2---:R-:W-:Y:S01]  /*03e0*/  STG.E desc[UR8][R4.64+0x400], R3 ;  /* 0x0004000304007986 */ /* 0x004fe2000c101908 */
[----:B------:R-:W-:Y:S05]  /*03f0*/  EXIT ;  /* 0x000000000000794d */ /* 0x000fea0003800000 */
.L_x_323:
        /* <DEDUP_REMOVED lines=16> */
.L_x_361:


//--------------------- .text._ZN3cub18CUB_300001_SM_10006detail8for_each13static_kernelINS2_12policy_hub_t12policy_500_tEmN6thrust24THRUST_300001_SM_1000_NS8cuda_cub20__uninitialized_fill7functorINS7_7pointerI14__nv_bfloat162NS8_3tagENS7_11use_defaultESE_EESC_EEEEvT0_T1_ --------------------------
	.section	.text._ZN3cub18CUB_300001_SM_10006detail8for_each13static_kernelINS2_12policy_hub_t12policy_500_tEmN6thrust24THRUST_300001_SM_1000_NS8cuda_cub20__uninitialized_fill7functorINS7_7pointerI14__nv_bfloat162NS8_3tagENS7_11use_defaultESE_EESC_EEEEvT0_T1_,"ax",@progbits
	.align	128
        .global         _ZN3cub18CUB_300001_SM_10006detail8for_each13static_kernelINS2_12policy_hub_t12policy_500_tEmN6thrust24THRUST_300001_SM_1000_NS8cuda_cub20__uninitialized_fill7functorINS7_7pointerI14__nv_bfloat162NS8_3tagENS7_11use_defaultESE_EESC_EEEEvT0_T1_
        .type           _ZN3cub18CUB_300001_SM_10006detail8for_each13static_kernelINS2_12policy_hub_t12policy_500_tEmN6thrust24THRUST_300001_SM_1000_NS8cuda_cub20__uninitialized_fill7functorINS7_7pointerI14__nv_bfloat162NS8_3tagENS7_11use_defaultESE_EESC_EEEEvT0_T1_,@function
        .size           _ZN3cub18CUB_300001_SM_10006detail8for_each13static_kernelINS2_12policy_hub_t12policy_500_tEmN6thrust24THRUST_300001_SM_1000_NS8cuda_cub20__uninitialized_fill7functorINS7_7pointerI14__nv_bfloat162NS8_3tagENS7_11use_defaultESE_EESC_EEEEvT0_T1_,(.L_x_362 - _ZN3cub18CUB_300001_SM_10006detail8for_each13static_kernelINS2_12policy_hub_t12policy_500_tEmN6thrust24THRUST_300001_SM_1000_NS8cuda_cub20__uninitialized_fill7functorINS7_7pointerI14__nv_bfloat162NS8_3tagENS7_11use_defaultESE_EESC_EEEEvT0_T1_)
        .other          _ZN3cub18CUB_300001_SM_10006detail8for_each13static_kernelINS2_12policy_hub_t12policy_500_tEmN6thrust24THRUST_300001_SM_1000_NS8cuda_cub20__uninitialized_fill7functorINS7_7pointerI14__nv_bfloat162NS8_3tagENS7_11use_defaultESE_EESC_EEEEvT0_T1_,@"STO_CUDA_ENTRY STV_DEFAULT"
_ZN3cub18CUB_300001_SM_10006detail8for_each13static_kernelINS2_12policy_hub_t12policy_500_tEmN6thrust24THRUST_300001_SM_1000_NS8cuda_cub20__uninitialized_fill7functorINS7_7pointerI14__nv_bfloat162NS8_3tagENS7_11use_defaultESE_EESC_EEEEvT0_T1_:
.text._ZN3cub18CUB_300001_SM_10006detail8for_each13static_kernelINS2_12policy_hub_t12policy_500_tEmN6thrust24THRUST_300001_SM_1000_NS8cuda_cub20__uninitialized_fill7functorINS7_7pointerI14__nv_bfloat162NS8_3tagENS7_11use_defaultESE_EESC_EEEEvT0_T1_:
[----:B------:R-:W-:Y:S08]  /*0000*/  LDC R1, c[0x0][0x37c] ;  /* 0x0000df00ff017b82 */ /* 0x000ff00000000800 */
[----:B------:R-:W0:Y:S01]  /*0010*/  S2UR UR4, SR_CTAID.X ;  /* 0x00000000000479c3 */ /* 0x000e220000002500 */
[----:B------:R-:W1:Y:S01]  /*0020*/  LDCU.64 UR6, c[0x0][0x380] ;  /* 0x00007000ff0677ac */ /* 0x000e620008000a00 */
[----:B------:R-:W2:Y:S01]  /*0030*/  LDCU.64 UR8, c[0x0][0x358] ;  /* 0x00006b00ff0877ac */ /* 0x000ea20008000a00 */
[----:B0-----:R-:W-:-:S04]  /*0040*/  UIMAD.WIDE.U32 UR4, UR4, 0x200, URZ ;  /* 0x00000200040478a5 */ /* 0x001fc8000f8e00ff */
[----:B-1----:R-:W-:-:S04]  /*0050*/  UIADD3 UR6, UP0, UPT, -UR4, UR6, URZ ;  /* 0x0000000604067290 */ /* 0x002fc8000ff1e1ff */
[----:B------:R-:W-:Y:S02]  /*0060*/  UIADD3.X UR7, UPT, UPT, ~UR5, UR7, URZ, UP0, !UPT ;  /* 0x0000000705077290 */ /* 0x000fe400087fe5ff */
[----:B------:R-:W-:-:S04]  /*0070*/  UISETP.GT.U32.AND UP0, UPT, UR6, 0x1ff, UPT ;  /* 0x000001ff0600788c */ /* 0x000fc8000bf04070 */
[----:B------:R-:W-:-:S09]  /*0080*/  UISETP.GT.U32.AND.EX UP0, UPT, UR7, URZ, UPT, UP0 ;  /* 0x000000ff0700728c */ /* 0x000fd2000bf04100 */
[----:B--2---:R-:W-:Y:S05]  /*0090*/  BRA.U UP0, `(.L_x_324) ;  /* 0x00000001004c7547 */ /* 0x004fea000b800000 */
[----:B------:R-:W0:Y:S01]  /*00a0*/  S2R R0, SR_TID.X ;  /* 0x0000000000007919 */ /* 0x000e220000002100 */
[----:B------:R-:W-:Y:S01]  /*00b0*/  IMAD.U32 R2, RZ, RZ, UR7 ;  /* 0x00000007ff027e24 */ /* 0x000fe2000f8e00ff */
[----:B------:R-:W1:Y:S01]  /*00c0*/  LDCU.64 UR10, c[0x0][0x388] ;  /* 0x00007100ff0a77ac */ /* 0x000e620008000a00 */
[C---:B0-----:R-:W-:Y:S02]  /*00d0*/  ISETP.LT.U32.AND P0, PT, R0.reuse, UR6, PT ;  /* 0x0000000600007c0c */ /* 0x041fe4000bf01070 */
[C---:B------:R-:W-:Y:S01]  /*00e0*/  IADD3 R3, P1, PT, R0.reuse, UR4, RZ ;  /* 0x0000000400037c10 */ /* 0x040fe2000ff3e0ff */
[----:B------:R-:W-:Y:S01]  /*00f0*/  VIADD R0, R0, 0x100 ;  /* 0x0000010000007836 */ /* 0x000fe20000000000 */
[----:B------:R-:W-:-:S03]  /*0100*/  ISETP.GT.U32.AND.EX P0, PT, R2, RZ, PT, P0 ;  /* 0x000000ff0200720c */ /* 0x000fc60003f04100 */
[----:B------:R-:W-:Y:S01]  /*0110*/  IMAD.X R4, RZ, RZ, UR5, P1 ;  /* 0x00000005ff047e24 */ /* 0x000fe200088e06ff */
[----:B-1----:R-:W-:-:S04]  /*0120*/  LEA R2, P1, R3, UR10, 0x2 ;  /* 0x0000000a03027c11 */ /* 0x002fc8000f8210ff */
[----:B------:R-:W-:Y:S01]  /*0130*/  LEA.HI.X R3, R3, UR11, R4, 0x2, P1 ;  /* 0x0000000b03037c11 */ /* 0x000fe200088f1404 */
[----:B------:R-:W-:-:S04]  /*0140*/  IMAD.U32 R4, RZ, RZ, UR7 ;  /* 0x00000007ff047e24 */ /* 0x000fc8000f8e00ff */
[----:B------:R-:W0:Y:S02]  /*0150*/  @P0 LDC R5, c[0x0][0x390] ;  /* 0x0000e400ff050b82 */ /* 0x000e240000000800 */
[----:B0-----:R0:W-:Y:S01]  /*0160*/  @P0 STG.E desc[UR8][R2.64], R5 ;  /* 0x0000000502000986 */ /* 0x0011e2000c101908 */
[----:B------:R-:W-:-:S04]  /*0170*/  ISETP.LT.U32.AND P0, PT, R0, UR6, PT ;  /* 0x0000000600007c0c */ /* 0x000fc8000bf01070 */
[----:B------:R-:W-:-:S13]  /*0180*/  ISETP.GT.U32.AND.EX P0, PT, R4, RZ, PT, P0 ;  /* 0x000000ff0400720c */ /* 0x000fda0003f04100 */
[----:B0-----:R-:W-:Y:S05]  /*0190*/  @!P0 EXIT ;  /* 0x000000000000894d */ /* 0x001fea0003800000 */
[----:B------:R-:W0:Y:S02]  /*01a0*/  LDC R5, c[0x0][0x390] ;  /* 0x0000e400ff057b82 */ /* 0x000e240000000800 */
[----:B0-----:R-:W-:Y:S01]  /*01b0*/  STG.E desc[UR8][R2.64+0x400], R5 ;  /* 0x0004000502007986 */ /* 0x001fe2000c101908 */
[----:B------:R-:W-:Y:S05]  /*01c0*/  EXIT ;  /* 0x000000000000794d */ /* 0x000fea0003800000 */
.L_x_324:
[----:B------:R-:W0:Y:S01]  /*01d0*/  S2R R0, SR_TID.X ;  /* 0x0000000000007919 */ /* 0x000e220000002100 */
[----:B------:R-:W1:Y:S01]  /*01e0*/  LDCU.64 UR6, c[0x0][0x388] ;  /* 0x00007100ff0677ac */ /* 0x000e620008000a00 */
[----:B------:R-:W2:Y:S01]  /*01f0*/  LDC R5, c[0x0][0x390] ;  /* 0x0000e400ff057b82 */ /* 0x000ea20000000800 */
[----:B0-----:R-:W-:-:S05]  /*0200*/  IADD3 R0, P0, PT, R0, UR4, RZ ;  /* 0x0000000400007c10 */ /* 0x001fca000ff1e0ff */
[----:B------:R-:W-:Y:S01]  /*0210*/  IMAD.X R3, RZ, RZ, UR5, P0 ;  /* 0x00000005ff037e24 */ /* 0x000fe200080e06ff */
[----:B-1----:R-:W-:-:S04]  /*0220*/  LEA R2, P0, R0, UR6, 0x2 ;  /* 0x0000000600027c11 */ /* 0x002fc8000f8010ff */
[----:B------:R-:W-:-:S05]  /*0230*/  LEA.HI.X R3, R0, UR7, R3, 0x2, P0 ;  /* 0x0000000700037c11 */ /* 0x000fca00080f1403 */
[----:B--2---:R-:W-:Y:S04]  /*0240*/  STG.E desc[UR8][R2.64], R5 ;  /* 0x0000000502007986 */ /* 0x004fe8000c101908 */
[----:B------:R-:W-:Y:S01]  /*0250*/  STG.E desc[UR8][R2.64+0x400], R5 ;  /* 0x0004000502007986 */ /* 0x000fe2000c101908 */
[----:B------:R-:W-:Y:S05]  /*0260*/  EXIT ;  /* 0x000000000000794d */ /* 0x000fea0003800000 */
.L_x_325:
        /* <DEDUP_REMOVED lines=9> */
.L_x_362:


//--------------------- .text._ZN3cub18CUB_300001_SM_10006detail8for_each13static_kernelINS2_12policy_hub_t12policy_500_tEmN6thrust24THRUST_300001_SM_1000_NS8cuda_cub20__uninitialized_fill7functorINS7_10device_ptrI14__nv_bfloat162EESC_EEEEvT0_T1_ --------------------------
	.section	.text._ZN3cub18CUB_300001_SM_10006detail8for_each13static_kernelINS2_12policy_hub_t12policy_500_tEmN6thrust24THRUST_300001_SM_1000_NS8cuda_cub20__uninitialized_fill7functorINS7_10device_ptrI14__nv_bfloat162EESC_EEEEvT0_T1_,"ax",@progbits
	.align	128
        .global         _ZN3cub18CUB_300001_SM_10006detail8for_each13static_kernelINS2_12policy_hub_t12policy_500_tEmN6thrust24THRUST_300001_SM_1000_NS8cuda_cub20__uninitialized_fill7functorINS7_10device_ptrI14__nv_bfloat162EESC_EEEEvT0_T1_
        .type           _ZN3cub18CUB_300001_SM_10006detail8for_each13static_kernelINS2_12policy_hub_t12policy_500_tEmN6thrust24THRUST_300001_SM_1000_NS8cuda_cub20__uninitialized_fill7functorINS7_10device_ptrI14__nv_bfloat162EESC_EEEEvT0_T1_,@function
        .size           _ZN3cub18CUB_300001_SM_10006detail8for_each13static_kernelINS2_12policy_hub_t12policy_500_tEmN6thrust24THRUST_300001_SM_1000_NS8cuda_cub20__uninitialized_fill7functorINS7_10device_ptrI14__nv_bfloat162EESC_EEEEvT0_T1_,(.L_x_363 - _ZN3cub18CUB_300001_SM_10006detail8for_each13static_kernelINS2_12policy_hub_t12policy_500_tEmN6thrust24THRUST_300001_SM_1000_NS8cuda_cub20__uninitialized_fill7functorINS7_10device_ptrI14__nv_bfloat162EESC_EEEEvT0_T1_)
        .other          _ZN3cub18CUB_300001_SM_10006detail8for_each13static_kernelINS2_12policy_hub_t12policy_500_tEmN6thrust24THRUST_300001_SM_1000_NS8cuda_cub20__uninitialized_fill7functorINS7_10device_ptrI14__nv_bfloat162EESC_EEEEvT0_T1_,@"STO_CUDA_ENTRY STV_DEFAULT"
_ZN3cub18CUB_300001_SM_10006detail8for_each13static_kernelINS2_12policy_hub_t12policy_500_tEmN6thrust24THRUST_300001_SM_1000_NS8cuda_cub20__uninitialized_fill7functorINS7_10device_ptrI14__nv_bfloat162EESC_EEEEvT0_T1_:
.text._ZN3cub18CUB_300001_SM_10006detail8for_each13static_kernelINS2_12policy_hub_t12policy_500_tEmN6thrust24THRUST_300001_SM_1000_NS8cuda_cub20__uninitialized_fill7functorINS7_10device_ptrI14__nv_bfloat162EESC_EEEEvT0_T1_:
        /* <DEDUP_REMOVED lines=29> */
.L_x_326:
        /* <DEDUP_REMOVED lines=10> */
.L_x_327:
        /* <DEDUP_REMOVED lines=9> */
.L_x_363:


//--------------------- .text._ZN3cub18CUB_300001_SM_10006detail8for_each13static_kernelINS2_12policy_hub_t12policy_500_tEmN6thrust24THRUST_300001_SM_1000_NS8cuda_cub20__uninitialized_fill7functorINS7_10device_ptrIhEEhEEEEvT0_T1_ --------------------------
	.section	.text._ZN3cub18CUB_300001_SM_10006detail8for_each13static_kernelINS2_12policy_hub_t12policy_500_tEmN6thrust24THRUST_300001_SM_1000_NS8cuda_cub20__uninitialized_fill7functorINS7_10device_ptrIhEEhEEEEvT0_T1_,"ax",@progbits
	.align	128
        .global         _ZN3cub18CUB_300001_SM_10006detail8for_each13static_kernelINS2_12policy_hub_t12policy_500_tEmN6thrust24THRUST_300001_SM_1000_NS8cuda_cub20__uninitialized_fill7functorINS7_10device_ptrIhEEhEEEEvT0_T1_
        .type           _ZN3cub18CUB_300001_SM_10006detail8for_each13static_kernelINS2_12policy_hub_t12policy_500_tEmN6thrust24THRUST_300001_SM_1000_NS8cuda_cub20__uninitialized_fill7functorINS7_10device_ptrIhEEhEEEEvT0_T1_,@function
        .size           _ZN3cub18CUB_300001_SM_10006detail8for_each13static_kernelINS2_12policy_hub_t12policy_500_tEmN6thrust24THRUST_300001_SM_1000_NS8cuda_cub20__uninitialized_fill7functorINS7_10device_ptrIhEEhEEEEvT0_T1_,(.L_x_364 - _ZN3cub18CUB_300001_SM_10006detail8for_each13static_kernelINS2_12policy_hub_t12policy_500_tEmN6thrust24THRUST_300001_SM_1000_NS8cuda_cub20__uninitialized_fill7functorINS7_10device_ptrIhEEhEEEEvT0_T1_)
        .other          _ZN3cub18CUB_300001_SM_10006detail8for_each13static_kernelINS2_12policy_hub_t12policy_500_tEmN6thrust24THRUST_300001_SM_1000_NS8cuda_cub20__uninitialized_fill7functorINS7_10device_ptrIhEEhEEEEvT0_T1_,@"STO_CUDA_ENTRY STV_DEFAULT"
_ZN3cub18CUB_300001_SM_10006detail8for_each13static_kernelINS2_12policy_hub_t12policy_500_tEmN6thrust24THRUST_300001_SM_1000_NS8cuda_cub20__uninitialized_fill7functorINS7_10device_ptrIhEEhEEEEvT0_T1_:
.text._ZN3cub18CUB_300001_SM_10006detail8for_each13static_kernelINS2_12policy_hub_t12policy_500_tEmN6thrust24THRUST_300001_SM_1000_NS8cuda_cub20__uninitialized_fill7functorINS7_10device_ptrIhEEhEEEEvT0_T1_:
[----:B------:R-:W-:Y:S08]  /*0000*/  LDC R1, c[0x0][0x37c] ;  /* 0x0000df00ff017b82 */ /* 0x000ff00000000800 */
[----:B------:R-:W0:Y:S01]  /*0010*/  S2UR UR4, SR_CTAID.X ;  /* 0x00000000000479c3 */ /* 0x000e220000002500 */
[----:B------:R-:W1:Y:S01]  /*0020*/  LDCU.64 UR6, c[0x0][0x380] ;  /* 0x00007000ff0677ac */ /* 0x000e620008000a00 */
[----:B------:R-:W2:Y:S06]  /*0030*/  LDCU.64 UR8, c[0x0][0x358] ;  /* 0x00006b00ff0877ac */ /* 0x000eac0008000a00 */
[----:B------:R-:W3:Y:S01]  /*0040*/  LDC R5, c[0x0][0x390] ;  /* 0x0000e400ff057b82 */ /* 0x000ee20000000800 */
[----:B0-----:R-:W-:-:S04]  /*0050*/  UIMAD.WIDE.U32 UR4, UR4, 0x200, URZ ;  /* 0x00000200040478a5 */ /* 0x001fc8000f8e00ff */
[----:B-1----:R-:W-:-:S04]  /*0060*/  UIADD3 UR6, UP0, UPT, -UR4, UR6, URZ ;  /* 0x0000000604067290 */ /* 0x002fc8000ff1e1ff */
[----:B------:R-:W-:Y:S01]  /*0070*/  UIADD3.X UR7, UPT, UPT, ~UR5, UR7, URZ, UP0, !UPT ;  /* 0x0000000705077290 */ /* 0x000fe200087fe5ff */
[----:B---3--:R-:W-:Y:S01]  /*0080*/  PRMT R5, R5, 0x7770, RZ ;  /* 0x0000777005057816 */ /* 0x008fe200000000ff */
[----:B------:R-:W-:-:S04]  /*0090*/  UISETP.GE.U32.AND UP0, UPT, UR6, 0x200, UPT ;  /* 0x000002000600788c */ /* 0x000fc8000bf06070 */
[----:B------:R-:W-:-:S09]  /*00a0*/  UISETP.GE.U32.AND.EX UP0, UPT, UR7, URZ, UPT, UP0 ;  /* 0x000000ff0700728c */ /* 0x000fd2000bf06100 */
[----:B--2---:R-:W-:Y:S05]  /*00b0*/  BRA.U !UP0, `(.L_x_328) ;  /* 0x00000001081c7547 */ /* 0x004fea000b800000 */
[----:B------:R-:W0:Y:S01]  /*00c0*/  S2R R3, SR_TID.X ;  /* 0x0000000000037919 */ /* 0x000e220000002100 */
[----:B------:R-:W0:Y:S02]  /*00d0*/  LDC.64 R6, c[0x0][0x388] ;  /* 0x0000e200ff067b82 */ /* 0x000e240000000a00 */
[----:B0-----:R-:W-:-:S04]  /*00e0*/  IADD3 R2, P0, P1, R6, UR4, R3 ;  /* 0x0000000406027c10 */ /* 0x001fc8000f91e003 */
[----:B------:R-:W-:-:S05]  /*00f0*/  IADD3.X R3, PT, PT, R7, UR5, RZ, P0, P1 ;  /* 0x0000000507037c10 */ /* 0x000fca00087e24ff */
[----:B------:R-:W-:Y:S04]  /*0100*/  STG.E.U8 desc[UR8][R2.64], R5 ;  /* 0x0000000502007986 */ /* 0x000fe8000c101108 */
[----:B------:R-:W-:Y:S01]  /*0110*/  STG.E.U8 desc[UR8][R2.64+0x100], R5 ;  /* 0x0001000502007986 */ /* 0x000fe2000c101108 */
[----:B------:R-:W-:Y:S05]  /*0120*/  EXIT ;  /* 0x000000000000794d */ /* 0x000fea0003800000 */
.L_x_328:
[----:B------:R-:W0:Y:S01]  /*0130*/  S2R R3, SR_TID.X ;  /* 0x0000000000037919 */ /* 0x000e220000002100 */
[----:B------:R-:W1:Y:S01]  /*0140*/  LDC.64 R6, c[0x0][0x388] ;  /* 0x0000e200ff067b82 */ /* 0x000e620000000a00 */
[----:B------:R-:W-:Y:S02]  /*0150*/  IMAD.U32 R2, RZ, RZ, UR7 ;  /* 0x00000007ff027e24 */ /* 0x000fe4000f8e00ff */
[C---:B0-----:R-:W-:Y:S01]  /*0160*/  VIADD R0, R3.reuse, 0x100 ;  /* 0x0000010003007836 */ /* 0x041fe20000000000 */
[----:B------:R-:W-:-:S04]  /*0170*/  ISETP.LT.U32.AND P0, PT, R3, UR6, PT ;  /* 0x0000000603007c0c */ /* 0x000fc8000bf01070 */
[----:B------:R-:W-:Y:S01]  /*0180*/  ISETP.LT.U32.AND P1, PT, R0, UR6, PT ;  /* 0x0000000600007c0c */ /* 0x000fe2000bf21070 */
[----:B------:R-:W-:Y:S01]  /*0190*/  IMAD.U32 R0, RZ, RZ, UR7 ;  /* 0x00000007ff007e24 */ /* 0x000fe2000f8e00ff */
[----:B------:R-:W-:Y:S02]  /*01a0*/  ISETP.GT.U32.AND.EX P0, PT, R2, RZ, PT, P0 ;  /* 0x000000ff0200720c */ /* 0x000fe40003f04100 */
[----:B-1----:R-:W-:Y:S02]  /*01b0*/  IADD3 R2, P2, P3, R6, UR4, R3 ;  /* 0x0000000406027c10 */ /* 0x002fe4000fb5e003 */
[----:B------:R-:W-:Y:S02]  /*01c0*/  ISETP.GT.U32.AND.EX P1, PT, R0, RZ, PT, P1 ;  /* 0x000000ff0000720c */ /* 0x000fe40003f24110 */
[----:B------:R-:W-:-:S07]  /*01d0*/  IADD3.X R3, PT, PT, R7, UR5, RZ, P2, P3 ;  /* 0x0000000507037c10 */ /* 0x000fce00097e64ff */
[----:B------:R0:W-:Y:S04]  /*01e0*/  @P0 STG.E.U8 desc[UR8][R2.64], R5 ;  /* 0x0000000502000986 */ /* 0x0001e8000c101108 */
[----:B------:R-:W-:Y:S05]  /*01f0*/  @!P1 EXIT ;  /* 0x000000000000994d */ /* 0x000fea0003800000 */
[----:B------:R-:W-:Y:S01]  /*0200*/  STG.E.U8 desc[UR8][R2.64+0x100], R5 ;  /* 0x0001000502007986 */ /* 0x000fe2000c101108 */
[----:B------:R-:W-:Y:S05]  /*0210*/  EXIT ;  /* 0x000000000000794d */ /* 0x000fea0003800000 */
.L_x_329:
        /* <DEDUP_REMOVED lines=14> */
.L_x_364:


//--------------------- .text._ZN3cub18CUB_300001_SM_10006detail8for_each13static_kernelINS2_12policy_hub_t12policy_500_tEmN6thrust24THRUST_300001_SM_1000_NS8cuda_cub20__uninitialized_fill7functorINS7_10device_ptrI13__nv_bfloat16EESC_EEEEvT0_T1_ --------------------------
	.section	.text._ZN3cub18CUB_300001_SM_10006detail8for_each13static_kernelINS2_12policy_hub_t12policy_500_tEmN6thrust24THRUST_300001_SM_1000_NS8cuda_cub20__uninitialized_fill7functorINS7_10device_ptrI13__nv_bfloat16EESC_EEEEvT0_T1_,"ax",@progbits
	.align	128
        .global         _ZN3cub18CUB_300001_SM_10006detail8for_each13static_kernelINS2_12policy_hub_t12policy_500_tEmN6thrust24THRUST_300001_SM_1000_NS8cuda_cub20__uninitialized_fill7functorINS7_10device_ptrI13__nv_bfloat16EESC_EEEEvT0_T1_
        .type           _ZN3cub18CUB_300001_SM_10006detail8for_each13static_kernelINS2_12policy_hub_t12policy_500_tEmN6thrust24THRUST_300001_SM_1000_NS8cuda_cub20__uninitialized_fill7functorINS7_10device_ptrI13__nv_bfloat16EESC_EEEEvT0_T1_,@function
        .size           _ZN3cub18CUB_300001_SM_10006detail8for_each13static_kernelINS2_12policy_hub_t12policy_500_tEmN6thrust24THRUST_300001_SM_1000_NS8cuda_cub20__uninitialized_fill7functorINS7_10device_ptrI13__nv_bfloat16EESC_EEEEvT0_T1_,(.L_x_365 - _ZN3cub18CUB_300001_SM_10006detail8for_each13static_kernelINS2_12policy_hub_t12policy_500_tEmN6thrust24THRUST_300001_SM_1000_NS8cuda_cub20__uninitialized_fill7functorINS7_10device_ptrI13__nv_bfloat16EESC_EEEEvT0_T1_)
        .other          _ZN3cub18CUB_300001_SM_10006detail8for_each13static_kernelINS2_12policy_hub_t12policy_500_tEmN6thrust24THRUST_300001_SM_1000_NS8cuda_cub20__uninitialized_fill7functorINS7_10device_ptrI13__nv_bfloat16EESC_EEEEvT0_T1_,@"STO_CUDA_ENTRY STV_DEFAULT"
_ZN3cub18CUB_300001_SM_10006detail8for_each13static_kernelINS2_12policy_hub_t12policy_500_tEmN6thrust24THRUST_300001_SM_1000_NS8cuda_cub20__uninitialized_fill7functorINS7_10device_ptrI13__nv_bfloat16EESC_EEEEvT0_T1_:
.text._ZN3cub18CUB_300001_SM_10006detail8for_each13static_kernelINS2_12policy_hub_t12policy_500_tEmN6thrust24THRUST_300001_SM_1000_NS8cuda_cub20__uninitialized_fill7functorINS7_10device_ptrI13__nv_bfloat16EESC_EEEEvT0_T1_:
        /* <DEDUP_REMOVED lines=20> */
.L_x_330:
        /* <DEDUP_REMOVED lines=19> */
.L_x_331:
        /* <DEDUP_REMOVED lines=9> */
.L_x_365:


//--------------------- .text._ZN3cub18CUB_300001_SM_10006detail11EmptyKernelIvEEvv --------------------------
	.section	.text._ZN3cub18CUB_300001_SM_10006detail11EmptyKernelIvEEvv,"ax",@progbits
	.align	128
        .global         _ZN3cub18CUB_300001_SM_10006detail11EmptyKernelIvEEvv
        .type           _ZN3cub18CUB_300001_SM_10006detail11EmptyKernelIvEEvv,@function
        .size           _ZN3cub18CUB_300001_SM_10006detail11EmptyKernelIvEEvv,(.L_x_366 - _ZN3cub18CUB_300001_SM_10006detail11EmptyKernelIvEEvv)
        .other          _ZN3cub18CUB_300001_SM_10006detail11EmptyKernelIvEEvv,@"STO_CUDA_ENTRY STV_DEFAULT"
_ZN3cub18CUB_300001_SM_10006detail11EmptyKernelIvEEvv:
.text._ZN3cub18CUB_300001_SM_10006detail11EmptyKernelIvEEvv:
[----:B------:R-:W-:Y:S01]  /*0000*/  LDC R1, c[0x0][0x37c] ;  /* 0x0000df00ff017b82 */ /* 0x000fe20000000800 */
[----:B------:R-:W-:Y:S05]  /*0010*/  EXIT ;  /* 0x000000000000794d */ /* 0x000fea0003800000 */
.L_x_332:
        /* <DEDUP_REMOVED lines=14> */
.L_x_366:


//--------------------- .text._Z17kernel__copy_lut8I14__nv_bfloat162EvPK5uint4PKT_PS4_m --------------------------
	.section	.text._Z17kernel__copy_lut8I14__nv_bfloat162EvPK5uint4PKT_PS4_m,"ax",@progbits
	.align	128
        .global         _Z17kernel__copy_lut8I14__nv_bfloat162EvPK5uint4PKT_PS4_m
        .type           _Z17kernel__copy_lut8I14__nv_bfloat162EvPK5uint4PKT_PS4_m,@function
        .size           _Z17kernel__copy_lut8I14__nv_bfloat162EvPK5uint4PKT_PS4_m,(.L_x_367 - _Z17kernel__copy_lut8I14__nv_bfloat162EvPK5uint4PKT_PS4_m)
        .other          _Z17kernel__copy_lut8I14__nv_bfloat162EvPK5uint4PKT_PS4_m,@"STO_CUDA_ENTRY STV_DEFAULT"
_Z17kernel__copy_lut8I14__nv_bfloat162EvPK5uint4PKT_PS4_m:
.text._Z17kernel__copy_lut8I14__nv_bfloat162EvPK5uint4PKT_PS4_m:
[----:B------:R-:W-:Y:S01]  /*0000*/  LDC R1, c[0x0][0x37c] ;  /* 0x0000df00ff017b82 */ /* 0x000fe20000000800 */
[----:B------:R-:W0:Y:S07]  /*0010*/  S2R R3, SR_TID.X ;  /* 0x0000000000037919 */ /* 0x000e2e0000002100 */
[----:B------:R-:W0:Y:S01]  /*0020*/  S2UR UR4, SR_CTAID.X ;  /* 0x00000000000479c3 */ /* 0x000e220000002500 */
[----:B------:R-:W1:Y:S07]  /*0030*/  LDCU.64 UR8, c[0x0][0x398] ;  /* 0x00007300ff0877ac */ /* 0x000e6e0008000a00 */
[----:B------:R-:W0:Y:S02]  /*0040*/  LDC R0, c[0x0][0x360] ;  /* 0x0000d800ff007b82 */ /* 0x000e240000000800 */
[----:B0-----:R-:W-:-:S05]  /*0050*/  IMAD R3, R0, UR4, R3 ;  /* 0x0000000400037c24 */ /* 0x001fca000f8e0203 */
[----:B-1----:R-:W-:-:S04]  /*0060*/  ISETP.GE.U32.AND P0, PT, R3, UR8, PT ;  /* 0x0000000803007c0c */ /* 0x002fc8000bf06070 */
[----:B------:R-:W-:-:S13]  /*0070*/  ISETP.GE.U32.AND.EX P0, PT, RZ, UR9, PT, P0 ;  /* 0x00000009ff007c0c */ /* 0x000fda000bf06100 */
[----:B------:R-:W-:Y:S05]  /*0080*/  @P0 EXIT ;  /* 0x000000000000094d */ /* 0x000fea0003800000 */
[----:B------:R-:W0:Y:S01]  /*0090*/  LDC.64 R22, c[0x0][0x388] ;  /* 0x0000e200ff167b82 */ /* 0x000e220000000a00 */
[----:B------:R-:W1:Y:S01]  /*00a0*/  LDCU UR4, c[0x0][0x370] ;  /* 0x00006e00ff0477ac */ /* 0x000e620008000800 */
[----:B------:R-:W-:Y:S02]  /*00b0*/  IMAD.MOV.U32 R25, RZ, RZ, R3 ;  /* 0x000000ffff197224 */ /* 0x000fe400078e0003 */
[----:B------:R-:W-:Y:S01]  /*00c0*/  IMAD.MOV.U32 R2, RZ, RZ, RZ ;  /* 0x000000ffff027224 */ /* 0x000fe200078e00ff */
[----:B------:R-:W2:Y:S03]  /*00d0*/  LDCU.64 UR6, c[0x0][0x358] ;  /* 0x00006b00ff0677ac */ /* 0x000ea60008000a00 */
[----:B------:R-:W3:Y:S01]  /*00e0*/  LDC.64 R20, c[0x0][0x390] ;  /* 0x0000e400ff147b82 */ /* 0x000ee20000000a00 */
[----:B------:R-:W4:Y:S01]  /*00f0*/  LDCU.128 UR12, c[0x0][0x380] ;  /* 0x00007000ff0c77ac */ /* 0x000f220008000c00 */
[----:B-1----:R-:W-:-:S07]  /*0100*/  IMAD R0, R0, UR4, RZ ;  /* 0x0000000400007c24 */ /* 0x002fce000f8e02ff */
.L_x_333:
[----:B-1--4-:R-:W-:-:S04]  /*0110*/  LEA R16, P0, R25, UR12, 0x4 ;  /* 0x0000000c19107c11 */ /* 0x012fc8000f8020ff */
[----:B------:R-:W-:-:S06]  /*0120*/  LEA.HI.X R17, R25, UR13, R2, 0x4, P0 ;  /* 0x0000000d19117c11 */ /* 0x000fcc00080f2402 */
[----:B--2---:R-:W2:Y:S02]  /*0130*/  LDG.E.128 R16, desc[UR6][R16.64] ;  /* 0x0000000610107981 */ /* 0x004ea4000c1e1d00 */
[----:B--2---:R-:W-:Y:S01]  /*0140*/  IMAD.SHL.U32 R4, R16, 0x4, RZ ;  /* 0x0000000410047824 */ /* 0x004fe200078e00ff */
[----:B------:R-:W-:-:S04]  /*0150*/  SHF.R.U32.HI R5, RZ, 0x6, R16 ;  /* 0x00000006ff057819 */ /* 0x000fc80000011610 */
[----:B------:R-:W-:Y:S02]  /*0160*/  LOP3.LUT R10, R4, 0x3fc, RZ, 0xc0, !PT ;  /* 0x000003fc040a7812 */ /* 0x000fe400078ec0ff */
[----:B------:R-:W-:Y:S02]  /*0170*/  SHF.R.U32.HI R4, RZ, 0xe, R16 ;  /* 0x0000000eff047819 */ /* 0x000fe40000011610 */
[----:B------:R-:W-:Y:S02]  /*0180*/  IADD3 R10, P0, PT, R10, UR14, RZ ;  /* 0x0000000e0a0a7c10 */ /* 0x000fe4000ff1e0ff */
[----:B------:R-:W-:Y:S02]  /*0190*/  LOP3.LUT R14, R4, 0x3fc, RZ, 0xc0, !PT ;  /* 0x000003fc040e7812 */ /* 0x000fe400078ec0ff */
[----:B------:R-:W-:Y:S01]  /*01a0*/  LOP3.LUT R6, R5, 0x3fc, RZ, 0xc0, !PT ;  /* 0x000003fc05067812 */ /* 0x000fe200078ec0ff */
[----:B------:R-:W-:Y:S01]  /*01b0*/  IMAD.SHL.U32 R5, R17, 0x4, RZ ;  /* 0x0000000411057824 */ /* 0x000fe200078e00ff */
[----:B------:R-:W-:Y:S01]  /*01c0*/  SHF.R.U32.HI R4, RZ, 0x6, R17 ;  /* 0x00000006ff047819 */ /* 0x000fe20000011611 */
[----:B------:R-:W-:Y:S01]  /*01d0*/  IMAD.X R11, RZ, RZ, UR15, P0 ;  /* 0x0000000fff0b7e24 */ /* 0x000fe200080e06ff */
[----:B------:R-:W-:-:S02]  /*01e0*/  IADD3 R14, P0, PT, R14, UR14, RZ ;  /* 0x0000000e0e0e7c10 */ /* 0x000fc4000ff1e0ff */
[----:B------:R-:W-:Y:S02]  /*01f0*/  IADD3 R6, P1, PT, R6, UR14, RZ ;  /* 0x0000000e06067c10 */ /* 0x000fe4000ff3e0ff */
[----:B------:R-:W-:Y:S01]  /*0200*/  LOP3.LUT R4, R4, 0x3fc, RZ, 0xc0, !PT ;  /* 0x000003fc04047812 */ /* 0x000fe200078ec0ff */
[----:B------:R1:W2:Y:S01]  /*0210*/  LDG.E.CONSTANT R12, desc[UR6][R10.64] ;  /* 0x000000060a0c7981 */ /* 0x0002a2000c1e9900 */
[----:B------:R-:W-:Y:S01]  /*0220*/  LOP3.LUT R5, R5, 0x3fc, RZ, 0xc0, !PT ;  /* 0x000003fc05057812 */ /* 0x000fe200078ec0ff */
[----:B------:R-:W-:Y:S01]  /*0230*/  IMAD.X R15, RZ, RZ, UR15, P0 ;  /* 0x0000000fff0f7e24 */ /* 0x000fe200080e06ff */
[----:B------:R-:W-:Y:S01]  /*0240*/  SHF.R.U32.HI R9, RZ, 0xe, R17 ;  /* 0x0000000eff097819 */ /* 0x000fe20000011611 */
[----:B------:R-:W-:Y:S01]  /*0250*/  IMAD.X R7, RZ, RZ, UR15, P1 ;  /* 0x0000000fff077e24 */ /* 0x000fe200088e06ff */
[----:B------:R-:W-:Y:S02]  /*0260*/  IADD3 R4, P0, PT, R4, UR14, RZ ;  /* 0x0000000e04047c10 */ /* 0x000fe4000ff1e0ff */
[----:B------:R-:W-:Y:S01]  /*0270*/  IADD3 R24, P1, PT, R5, UR14, RZ ;  /* 0x0000000e05187c10 */ /* 0x000fe2000ff3e0ff */
[----:B------:R4:W2:Y:S01]  /*0280*/  LDG.E.CONSTANT R14, desc[UR6][R14.64] ;  /* 0x000000060e0e7981 */ /* 0x0008a2000c1e9900 */
[----:B-1----:R-:W-:Y:S01]  /*0290*/  IMAD.SHL.U32 R10, R18, 0x4, RZ ;  /* 0x00000004120a7824 */ /* 0x002fe200078e00ff */
[----:B------:R-:W-:Y:S01]  /*02a0*/  LOP3.LUT R26, R9, 0x3fc, RZ, 0xc0, !PT ;  /* 0x000003fc091a7812 */ /* 0x000fe200078ec0ff */
[----:B------:R-:W-:Y:S01]  /*02b0*/  IMAD.X R5, RZ, RZ, UR15, P0 ;  /* 0x0000000fff057e24 */ /* 0x000fe200080e06ff */
[----:B------:R-:W-:Y:S01]  /*02c0*/  SHF.R.U32.HI R11, RZ, 0x6, R18 ;  /* 0x00000006ff0b7819 */ /* 0x000fe20000011612 */
[----:B------:R-:W-:Y:S01]  /*02d0*/  IMAD.X R25, RZ, RZ, UR15, P1 ;  /* 0x0000000fff197e24 */ /* 0x000fe200088e06ff */
[----:B------:R-:W-:Y:S01]  /*02e0*/  LOP3.LUT R28, R10, 0x3fc, RZ, 0xc0, !PT ;  /* 0x000003fc0a1c7812 */ /* 0x000fe200078ec0ff */
[----:B------:R1:W2:Y:S01]  /*02f0*/  LDG.E.CONSTANT R13, desc[UR6][R6.64] ;  /* 0x00000006060d7981 */ /* 0x0002a2000c1e9900 */
[----:B------:R-:W-:-:S02]  /*0300*/  IADD3 R10, P0, PT, R26, UR14, RZ ;  /* 0x0000000e1a0a7c10 */ /* 0x000fc4000ff1e0ff */
[----:B----4-:R-:W-:Y:S01]  /*0310*/  LOP3.LUT R15, R11, 0x3fc, RZ, 0xc0, !PT ;  /* 0x000003fc0b0f7812 */ /* 0x010fe200078ec0ff */
[----:B------:R4:W5:Y:S02]  /*0320*/  LDG.E.CONSTANT R8, desc[UR6][R24.64] ;  /* 0x0000000618087981 */ /* 0x000964000c1e9900 */
[----:B------:R-:W-:Y:S01]  /*0330*/  IMAD.X R11, RZ, RZ, UR15, P0 ;  /* 0x0000000fff0b7e24 */ /* 0x000fe200080e06ff */
[----:B------:R-:W-:Y:S01]  /*0340*/  SHF.R.U32.HI R17, RZ, 0x18, R17 ;  /* 0x00000018ff117819 */ /* 0x000fe20000011611 */
[----:B------:R-:W5:Y:S01]  /*0350*/  LDG.E.CONSTANT R9, desc[UR6][R4.64] ;  /* 0x0000000604097981 */ /* 0x000f62000c1e9900 */
[----:B-1----:R-:W-:Y:S01]  /*0360*/  IMAD.SHL.U32 R7, R19, 0x4, RZ ;  /* 0x0000000413077824 */ /* 0x002fe200078e00ff */
[----:B------:R-:W-:Y:S02]  /*0370*/  IADD3 R28, P1, PT, R28, UR14, RZ ;  /* 0x0000000e1c1c7c10 */ /* 0x000fe4000ff3e0ff */
[----:B------:R1:W5:Y:S01]  /*0380*/  LDG.E.CONSTANT R10, desc[UR6][R10.64] ;  /* 0x000000060a0a7981 */ /* 0x000362000c1e9900 */
[----:B----4-:R-:W-:-:S02]  /*0390*/  IADD3 R24, P0, PT, R15, UR14, RZ ;  /* 0x0000000e0f187c10 */ /* 0x010fc4000ff1e0ff */
[----:B------:R-:W-:Y:S02]  /*03a0*/  LOP3.LUT R7, R7, 0x3fc, RZ, 0xc0, !PT ;  /* 0x000003fc07077812 */ /* 0x000fe400078ec0ff */
[----:B------:R-:W-:Y:S01]  /*03b0*/  SHF.R.U32.HI R6, RZ, 0xe, R18 ;  /* 0x0000000eff067819 */ /* 0x000fe20000011612 */
[----:B------:R-:W-:Y:S01]  /*03c0*/  IMAD.X R25, RZ, RZ, UR15, P0 ;  /* 0x0000000fff197e24 */ /* 0x000fe200080e06ff */
[----:B------:R-:W-:Y:S01]  /*03d0*/  IADD3 R26, P0, PT, R7, UR14, RZ ;  /* 0x0000000e071a7c10 */ /* 0x000fe2000ff1e0ff */
[----:B------:R-:W-:Y:S01]  /*03e0*/  IMAD.X R29, RZ, RZ, UR15, P1 ;  /* 0x0000000fff1d7e24 */ /* 0x000fe200088e06ff */
[----:B------:R-:W-:Y:S02]  /*03f0*/  LOP3.LUT R6, R6, 0x3fc, RZ, 0xc0, !PT ;  /* 0x000003fc06067812 */ /* 0x000fe400078ec0ff */
[----:B------:R-:W-:Y:S02]  /*0400*/  SHF.R.U32.HI R15, RZ, 0x6, R19 ;  /* 0x00000006ff0f7819 */ /* 0x000fe40000011613 */
[----:B-1----:R-:W-:Y:S01]  /*0410*/  SHF.R.U32.HI R11, RZ, 0x18, R16 ;  /* 0x00000018ff0b7819 */ /* 0x002fe20000011610 */
[----:B------:R-:W-:Y:S01]  /*0420*/  IMAD.X R27, RZ, RZ, UR15, P0 ;  /* 0x0000000fff1b7e24 */ /* 0x000fe200080e06ff */
[----:B------:R-:W-:Y:S01]  /*0430*/  IADD3 R6, P1, PT, R6, UR14, RZ ;  /* 0x0000000e06067c10 */ /* 0x000fe2000ff3e0ff */
[----:B------:R0:W4:Y:S01]  /*0440*/  LDG.E.CONSTANT R4, desc[UR6][R28.64] ;  /* 0x000000061c047981 */ /* 0x000122000c1e9900 */
[----:B------:R-:W-:-:S03]  /*0450*/  LOP3.LUT R15, R15, 0x3fc, RZ, 0xc0, !PT ;  /* 0x000003fc0f0f7812 */ /* 0x000fc600078ec0ff */
[----:B------:R1:W4:Y:S01]  /*0460*/  LDG.E.CONSTANT R5, desc[UR6][R24.64] ;  /* 0x0000000618057981 */ /* 0x000322000c1e9900 */
[----:B------:R-:W-:-:S03]  /*0470*/  IMAD.X R7, RZ, RZ, UR15, P1 ;  /* 0x0000000fff077e24 */ /* 0x000fc600088e06ff */
[----:B------:R3:W4:Y:S01]  /*0480*/  LDG.E.CONSTANT R16, desc[UR6][R26.64] ;  /* 0x000000061a107981 */ /* 0x000722000c1e9900 */
[----:B0-----:R-:W-:Y:S01]  /*0490*/  IMAD.WIDE.U32 R28, R11, 0x4, R22 ;  /* 0x000000040b1c7825 */ /* 0x001fe200078e0016 */
[----:B------:R-:W-:Y:S02]  /*04a0*/  SHF.R.U32.HI R11, RZ, 0xe, R19 ;  /* 0x0000000eff0b7819 */ /* 0x000fe40000011613 */
[----:B------:R0:W4:Y:S01]  /*04b0*/  LDG.E.CONSTANT R6, desc[UR6][R6.64] ;  /* 0x0000000606067981 */ /* 0x000122000c1e9900 */
[----:B-1----:R-:W-:Y:S01]  /*04c0*/  IADD3 R24, P0, PT, R15, UR14, RZ ;  /* 0x0000000e0f187c10 */ /* 0x002fe2000ff1e0ff */
[----:B---3--:R-:W-:Y:S01]  /*04d0*/  IMAD.WIDE.U32 R26, R17, 0x4, R22 ;  /* 0x00000004111a7825 */ /* 0x008fe200078e0016 */
[----:B------:R-:W-:Y:S01]  /*04e0*/  LOP3.LUT R17, R11, 0x3fc, RZ, 0xc0, !PT ;  /* 0x000003fc0b117812 */ /* 0x000fe200078ec0ff */
[----:B------:R-:W2:Y:S01]  /*04f0*/  LDG.E.CONSTANT R15, desc[UR6][R28.64] ;  /* 0x000000061c0f7981 */ /* 0x000ea2000c1e9900 */
[----:B------:R-:W-:Y:S01]  /*0500*/  SHF.R.U32.HI R19, RZ, 0x18, R19 ;  /* 0x00000018ff137819 */ /* 0x000fe20000011613 */
[----:B------:R-:W-:Y:S01]  /*0510*/  IMAD.X R25, RZ, RZ, UR15, P0 ;  /* 0x0000000fff197e24 */ /* 0x000fe200080e06ff */
[----:B0-----:R-:W-:Y:S01]  /*0520*/  SHF.R.U32.HI R7, RZ, 0x18, R18 ;  /* 0x00000018ff077819 */ /* 0x001fe20000011612 */
[----:B------:R0:W5:Y:S02]  /*0530*/  LDG.E.CONSTANT R11, desc[UR6][R26.64] ;  /* 0x000000061a0b7981 */ /* 0x000164000c1e9900 */
[----:B------:R-:W-:-:S06]  /*0540*/  IMAD.WIDE.U32 R18, R19, 0x4, R22 ;  /* 0x0000000413127825 */ /* 0x000fcc00078e0016 */
[----:B------:R-:W4:Y:S01]  /*0550*/  LDG.E.CONSTANT R19, desc[UR6][R18.64] ;  /* 0x0000000612137981 */ /* 0x000f22000c1e9900 */
[----:B0-----:R-:W-:-:S03]  /*0560*/  IADD3 R26, P0, PT, R17, UR14, RZ ;  /* 0x0000000e111a7c10 */ /* 0x001fc6000ff1e0ff */
[----:B------:R0:W4:Y:S02]  /*0570*/  LDG.E.CONSTANT R17, desc[UR6][R24.64] ;  /* 0x0000000618117981 */ /* 0x000124000c1e9900 */
[----:B------:R-:W-:-:S05]  /*0580*/  IMAD.X R27, RZ, RZ, UR15, P0 ;  /* 0x0000000fff1b7e24 */ /* 0x000fca00080e06ff */
[----:B------:R-:W4:Y:S01]  /*0590*/  LDG.E.CONSTANT R18, desc[UR6][R26.64] ;  /* 0x000000061a127981 */ /* 0x000f22000c1e9900 */
[----:B0-----:R-:W-:-:S05]  /*05a0*/  IMAD.WIDE.U32 R24, R7, 0x4, R22 ;  /* 0x0000000407187825 */ /* 0x001fca00078e0016 */
[----:B------:R0:W3:Y:S01]  /*05b0*/  LDG.E.CONSTANT R7, desc[UR6][R24.64] ;  /* 0x0000000618077981 */ /* 0x0000e2000c1e9900 */
[----:B------:R-:W-:-:S04]  /*05c0*/  IMAD.SHL.U32 R29, R3, 0x4, RZ ;  /* 0x00000004031d7824 */ /* 0x000fc800078e00ff */
[----:B------:R-:W-:-:S04]  /*05d0*/  IMAD.WIDE.U32 R28, R29, 0x10, R20 ;  /* 0x000000101d1c7825 */ /* 0x000fc800078e0014 */
[----:B0-----:R-:W-:-:S05]  /*05e0*/  IMAD.IADD R25, R0, 0x1, R3 ;  /* 0x0000000100197824 */ /* 0x001fca00078e0203 */
[----:B------:R-:W-:-:S04]  /*05f0*/  ISETP.GE.U32.AND P0, PT, R25, UR8, PT ;  /* 0x0000000819007c0c */ /* 0x000fc8000bf06070 */
[----:B------:R-:W-:Y:S01]  /*0600*/  ISETP.GE.U32.AND.EX P0, PT, RZ, UR9, PT, P0 ;  /* 0x00000009ff007c0c */ /* 0x000fe2000bf06100 */
[----:B------:R-:W-:Y:S01]  /*0610*/  IMAD.MOV.U32 R3, RZ, RZ, R25 ;  /* 0x000000ffff037224 */ /* 0x000fe200078e0019 */
[----:B--2---:R1:W-:Y:S04]  /*0620*/  STG.E.128 desc[UR6][R28.64], R12 ;  /* 0x0000000c1c007986 */ /* 0x0043e8000c101d06 */
[----:B-----5:R1:W-:Y:S04]  /*0630*/  STG.E.128 desc[UR6][R28.64+0x10], R8 ;  /* 0x000010081c007986 */ /* 0x0203e8000c101d06 */
[----:B----4-:R1:W-:Y:S04]  /*0640*/  STG.E.128 desc[UR6][R28.64+0x30], R16 ;  /* 0x000030101c007986 */ /* 0x0103e8000c101d06 */
[----:B---3--:R1:W-:Y:S01]  /*0650*/  STG.E.128 desc[UR6][R28.64+0x20], R4 ;  /* 0x000020041c007986 */ /* 0x0083e2000c101d06 */
[----:B------:R-:W-:Y:S05]  /*0660*/  @!P0 BRA `(.L_x_333) ;  /* 0xfffffff800a88947 */ /* 0x000fea000383ffff */
[----:B------:R-:W-:Y:S05]  /*0670*/  EXIT ;  /* 0x000000000000794d */ /* 0x000fea0003800000 */
.L_x_334:
        /* <DEDUP_REMOVED lines=16> */
.L_x_367:


//--------------------- .text._Z17kernel__copy_lut4I13__nv_bfloat16EvPK5uint4PKT_PS4_m --------------------------
	.section	.text._Z17kernel__copy_lut4I13__nv_bfloat16EvPK5uint4PKT_PS4_m,"ax",@progbits
	.align	128
        .global         _Z17kernel__copy_lut4I13__nv_bfloat16EvPK5uint4PKT_PS4_m
        .type           _Z17kernel__copy_lut4I13__nv_bfloat16EvPK5uint4PKT_PS4_m,@function
        .size           _Z17kernel__copy_lut4I13__nv_bfloat16EvPK5uint4PKT_PS4_m,(.L_x_368 - _Z17kernel__copy_lut4I13__nv_bfloat16EvPK5uint4PKT_PS4_m)
        .other          _Z17kernel__copy_lut4I13__nv_bfloat16EvPK5uint4PKT_PS4_m,@"STO_CUDA_ENTRY STV_DEFAULT"
_Z17kernel__copy_lut4I13__nv_bfloat16EvPK5uint4PKT_PS4_m:
.text._Z17kernel__copy_lut4I13__nv_bfloat16EvPK5uint4PKT_PS4_m:
        /* <DEDUP_REMOVED lines=17> */
.L_x_335:
[----:B-1--4-:R-:W-:-:S04]  /*0110*/  LEA R16, P0, R23, UR12, 0x4 ;  /* 0x0000000c17107c11 */ /* 0x012fc8000f8020ff */
[----:B------:R-:W-:-:S06]  /*0120*/  LEA.HI.X R17, R23, UR13, R2, 0x4, P0 ;  /* 0x0000000d17117c11 */ /* 0x000fcc00080f2402 */
[----:B--2---:R-:W2:Y:S02]  /*0130*/  LDG.E.128 R16, desc[UR6][R16.64] ;  /* 0x0000000610107981 */ /* 0x004ea4000c1e1d00 */
[----:B--2---:R-:W-:Y:S01]  /*0140*/  IMAD.SHL.U32 R8, R16, 0x2, RZ ;  /* 0x0000000210087824 */ /* 0x004fe200078e00ff */
[--C-:B------:R-:W-:Y:S02]  /*0150*/  SHF.R.U32.HI R9, RZ, 0x3, R16.reuse ;  /* 0x00000003ff097819 */ /* 0x100fe40000011610 */
[--C-:B------:R-:W-:Y:S02]  /*0160*/  SHF.R.U32.HI R14, RZ, 0x7, R16.reuse ;  /* 0x00000007ff0e7819 */ /* 0x100fe40000011610 */
[----:B------:R-:W-:Y:S02]  /*0170*/  LOP3.LUT R8, R8, 0x1e, RZ, 0xc0, !PT ;  /* 0x0000001e08087812 */ /* 0x000fe400078ec0ff */
[----:B------:R-:W-:Y:S02]  /*0180*/  LOP3.LUT R9, R9, 0x1e, RZ, 0xc0, !PT ;  /* 0x0000001e09097812 */ /* 0x000fe400078ec0ff */
[----:B------:R-:W-:-:S02]  /*0190*/  SHF.R.U32.HI R15, RZ, 0xb, R16 ;  /* 0x0000000bff0f7819 */ /* 0x000fc40000011610 */
[----:B------:R-:W-:Y:S02]  /*01a0*/  IADD3 R12, P0, PT, R8, UR14, RZ ;  /* 0x0000000e080c7c10 */ /* 0x000fe4000ff1e0ff */
[----:B------:R-:W-:Y:S02]  /*01b0*/  IADD3 R8, P1, PT, R9, UR14, RZ ;  /* 0x0000000e09087c10 */ /* 0x000fe4000ff3e0ff */
[----:B------:R-:W-:Y:S01]  /*01c0*/  LOP3.LUT R26, R14, 0x1e, RZ, 0xc0, !PT ;  /* 0x0000001e0e1a7812 */ /* 0x000fe200078ec0ff */
[----:B------:R-:W-:Y:S01]  /*01d0*/  IMAD.X R13, RZ, RZ, UR15, P0 ;  /* 0x0000000fff0d7e24 */ /* 0x000fe200080e06ff */
[----:B------:R-:W-:Y:S01]  /*01e0*/  LOP3.LUT R15, R15, 0x1e, RZ, 0xc0, !PT ;  /* 0x0000001e0f0f7812 */ /* 0x000fe200078ec0ff */
[----:B------:R-:W-:Y:S01]  /*01f0*/  IMAD.X R9, RZ, RZ, UR15, P1 ;  /* 0x0000000fff097e24 */ /* 0x000fe200088e06ff */
[----:B------:R-:W-:Y:S02]  /*0200*/  IADD3 R26, P1, PT, R26, UR14, RZ ;  /* 0x0000000e1a1a7c10 */ /* 0x000fe4000ff3e0ff */
[----:B------:R-:W-:Y:S01]  /*0210*/  IADD3 R24, P0, PT, R15, UR14, RZ ;  /* 0x0000000e0f187c10 */ /* 0x000fe2000ff1e0ff */
[----:B------:R1:W2:Y:S01]  /*0220*/  LDG.E.U16.CONSTANT R29, desc[UR6][R12.64] ;  /* 0x000000060c1d7981 */ /* 0x0002a2000c1e9500 */
[----:B------:R-:W-:-:S02]  /*0230*/  SHF.R.U32.HI R11, RZ, 0x1c, R16 ;  /* 0x0000001cff0b7819 */ /* 0x000fc40000011610 */
[--C-:B------:R-:W-:Y:S02]  /*0240*/  SHF.R.U32.HI R20, RZ, 0xf, R16.reuse ;  /* 0x0000000fff147819 */ /* 0x100fe40000011610 */
[--C-:B------:R-:W-:Y:S01]  /*0250*/  SHF.R.U32.HI R14, RZ, 0x13, R16.reuse ;  /* 0x00000013ff0e7819 */ /* 0x100fe20000011610 */
[----:B------:R-:W-:Y:S01]  /*0260*/  IMAD.X R27, RZ, RZ, UR15, P1 ;  /* 0x0000000fff1b7e24 */ /* 0x000fe200088e06ff */
[----:B------:R-:W-:Y:S01]  /*0270*/  SHF.R.U32.HI R16, RZ, 0x17, R16 ;  /* 0x00000017ff107819 */ /* 0x000fe20000011610 */
[----:B------:R-:W-:Y:S01]  /*0280*/  IMAD.X R25, RZ, RZ, UR15, P0 ;  /* 0x0000000fff197e24 */ /* 0x000fe200080e06ff */
[----:B------:R-:W-:Y:S01]  /*0290*/  LOP3.LUT R14, R14, 0x1e, RZ, 0xc0, !PT ;  /* 0x0000001e0e0e7812 */ /* 0x000fe200078ec0ff */
[----:B------:R-:W2:Y:S01]  /*02a0*/  LDG.E.U16.CONSTANT R8, desc[UR6][R8.64] ;  /* 0x0000000608087981 */ /* 0x000ea2000c1e9500 */
[----:B------:R-:W-:Y:S01]  /*02b0*/  LOP3.LUT R20, R20, 0x1e, RZ, 0xc0, !PT ;  /* 0x0000001e14147812 */ /* 0x000fe200078ec0ff */
[----:B0-----:R-:W-:Y:S01]  /*02c0*/  IMAD.WIDE.U32 R10, R11, 0x2, R4 ;  /* 0x000000020b0a7825 */ /* 0x001fe200078e0004 */
[----:B------:R-:W-:Y:S01]  /*02d0*/  LOP3.LUT R16, R16, 0x1e, RZ, 0xc0, !PT ;  /* 0x0000001e10107812 */ /* 0x000fe200078ec0ff */
[----:B------:R-:W4:Y:S01]  /*02e0*/  LDG.E.U16.CONSTANT R24, desc[UR6][R24.64] ;  /* 0x0000000618187981 */ /* 0x000f22000c1e9500 */
[----:B------:R-:W-:-:S02]  /*02f0*/  IADD3 R22, P1, PT, R14, UR14, RZ ;  /* 0x0000000e0e167c10 */ /* 0x000fc4000ff3e0ff */
[----:B-1----:R-:W-:Y:S01]  /*0300*/  IADD3 R12, P2, PT, R20, UR14, RZ ;  /* 0x0000000e140c7c10 */ /* 0x002fe2000ff5e0ff */
[----:B------:R-:W5:Y:S01]  /*0310*/  LDG.E.U16.CONSTANT R11, desc[UR6][R10.64] ;  /* 0x000000060a0b7981 */ /* 0x000f62000c1e9500 */
[----:B------:R-:W-:-:S03]  /*0320*/  IADD3 R14, P0, PT, R16, UR14, RZ ;  /* 0x0000000e100e7c10 */ /* 0x000fc6000ff1e0ff */
[----:B------:R-:W4:Y:S01]  /*0330*/  LDG.E.U16.CONSTANT R9, desc[UR6][R26.64] ;  /* 0x000000061a097981 */ /* 0x000f22000c1e9500 */
[----:B------:R-:W-:Y:S02]  /*0340*/  IMAD.X R13, RZ, RZ, UR15, P2 ;  /* 0x0000000fff0d7e24 */ /* 0x000fe400090e06ff */
[----:B------:R-:W-:Y:S02]  /*0350*/  IMAD.X R23, RZ, RZ, UR15, P1 ;  /* 0x0000000fff177e24 */ /* 0x000fe400088e06ff */
[----:B------:R-:W-:Y:S01]  /*0360*/  IMAD.X R15, RZ, RZ, UR15, P0 ;  /* 0x0000000fff0f7e24 */ /* 0x000fe200080e06ff */
[----:B------:R0:W3:Y:S04]  /*0370*/  LDG.E.U16.CONSTANT R10, desc[UR6][R12.64] ;  /* 0x000000060c0a7981 */ /* 0x0000e8000c1e9500 */
[----:B------:R-:W3:Y:S04]  /*0380*/  LDG.E.U16.CONSTANT R21, desc[UR6][R22.64] ;  /* 0x0000000616157981 */ /* 0x000ee8000c1e9500 */
[----:B------:R1:W5:Y:S01]  /*0390*/  LDG.E.U16.CONSTANT R20, desc[UR6][R14.64] ;  /* 0x000000060e147981 */ /* 0x000362000c1e9500 */
[----:B------:R-:W-:Y:S01]  /*03a0*/  IMAD.SHL.U32 R16, R17, 0x2, RZ ;  /* 0x0000000211107824 */ /* 0x000fe200078e00ff */
[----:B------:R-:W-:-:S04]  /*03b0*/  SHF.R.U32.HI R28, RZ, 0x3, R17 ;  /* 0x00000003ff1c7819 */ /* 0x000fc80000011611 */
[----:B------:R-:W-:Y:S02]  /*03c0*/  LOP3.LUT R16, R16, 0x1e, RZ, 0xc0, !PT ;  /* 0x0000001e10107812 */ /* 0x000fe400078ec0ff */
[----:B------:R-:W-:Y:S02]  /*03d0*/  LOP3.LUT R28, R28, 0x1e, RZ, 0xc0, !PT ;  /* 0x0000001e1c1c7812 */ /* 0x000fe400078ec0ff */
[----:B0-----:R-:W-:Y:S02]  /*03e0*/  IADD3 R12, P0, PT, R16, UR14, RZ ;  /* 0x0000000e100c7c10 */ /* 0x001fe4000ff1e0ff */
[----:B------:R-:W-:-:S03]  /*03f0*/  IADD3 R26, P1, PT, R28, UR14, RZ ;  /* 0x0000000e1c1a7c10 */ /* 0x000fc6000ff3e0ff */
[----:B------:R-:W-:Y:S02]  /*0400*/  IMAD.X R13, RZ, RZ, UR15, P0 ;  /* 0x0000000fff0d7e24 */ /* 0x000fe400080e06ff */
[----:B------:R-:W-:-:S03]  /*0410*/  IMAD.X R27, RZ, RZ, UR15, P1 ;  /* 0x0000000fff1b7e24 */ /* 0x000fc600088e06ff */
[----:B------:R-:W5:Y:S04]  /*0420*/  LDG.E.U16.CONSTANT R25, desc[UR6][R12.64] ;  /* 0x000000060c197981 */ /* 0x000f68000c1e9500 */
[----:B------:R0:W5:Y:S01]  /*0430*/  LDG.E.U16.CONSTANT R12, desc[UR6][R26.64] ;  /* 0x000000061a0c7981 */ /* 0x000162000c1e9500 */
[--C-:B-1----:R-:W-:Y:S02]  /*0440*/  SHF.R.U32.HI R14, RZ, 0x7, R17.reuse ;  /* 0x00000007ff0e7819 */ /* 0x102fe40000011611 */
[----:B------:R-:W-:Y:S02]  /*0450*/  SHF.R.U32.HI R15, RZ, 0xb, R17 ;  /* 0x0000000bff0f7819 */ /* 0x000fe40000011611 */
[----:B------:R-:W-:Y:S02]  /*0460*/  LOP3.LUT R14, R14, 0x1e, RZ, 0xc0, !PT ;  /* 0x0000001e0e0e7812 */ /* 0x000fe400078ec0ff */
[----:B------:R-:W-:-:S02]  /*0470*/  LOP3.LUT R15, R15, 0x1e, RZ, 0xc0, !PT ;  /* 0x0000001e0f0f7812 */ /* 0x000fc400078ec0ff */
[----:B------:R-:W-:Y:S02]  /*0480*/  IADD3 R22, P0, PT, R14, UR14, RZ ;  /* 0x0000000e0e167c10 */ /* 0x000fe4000ff1e0ff */
[--C-:B0-----:R-:W-:Y:S02]  /*0490*/  SHF.R.U32.HI R26, RZ, 0x13, R17.reuse ;  /* 0x00000013ff1a7819 */ /* 0x101fe40000011611 */
[----:B------:R-:W-:Y:S01]  /*04a0*/  IADD3 R14, P1, PT, R15, UR14, RZ ;  /* 0x0000000e0f0e7c10 */ /* 0x000fe2000ff3e0ff */
[----:B------:R-:W-:Y:S01]  /*04b0*/  IMAD.X R23, RZ, RZ, UR15, P0 ;  /* 0x0000000fff177e24 */ /* 0x000fe200080e06ff */
[----:B------:R-:W-:Y:S02]  /*04c0*/  SHF.R.U32.HI R28, RZ, 0xf, R17 ;  /* 0x0000000fff1c7819 */ /* 0x000fe40000011611 */
[----:B------:R-:W-:Y:S01]  /*04d0*/  LOP3.LUT R27, R26, 0x1e, RZ, 0xc0, !PT ;  /* 0x0000001e1a1b7812 */ /* 0x000fe200078ec0ff */
[----:B------:R-:W-:Y:S01]  /*04e0*/  IMAD.X R15, RZ, RZ, UR15, P1 ;  /* 0x0000000fff0f7e24 */ /* 0x000fe200088e06ff */
[----:B------:R0:W5:Y:S01]  /*04f0*/  LDG.E.U16.CONSTANT R13, desc[UR6][R22.64] ;  /* 0x00000006160d7981 */ /* 0x000162000c1e9500 */
[----:B------:R-:W-:-:S03]  /*0500*/  LOP3.LUT R28, R28, 0x1e, RZ, 0xc0, !PT ;  /* 0x0000001e1c1c7812 */ /* 0x000fc600078ec0ff */
[----:B------:R-:W5:Y:S01]  /*0510*/  LDG.E.U16.CONSTANT R16, desc[UR6][R14.64] ;  /* 0x000000060e107981 */ /* 0x000f62000c1e9500 */
[----:B------:R-:W-:Y:S02]  /*0520*/  IADD3 R26, P0, PT, R28, UR14, RZ ;  /* 0x0000000e1c1a7c10 */ /* 0x000fe4000ff1e0ff */
[----:B0-----:R-:W-:-:S03]  /*0530*/  IADD3 R22, P1, PT, R27, UR14, RZ ;  /* 0x0000000e1b167c10 */ /* 0x001fc6000ff3e0ff */
[----:B------:R-:W-:Y:S02]  /*0540*/  IMAD.X R27, RZ, RZ, UR15, P0 ;  /* 0x0000000fff1b7e24 */ /* 0x000fe400080e06ff */
[----:B------:R-:W-:-:S03]  /*0550*/  IMAD.X R23, RZ, RZ, UR15, P1 ;  /* 0x0000000fff177e24 */ /* 0x000fc600088e06ff */
[----:B------:R-:W5:Y:S04]  /*0560*/  LDG.E.U16.CONSTANT R14, desc[UR6][R26.64] ;  /* 0x000000061a0e7981 */ /* 0x000f68000c1e9500 */
[----:B------:R0:W5:Y:S01]  /*0570*/  LDG.E.U16.CONSTANT R15, desc[UR6][R22.64] ;  /* 0x00000006160f7981 */ /* 0x000162000c1e9500 */
[----:B--2---:R-:W-:Y:S02]  /*0580*/  IMAD R8, R29, 0x10000, R8 ;  /* 0x000100001d087824 */ /* 0x004fe400078e0208 */
[----:B------:R-:W-:Y:S02]  /*0590*/  IMAD.SHL.U32 R29, R3, 0x4, RZ ;  /* 0x00000004031d7824 */ /* 0x000fe400078e00ff */
[----:B----4-:R-:W-:Y:S01]  /*05a0*/  IMAD R9, R9, 0x10000, R24 ;  /* 0x0001000009097824 */ /* 0x010fe200078e0218 */
[----:B------:R-:W-:-:S02]  /*05b0*/  SHF.R.U32.HI R24, RZ, 0x17, R17 ;  /* 0x00000017ff187819 */ /* 0x000fc40000011611 */
[----:B------:R-:W-:Y:S02]  /*05c0*/  SHF.R.U32.HI R17, RZ, 0x1c, R17 ;  /* 0x0000001cff117819 */ /* 0x000fe40000011611 */
[----:B------:R-:W-:-:S03]  /*05d0*/  LOP3.LUT R24, R24, 0x1e, RZ, 0xc0, !PT ;  /* 0x0000001e18187812 */ /* 0x000fc600078ec0ff */
[----:B0-----:R-:W-:Y:S01]  /*05e0*/  IMAD.WIDE.U32 R22, R17, 0x2, R4 ;  /* 0x0000000211167825 */ /* 0x001fe200078e0004 */
[----:B------:R-:W-:-:S03]  /*05f0*/  IADD3 R26, P0, PT, R24, UR14, RZ ;  /* 0x0000000e181a7c10 */ /* 0x000fc6000ff1e0ff */
[----:B------:R-:W-:Y:S02]  /*0600*/  IMAD.SHL.U32 R17, R18, 0x2, RZ ;  /* 0x0000000212117824 */ /* 0x000fe400078e00ff */
[----:B---3--:R-:W-:Y:S02]  /*0610*/  IMAD R10, R10, 0x10000, R21 ;  /* 0x000100000a0a7824 */ /* 0x008fe400078e0215 */
[----:B-----5:R-:W-:Y:S01]  /*0620*/  IMAD R11, R20, 0x10000, R11 ;  /* 0x00010000140b7824 */ /* 0x020fe200078e020b */
[----:B------:R-:W2:Y:S01]  /*0630*/  LDG.E.U16.CONSTANT R22, desc[UR6][R22.64] ;  /* 0x0000000616167981 */ /* 0x000ea2000c1e9500 */
[----:B------:R-:W-:Y:S01]  /*0640*/  IMAD.WIDE.U32 R20, R29, 0x10, R6 ;  /* 0x000000101d147825 */ /* 0x000fe200078e0006 */
[----:B------:R-:W-:Y:S02]  /*0650*/  SHF.R.U32.HI R24, RZ, 0x3, R18 ;  /* 0x00000003ff187819 */ /* 0x000fe40000011612 */
[----:B------:R-:W-:Y:S01]  /*0660*/  LOP3.LUT R17, R17, 0x1e, RZ, 0xc0, !PT ;  /* 0x0000001e11117812 */ /* 0x000fe200078ec0ff */
[----:B------:R-:W-:Y:S01]  /*0670*/  IMAD.X R27, RZ, RZ, UR15, P0 ;  /* 0x0000000fff1b7e24 */ /* 0x000fe200080e06ff */
[----:B------:R0:W-:Y:S01]  /*0680*/  STG.E.128 desc[UR6][R20.64], R8 ;  /* 0x0000000814007986 */ /* 0x0001e2000c101d06 */
[----:B------:R-:W-:-:S04]  /*0690*/  LOP3.LUT R24, R24, 0x1e, RZ, 0xc0, !PT ;  /* 0x0000001e18187812 */ /* 0x000fc800078ec0ff */
[----:B------:R-:W-:Y:S01]  /*06a0*/  IADD3 R28, P1, PT, R24, UR14, RZ ;  /* 0x0000000e181c7c10 */ /* 0x000fe2000ff3e0ff */
[----:B------:R-:W2:Y:S01]  /*06b0*/  LDG.E.U16.CONSTANT R27, desc[UR6][R26.64] ;  /* 0x000000061a1b7981 */ /* 0x000ea2000c1e9500 */
[----:B0-----:R-:W-:Y:S02]  /*06c0*/  IADD3 R8, P0, PT, R17, UR14, RZ ;  /* 0x0000000e11087c10 */ /* 0x001fe4000ff1e0ff */
[--C-:B------:R-:W-:Y:S02]  /*06d0*/  SHF.R.U32.HI R17, RZ, 0x7, R18.reuse ;  /* 0x00000007ff117819 */ /* 0x100fe40000011612 */
[----:B------:R-:W-:Y:S02]  /*06e0*/  SHF.R.U32.HI R11, RZ, 0xb, R18 ;  /* 0x0000000bff0b7819 */ /* 0x000fe40000011612 */
[----:B------:R-:W-:Y:S01]  /*06f0*/  LOP3.LUT R17, R17, 0x1e, RZ, 0xc0, !PT ;  /* 0x0000001e11117812 */ /* 0x000fe200078ec0ff */
[----:B------:R-:W-:Y:S02]  /*0700*/  IMAD.X R9, RZ, RZ, UR15, P0 ;  /* 0x0000000fff097e24 */ /* 0x000fe400080e06ff */
[----:B------:R-:W-:Y:S01]  /*0710*/  IMAD.X R29, RZ, RZ, UR15, P1 ;  /* 0x0000000fff1d7e24 */ /* 0x000fe200088e06ff */
[----:B------:R-:W-:-:S02]  /*0720*/  IADD3 R10, P0, PT, R17, UR14, RZ ;  /* 0x0000000e110a7c10 */ /* 0x000fc4000ff1e0ff */
[----:B------:R-:W-:Y:S01]  /*0730*/  LOP3.LUT R17, R11, 0x1e, RZ, 0xc0, !PT ;  /* 0x0000001e0b117812 */ /* 0x000fe200078ec0ff */
[----:B------:R-:W3:Y:S02]  /*0740*/  LDG.E.U16.CONSTANT R23, desc[UR6][R8.64] ;  /* 0x0000000608177981 */ /* 0x000ee4000c1e9500 */
[----:B------:R-:W-:Y:S02]  /*0750*/  IMAD.X R11, RZ, RZ, UR15, P0 ;  /* 0x0000000fff0b7e24 */ /* 0x000fe400080e06ff */
[----:B------:R0:W3:Y:S04]  /*0760*/  LDG.E.U16.CONSTANT R8, desc[UR6][R28.64] ;  /* 0x000000061c087981 */ /* 0x0000e8000c1e9500 */
[----:B------:R1:W4:Y:S01]  /*0770*/  LDG.E.U16.CONSTANT R9, desc[UR6][R10.64] ;  /* 0x000000060a097981 */ /* 0x000322000c1e9500 */
[----:B0-----:R-:W-:-:S02]  /*0780*/  IADD3 R28, P0, PT, R17, UR14, RZ ;  /* 0x0000000e111c7c10 */ /* 0x001fc4000ff1e0ff */
[----:B------:R-:W-:-:S04]  /*0790*/  SHF.R.U32.HI R17, RZ, 0xf, R18 ;  /* 0x0000000fff117819 */ /* 0x000fc80000011612 */
[----:B------:R-:W-:Y:S01]  /*07a0*/  LOP3.LUT R26, R17, 0x1e, RZ, 0xc0, !PT ;  /* 0x0000001e111a7812 */ /* 0x000fe200078ec0ff */
[----:B------:R-:W-:Y:S01]  /*07b0*/  IMAD.X R29, RZ, RZ, UR15, P0 ;  /* 0x0000000fff1d7e24 */ /* 0x000fe200080e06ff */
[----:B------:R-:W-:Y:S02]  /*07c0*/  SHF.R.U32.HI R17, RZ, 0x13, R18 ;  /* 0x00000013ff117819 */ /* 0x000fe40000011612 */
[----:B-1----:R-:W-:Y:S02]  /*07d0*/  IADD3 R10, P0, PT, R26, UR14, RZ ;  /* 0x0000000e1a0a7c10 */ /* 0x002fe4000ff1e0ff */
[----:B------:R-:W-:Y:S01]  /*07e0*/  LOP3.LUT R17, R17, 0x1e, RZ, 0xc0, !PT ;  /* 0x0000001e11117812 */ /* 0x000fe200078ec0ff */
[----:B------:R0:W4:Y:S02]  /*07f0*/  LDG.E.U16.CONSTANT R24, desc[UR6][R28.64] ;  /* 0x000000061c187981 */ /* 0x000124000c1e9500 */
[----:B------:R-:W-:-:S05]  /*0800*/  IMAD.X R11, RZ, RZ, UR15, P0 ;  /* 0x0000000fff0b7e24 */ /* 0x000fca00080e06ff */
[----:B------:R-:W5:Y:S01]  /*0810*/  LDG.E.U16.CONSTANT R10, desc[UR6][R10.64] ;  /* 0x000000060a0a7981 */ /* 0x000f62000c1e9500 */
[----:B0-----:R-:W-:Y:S02]  /*0820*/  IADD3 R28, P0, PT, R17, UR14, RZ ;  /* 0x0000000e111c7c10 */ /* 0x001fe4000ff1e0ff */
[----:B------:R-:W-:-:S03]  /*0830*/  SHF.R.U32.HI R17, RZ, 0x17, R18 ;  /* 0x00000017ff117819 */ /* 0x000fc60000011612 */
[----:B------:R-:W-:Y:S01]  /*0840*/  IMAD.X R29, RZ, RZ, UR15, P0 ;  /* 0x0000000fff1d7e24 */ /* 0x000fe200080e06ff */
[----:B------:R-:W-:-:S04]  /*0850*/  LOP3.LUT R17, R17, 0x1e, RZ, 0xc0, !PT ;  /* 0x0000001e11117812 */ /* 0x000fc800078ec0ff */
[----:B------:R0:W5:Y:S01]  /*0860*/  LDG.E.U16.CONSTANT R11, desc[UR6][R28.64] ;  /* 0x000000061c0b7981 */ /* 0x000162000c1e9500 */
[----:B------:R-:W-:Y:S01]  /*0870*/  IMAD R12, R25, 0x10000, R12 ;  /* 0x00010000190c7824 */ /* 0x000fe200078e020c */
[----:B------:R-:W-:Y:S02]  /*0880*/  SHF.R.U32.HI R25, RZ, 0x1c, R18 ;  /* 0x0000001cff197819 */ /* 0x000fe40000011612 */
[----:B0-----:R-:W-:-:S05]  /*0890*/  IADD3 R28, P0, PT, R17, UR14, RZ ;  /* 0x0000000e111c7c10 */ /* 0x001fca000ff1e0ff */
[----:B------:R-:W-:-:S05]  /*08a0*/  IMAD.X R29, RZ, RZ, UR15, P0 ;  /* 0x0000000fff1d7e24 */ /* 0x000fca00080e06ff */
[----:B------:R0:W5:Y:S02]  /*08b0*/  LDG.E.U16.CONSTANT R17, desc[UR6][R28.64] ;  /* 0x000000061c117981 */ /* 0x000164000c1e9500 */
[----:B0-----:R-:W-:-:S05]  /*08c0*/  IMAD.WIDE.U32 R28, R25, 0x2, R4 ;  /* 0x00000002191c7825 */ /* 0x001fca00078e0004 */
[----:B------:R0:W5:Y:S01]  /*08d0*/  LDG.E.U16.CONSTANT R18, desc[UR6][R28.64] ;  /* 0x000000061c127981 */ /* 0x000162000c1e9500 */
[----:B------:R-:W-:-:S05]  /*08e0*/  IMAD.SHL.U32 R25, R19, 0x2, RZ ;  /* 0x0000000213197824 */ /* 0x000fca00078e00ff */
[----:B------:R-:W-:-:S04]  /*08f0*/  LOP3.LUT R25, R25, 0x1e, RZ, 0xc0, !PT ;  /* 0x0000001e19197812 */ /* 0x000fc800078ec0ff */
[----:B0-----:R-:W-:Y:S02]  /*0900*/  IADD3 R28, P0, PT, R25, UR14, RZ ;  /* 0x0000000e191c7c10 */ /* 0x001fe4000ff1e0ff */
[----:B------:R-:W-:-:S03]  /*0910*/  SHF.R.U32.HI R25, RZ, 0x3, R19 ;  /* 0x00000003ff197819 */ /* 0x000fc60000011613 */
[----:B------:R-:W-:Y:S01]  /*0920*/  IMAD.X R29, RZ, RZ, UR15, P0 ;  /* 0x0000000fff1d7e24 */ /* 0x000fe200080e06ff */
[----:B------:R-:W-:Y:S01]  /*0930*/  LOP3.LUT R25, R25, 0x1e, RZ, 0xc0, !PT ;  /* 0x0000001e19197812 */ /* 0x000fe200078ec0ff */
[----:B------:R-:W-:Y:S01]  /*0940*/  IMAD R14, R14, 0x10000, R15 ;  /* 0x000100000e0e7824 */ /* 0x000fe200078e020f */
[----:B------:R-:W-:Y:S01]  /*0950*/  SHF.R.U32.HI R15, RZ, 0x7, R19 ;  /* 0x00000007ff0f7819 */ /* 0x000fe20000011613 */
[----:B------:R-:W-:Y:S02]  /*0960*/  IMAD R13, R13, 0x10000, R16 ;  /* 0x000100000d0d7824 */ /* 0x000fe400078e0210 */
[----:B------:R0:W5:Y:S01]  /*0970*/  LDG.E.U16.CONSTANT R16, desc[UR6][R28.64] ;  /* 0x000000061c107981 */ /* 0x000162000c1e9500 */
[----:B------:R-:W-:Y:S02]  /*0980*/  LOP3.LUT R15, R15, 0x1e, RZ, 0xc0, !PT ;  /* 0x0000001e0f0f7812 */ /* 0x000fe400078ec0ff */
[----:B0-----:R-:W-:-:S05]  /*0990*/  IADD3 R28, P0, PT, R25, UR14, RZ ;  /* 0x0000000e191c7c10 */ /* 0x001fca000ff1e0ff */
[----:B------:R-:W-:Y:S01]  /*09a0*/  IMAD.X R29, RZ, RZ, UR15, P0 ;  /* 0x0000000fff1d7e24 */ /* 0x000fe200080e06ff */
[----:B------:R-:W-:-:S04]  /*09b0*/  IADD3 R26, P0, PT, R15, UR14, RZ ;  /* 0x0000000e0f1a7c10 */ /* 0x000fc8000ff1e0ff */
[----:B------:R0:W5:Y:S02]  /*09c0*/  LDG.E.U16.CONSTANT R25, desc[UR6][R28.64] ;  /* 0x000000061c197981 */ /* 0x000164000c1e9500 */
[----:B0-----:R-:W-:-:S04]  /*09d0*/  SHF.R.U32.HI R28, RZ, 0xf, R19 ;  /* 0x0000000fff1c7819 */ /* 0x001fc80000011613 */
[----:B------:R-:W-:Y:S01]  /*09e0*/  LOP3.LUT R28, R28, 0x1e, RZ, 0xc0, !PT ;  /* 0x0000001e1c1c7812 */ /* 0x000fe200078ec0ff */
[----:B--2---:R-:W-:Y:S02]  /*09f0*/  IMAD R15, R27, 0x10000, R22 ;  /* 0x000100001b0f7824 */ /* 0x004fe400078e0216 */
[----:B------:R-:W-:-:S05]  /*0a00*/  IMAD.X R27, RZ, RZ, UR15, P0 ;  /* 0x0000000fff1b7e24 */ /* 0x000fca00080e06ff */
[----:B------:R0:W2:Y:S02]  /*0a10*/  LDG.E.U16.CONSTANT R22, desc[UR6][R26.64] ;  /* 0x000000061a167981 */ /* 0x0000a4000c1e9500 */
[----:B0-----:R-:W-:-:S04]  /*0a20*/  SHF.R.U32.HI R26, RZ, 0xb, R19 ;  /* 0x0000000bff1a7819 */ /* 0x001fc80000011613 */
[----:B------:R-:W-:-:S04]  /*0a30*/  LOP3.LUT R26, R26, 0x1e, RZ, 0xc0, !PT ;  /* 0x0000001e1a1a7812 */ /* 0x000fc800078ec0ff */
[----:B------:R-:W-:-:S05]  /*0a40*/  IADD3 R26, P0, PT, R26, UR14, RZ ;  /* 0x0000000e1a1a7c10 */ /* 0x000fca000ff1e0ff */
[----:B------:R-:W-:Y:S01]  /*0a50*/  IMAD.X R27, RZ, RZ, UR15, P0 ;  /* 0x0000000fff1b7e24 */ /* 0x000fe200080e06ff */
[----:B------:R-:W-:Y:S01]  /*0a60*/  IADD3 R28, P0, PT, R28, UR14, RZ ;  /* 0x0000000e1c1c7c10 */ /* 0x000fe2000ff1e0ff */
[----:B---3--:R-:W-:-:S03]  /*0a70*/  IMAD R8, R23, 0x10000, R8 ;  /* 0x0001000017087824 */ /* 0x008fc600078e0208 */
[----:B------:R0:W2:Y:S01]  /*0a80*/  LDG.E.U16.CONSTANT R23, desc[UR6][R26.64] ;  /* 0x000000061a177981 */ /* 0x0000a2000c1e9500 */
[----:B------:R-:W-:Y:S01]  /*0a90*/  IMAD.X R29, RZ, RZ, UR15, P0 ;  /* 0x0000000fff1d7e24 */ /* 0x000fe200080e06ff */
[----:B0-----:R-:W-:-:S04]  /*0aa0*/  SHF.R.U32.HI R26, RZ, 0x13, R19 ;  /* 0x00000013ff1a7819 */ /* 0x001fc80000011613 */
[----:B------:R-:W-:Y:S01]  /*0ab0*/  LOP3.LUT R26, R26, 0x1e, RZ, 0xc0, !PT ;  /* 0x0000001e1a1a7812 */ /* 0x000fe200078ec0ff */
[----:B----4-:R-:W-:Y:S02]  /*0ac0*/  IMAD R9, R9, 0x10000, R24 ;  /* 0x0001000009097824 */ /* 0x010fe400078e0218 */
[----:B------:R0:W3:Y:S02]  /*0ad0*/  LDG.E.U16.CONSTANT R24, desc[UR6][R28.64] ;  /* 0x000000061c187981 */ /* 0x0000e4000c1e9500 */
[----:B0-----:R-:W-:-:S05]  /*0ae0*/  IADD3 R28, P0, PT, R26, UR14, RZ ;  /* 0x0000000e1a1c7c10 */ /* 0x001fca000ff1e0ff */
[----:B------:R-:W-:Y:S02]  /*0af0*/  IMAD.X R29, RZ, RZ, UR15, P0 ;  /* 0x0000000fff1d7e24 */ /* 0x000fe400080e06ff */
[----:B-----5:R-:W-:Y:S01]  /*0b00*/  IMAD R10, R10, 0x10000, R11 ;  /* 0x000100000a0a7824 */ /* 0x020fe200078e020b */
[--C-:B------:R-:W-:Y:S02]  /*0b10*/  SHF.R.U32.HI R11, RZ, 0x17, R19.reuse ;  /* 0x00000017ff0b7819 */ /* 0x100fe40000011613 */
[----:B------:R0:W3:Y:S02]  /*0b20*/  LDG.E.U16.CONSTANT R27, desc[UR6][R28.64] ;  /* 0x000000061c1b7981 */ /* 0x0000e4000c1e9500 */
[----:B------:R-:W-:Y:S02]  /*0b30*/  LOP3.LUT R11, R11, 0x1e, RZ, 0xc0, !PT ;  /* 0x0000001e0b0b7812 */ /* 0x000fe400078ec0ff */
[----:B------:R-:W-:Y:S02]  /*0b40*/  SHF.R.U32.HI R19, RZ, 0x1c, R19 ;  /* 0x0000001cff137819 */ /* 0x000fe40000011613 */
[----:B0-----:R-:W-:-:S05]  /*0b50*/  IADD3 R28, P0, PT, R11, UR14, RZ ;  /* 0x0000000e0b1c7c10 */ /* 0x001fca000ff1e0ff */
[----:B------:R-:W-:-:S05]  /*0b60*/  IMAD.X R29, RZ, RZ, UR15, P0 ;  /* 0x0000000fff1d7e24 */ /* 0x000fca00080e06ff */
[----:B------:R-:W4:Y:S01]  /*0b70*/  LDG.E.U16.CONSTANT R26, desc[UR6][R28.64] ;  /* 0x000000061c1a7981 */ /* 0x000f22000c1e9500 */
[----:B------:R-:W-:Y:S02]  /*0b80*/  IMAD R11, R17, 0x10000, R18 ;  /* 0x00010000110b7824 */ /* 0x000fe400078e0212 */
[----:B------:R-:W-:-:S06]  /*0b90*/  IMAD.WIDE.U32 R18, R19, 0x2, R4 ;  /* 0x0000000213127825 */ /* 0x000fcc00078e0004 */
[----:B------:R3:W4:Y:S04]  /*0ba0*/  LDG.E.U16.CONSTANT R19, desc[UR6][R18.64] ;  /* 0x0000000612137981 */ /* 0x000728000c1e9500 */
[----:B------:R1:W-:Y:S04]  /*0bb0*/  STG.E.128 desc[UR6][R20.64+0x10], R12 ;  /* 0x0000100c14007986 */ /* 0x0003e8000c101d06 */
[----:B------:R1:W-:Y:S01]  /*0bc0*/  STG.E.128 desc[UR6][R20.64+0x20], R8 ;  /* 0x0000200814007986 */ /* 0x0003e2000c101d06 */
[----:B------:R-:W-:Y:S02]  /*0bd0*/  IMAD R16, R16, 0x10000, R25 ;  /* 0x0001000010107824 */ /* 0x000fe400078e0219 */
[----:B--2---:R-:W-:-:S02]  /*0be0*/  IMAD R17, R22, 0x10000, R23 ;  /* 0x0001000016117824 */ /* 0x004fc400078e0217 */
[----:B------:R-:W-:-:S05]  /*0bf0*/  IMAD.IADD R23, R0, 0x1, R3 ;  /* 0x0000000100177824 */ /* 0x000fca00078e0203 */
[----:B------:R-:W-:-:S04]  /*0c00*/  ISETP.GE.U32.AND P0, PT, R23, UR8, PT ;  /* 0x0000000817007c0c */ /* 0x000fc8000bf06070 */
[----:B------:R-:W-:Y:S01]  /*0c10*/  ISETP.GE.U32.AND.EX P0, PT, RZ, UR9, PT, P0 ;  /* 0x00000009ff007c0c */ /* 0x000fe2000bf06100 */
[----:B------:R-:W-:Y:S02]  /*0c20*/  IMAD.MOV.U32 R3, RZ, RZ, R23 ;  /* 0x000000ffff037224 */ /* 0x000fe400078e0017 */
[----:B---3--:R-:W-:Y:S02]  /*0c30*/  IMAD R18, R24, 0x10000, R27 ;  /* 0x0001000018127824 */ /* 0x008fe400078e021b */
[----:B----4-:R-:W-:-:S05]  /*0c40*/  IMAD R19, R26, 0x10000, R19 ;  /* 0x000100001a137824 */ /* 0x010fca00078e0213 */
[----:B------:R1:W-:Y:S03]  /*0c50*/  STG.E.128 desc[UR6][R20.64+0x30], R16 ;  /* 0x0000301014007986 */ /* 0x0003e6000c101d06 */
[----:B------:R-:W-:Y:S05]  /*0c60*/  @!P0 BRA `(.L_x_335) ;  /* 0xfffffff400288947 */ /* 0x000fea000383ffff */
[----:B------:R-:W-:Y:S05]  /*0c70*/  EXIT ;  /* 0x000000000000794d */ /* 0x000fea0003800000 */
.L_x_336:
        /* <DEDUP_REMOVED lines=16> */
.L_x_368:


//--------------------- .text._Z25kernel__copy_linear4_fp16PK5uint4P6__halfm --------------------------
	.section	.text._Z25kernel__copy_linear4_fp16PK5uint4P6__halfm,"ax",@progbits
	.align	128
        .global         _Z25kernel__copy_linear4_fp16PK5uint4P6__halfm
        .type           _Z25kernel__copy_linear4_fp16PK5uint4P6__halfm,@function
        .size           _Z25kernel__copy_linear4_fp16PK5uint4P6__halfm,(.L_x_369 - _Z25kernel__copy_linear4_fp16PK5uint4P6__halfm)
        .other          _Z25kernel__copy_linear4_fp16PK5uint4P6__halfm,@"STO_CUDA_ENTRY STV_DEFAULT"
_Z25kernel__copy_linear4_fp16PK5uint4P6__halfm:
.text._Z25kernel__copy_linear4_fp16PK5uint4P6__halfm:
        /* <DEDUP_REMOVED lines=13> */
[----:B------:R-:W2:Y:S01]  /*00d0*/  LDCU.64 UR6, c[0x0][0x358] ;  /* 0x00006b00ff0677ac */ /* 0x000ea20008000a00 */
[----:B------:R-:W3:Y:S01]  /*00e0*/  LDCU.64 UR10, c[0x0][0x380] ;  /* 0x00007000ff0a77ac */ /* 0x000ee20008000a00 */
[----:B-1----:R-:W-:-:S07]  /*00f0*/  IMAD R0, R0, UR4, RZ ;  /* 0x0000000400007c24 */ /* 0x002fce000f8e02ff */
.L_x_337:
[----:B-1-3--:R-:W-:-:S04]  /*0100*/  LEA R4, P0, R25, UR10, 0x4 ;  /* 0x0000000a19047c11 */ /* 0x00afc8000f8020ff */
[----:B------:R-:W-:-:S06]  /*0110*/  LEA.HI.X R5, R25, UR11, R22, 0x4, P0 ;  /* 0x0000000b19057c11 */ /* 0x000fcc00080f2416 */
[----:B--2---:R-:W2:Y:S01]  /*0120*/  LDG.E.128 R4, desc[UR6][R4.64] ;  /* 0x0000000604047981 */ /* 0x004ea2000c1e1d00 */
[----:B------:R-:W-:Y:S02]  /*0130*/  IMAD.MOV.U32 R9, RZ, RZ, 0x64006400 ;  /* 0x64006400ff097424 */ /* 0x000fe400078e00ff */
[----:B------:R-:W-:Y:S02]  /*0140*/  IMAD.MOV.U32 R19, RZ, RZ, 0x2c00 ;  /* 0x00002c00ff137424 */ /* 0x000fe400078e00ff */
[----:B------:R-:W-:Y:S02]  /*0150*/  IMAD.SHL.U32 R21, R23, 0x4, RZ ;  /* 0x0000000417157824 */ /* 0x000fe400078e00ff */
[----:B------:R-:W-:-:S04]  /*0160*/  IMAD.IADD R25, R0, 0x1, R23 ;  /* 0x0000000100197824 */ /* 0x000fc800078e0217 */
[----:B------:R-:W-:Y:S01]  /*0170*/  IMAD.MOV.U32 R23, RZ, RZ, R25 ;  /* 0x000000ffff177224 */ /* 0x000fe200078e0019 */
[----:B------:R-:W-:-:S04]  /*0180*/  ISETP.GE.U32.AND P0, PT, R25, UR8, PT ;  /* 0x0000000819007c0c */ /* 0x000fc8000bf06070 */
[----:B------:R-:W-:Y:S02]  /*0190*/  ISETP.GE.U32.AND.EX P0, PT, RZ, UR9, PT, P0 ;  /* 0x00000009ff007c0c */ /* 0x000fe4000bf06100 */
[----:B--2---:R-:W-:Y:S02]  /*01a0*/  SHF.R.U32.HI R10, RZ, 0x8, R4 ;  /* 0x00000008ff0a7819 */ /* 0x004fe40000011604 */
[----:B------:R-:W-:Y:S02]  /*01b0*/  SHF.R.U32.HI R14, RZ, 0x8, R5 ;  /* 0x00000008ff0e7819 */ /* 0x000fe40000011605 */
[C-C-:B------:R-:W-:Y:S02]  /*01c0*/  LOP3.LUT R8, R4.reuse, 0xf000f, R9.reuse, 0xea, !PT ;  /* 0x000f000f04087812 */ /* 0x140fe400078eea09 */
[----:B------:R-:W-:Y:S02]  /*01d0*/  LOP3.LUT R28, R4, 0xf000f0, R9, 0xea, !PT ;  /* 0x00f000f0041c7812 */ /* 0x000fe400078eea09 */
[----:B------:R-:W-:-:S02]  /*01e0*/  SHF.R.U32.HI R20, RZ, 0x8, R6 ;  /* 0x00000008ff147819 */ /* 0x000fc40000011606 */
[C-C-:B------:R-:W-:Y:S02]  /*01f0*/  LOP3.LUT R12, R6.reuse, 0xf000f, R9.reuse, 0xea, !PT ;  /* 0x000f000f060c7812 */ /* 0x140fe400078eea09 */
[--C-:B------:R-:W-:Y:S02]  /*0200*/  LOP3.LUT R13, R6, 0xf000f0, R9.reuse, 0xea, !PT ;  /* 0x00f000f0060d7812 */ /* 0x100fe400078eea09 */
[C-C-:B------:R-:W-:Y:S01]  /*0210*/  LOP3.LUT R16, R7.reuse, 0xf000f, R9.reuse, 0xea, !PT ;  /* 0x000f000f07107812 */ /* 0x140fe200078eea09 */
[----:B------:R-:W-:Y:S01]  /*0220*/  HADD2 R12, R12, -1032, -1032 ;  /* 0xe408e4080c0c7430 */ /* 0x000fe20000000000 */
[----:B------:R-:W-:Y:S01]  /*0230*/  LOP3.LUT R17, R7, 0xf000f0, R9, 0xea, !PT ;  /* 0x00f000f007117812 */ /* 0x000fe200078eea09 */
[-C--:B------:R-:W-:Y:S01]  /*0240*/  HFMA2 R13, R13, R19.reuse.H0_H0, -72, -72 ;  /* 0xd480d4800d0d7431 */ /* 0x080fe20000040013 */
[----:B------:R-:W-:Y:S01]  /*0250*/  SHF.R.U32.HI R4, RZ, 0x8, R7 ;  /* 0x00000008ff047819 */ /* 0x000fe20000011607 */
[----:B------:R-:W-:Y:S01]  /*0260*/  HADD2 R16, R16, -1032, -1032 ;  /* 0xe408e40810107430 */ /* 0x000fe20000000000 */
[C-C-:B------:R-:W-:Y:S01]  /*0270*/  LOP3.LUT R6, R10.reuse, 0xf000f, R9.reuse, 0xea, !PT ;  /* 0x000f000f0a067812 */ /* 0x140fe200078eea09 */
[----:B------:R-:W-:Y:S01]  /*0280*/  HFMA2 R17, R17, R19.H0_H0, -72, -72 ;  /* 0xd480d48011117431 */ /* 0x000fe20000040013 */
[----:B------:R-:W-:-:S02]  /*0290*/  LOP3.LUT R7, R10, 0xf000f0, R9, 0xea, !PT ;  /* 0x00f000f00a077812 */ /* 0x000fc400078eea09 */
[C-C-:B------:R-:W-:Y:S01]  /*02a0*/  LOP3.LUT R10, R14.reuse, 0xf000f, R9.reuse, 0xea, !PT ;  /* 0x000f000f0e0a7812 */ /* 0x140fe200078eea09 */
[----:B------:R-:W-:Y:S01]  /*02b0*/  HADD2 R6, R6, -1032, -1032 ;  /* 0xe408e40806067430 */ /* 0x000fe20000000000 */
[--C-:B------:R-:W-:Y:S01]  /*02c0*/  LOP3.LUT R11, R14, 0xf000f0, R9.reuse, 0xea, !PT ;  /* 0x00f000f00e0b7812 */ /* 0x100fe200078eea09 */
[-C--:B------:R-:W-:Y:S01]  /*02d0*/  HFMA2 R7, R7, R19.reuse.H0_H0, -72, -72 ;  /* 0xd480d48007077431 */ /* 0x080fe20000040013 */
[C-C-:B------:R-:W-:Y:S01]  /*02e0*/  LOP3.LUT R14, R20.reuse, 0xf000f, R9.reuse, 0xea, !PT ;  /* 0x000f000f140e7812 */ /* 0x140fe200078eea09 */
[----:B------:R-:W-:Y:S01]  /*02f0*/  HADD2 R10, R10, -1032, -1032 ;  /* 0xe408e4080a0a7430 */ /* 0x000fe20000000000 */
[--C-:B------:R-:W-:Y:S01]  /*0300*/  LOP3.LUT R26, R5, 0xf000f0, R9.reuse, 0xea, !PT ;  /* 0x00f000f0051a7812 */ /* 0x100fe200078eea09 */
[----:B------:R-:W-:Y:S01]  /*0310*/  HFMA2 R11, R11, R19.H0_H0, -72, -72 ;  /* 0xd480d4800b0b7431 */ /* 0x000fe20000040013 */
[--C-:B------:R-:W-:Y:S01]  /*0320*/  LOP3.LUT R20, R20, 0xf000f0, R9.reuse, 0xea, !PT ;  /* 0x00f000f014147812 */ /* 0x100fe200078eea09 */
[----:B------:R-:W-:Y:S01]  /*0330*/  HADD2 R14, R14, -1032, -1032 ;  /* 0xe408e4080e0e7430 */ /* 0x000fe20000000000 */
[----:B------:R-:W-:-:S02]  /*0340*/  LOP3.LUT R18, R4, 0xf000f, R9, 0xea, !PT ;  /* 0x000f000f04127812 */ /* 0x000fc400078eea09 */
[--C-:B------:R-:W-:Y:S01]  /*0350*/  LOP3.LUT R4, R4, 0xf000f0, R9.reuse, 0xea, !PT ;  /* 0x00f000f004047812 */ /* 0x100fe200078eea09 */
[-C--:B------:R-:W-:Y:S01]  /*0360*/  HFMA2 R15, R20, R19.reuse.H0_H0, -72, -72 ;  /* 0xd480d480140f7431 */ /* 0x080fe20000040013 */
[----:B------:R-:W-:Y:S01]  /*0370*/  LOP3.LUT R24, R5, 0xf000f, R9, 0xea, !PT ;  /* 0x000f000f05187812 */ /* 0x000fe200078eea09 */
[----:B------:R-:W-:Y:S02]  /*0380*/  HFMA2 R5, R28, R19.H0_H0, -72, -72 ;  /* 0xd480d4801c057431 */ /* 0x000fe40000040013 */
[----:B0-----:R-:W-:-:S04]  /*0390*/  IMAD.WIDE.U32 R20, R21, 0x10, R2 ;  /* 0x0000001015147825 */ /* 0x001fc800078e0002 */
[-C--:B------:R-:W-:Y:S02]  /*03a0*/  HFMA2 R9, R26, R19.reuse.H0_H0, -72, -72 ;  /* 0xd480d4801a097431 */ /* 0x080fe40000040013 */
[----:B------:R-:W-:Y:S02]  /*03b0*/  HFMA2 R19, R4, R19.H0_H0, -72, -72 ;  /* 0xd480d48004137431 */ /* 0x000fe40000040013 */
[----:B------:R-:W-:Y:S01]  /*03c0*/  HADD2 R4, R8, -1032, -1032 ;  /* 0xe408e40808047430 */ /* 0x000fe20000000000 */
[----:B------:R1:W-:Y:S01]  /*03d0*/  STG.E.128 desc[UR6][R20.64+0x20], R12 ;  /* 0x0000200c14007986 */ /* 0x0003e2000c101d06 */
[----:B------:R-:W-:Y:S02]  /*03e0*/  HADD2 R8, R24, -1032, -1032 ;  /* 0xe408e40818087430 */ /* 0x000fe40000000000 */
[----:B------:R-:W-:Y:S01]  /*03f0*/  HADD2 R18, R18, -1032, -1032 ;  /* 0xe408e40812127430 */ /* 0x000fe20000000000 */
[----:B------:R1:W-:Y:S04]  /*0400*/  STG.E.128 desc[UR6][R20.64], R4 ;  /* 0x0000000414007986 */ /* 0x0003e8000c101d06 */
[----:B------:R1:W-:Y:S04]  /*0410*/  STG.E.128 desc[UR6][R20.64+0x10], R8 ;  /* 0x0000100814007986 */ /* 0x0003e8000c101d06 */
[----:B------:R1:W-:Y:S01]  /*0420*/  STG.E.128 desc[UR6][R20.64+0x30], R16 ;  /* 0x0000301014007986 */ /* 0x0003e2000c101d06 */
[----:B------:R-:W-:Y:S05]  /*0430*/  @!P0 BRA `(.L_x_337) ;  /* 0xfffffffc00308947 */ /* 0x000fea000383ffff */
[----:B------:R-:W-:Y:S05]  /*0440*/  EXIT ;  /* 0x000000000000794d */ /* 0x000fea0003800000 */
.L_x_338:
        /* <DEDUP_REMOVED lines=11> */
.L_x_369:


//--------------------- .text._Z15kernel__fill_u4P5uint4mS_ --------------------------
	.section	.text._Z15kernel__fill_u4P5uint4mS_,"ax",@progbits
	.align	128
        .global         _Z15kernel__fill_u4P5uint4mS_
        .type           _Z15kernel__fill_u4P5uint4mS_,@function
        .size           _Z15kernel__fill_u4P5uint4mS_,(.L_x_370 - _Z15kernel__fill_u4P5uint4mS_)
        .other          _Z15kernel__fill_u4P5uint4mS_,@"STO_CUDA_ENTRY STV_DEFAULT"
_Z15kernel__fill_u4P5uint4mS_:
.text._Z15kernel__fill_u4P5uint4mS_:
        /* <DEDUP_REMOVED lines=9> */
[----:B------:R-:W0:Y:S01]  /*0090*/  LDCU UR4, c[0x0][0x370] ;  /* 0x00006e00ff0477ac */ /* 0x000e220008000800 */
[----:B------:R-:W1:Y:S01]  /*00a0*/  LDC.64 R4, c[0x0][0x390] ;  /* 0x0000e400ff047b82 */ /* 0x000e620000000a00 */
[----:B------:R-:W-:Y:S02]  /*00b0*/  IMAD.MOV.U32 R11, RZ, RZ, R0 ;  /* 0x000000ffff0b7224 */ /* 0x000fe400078e0000 */
[----:B------:R-:W-:Y:S01]  /*00c0*/  IMAD.MOV.U32 R10, RZ, RZ, RZ ;  /* 0x000000ffff0a7224 */ /* 0x000fe200078e00ff */
[----:B------:R-:W2:Y:S04]  /*00d0*/  LDCU.64 UR6, c[0x0][0x358] ;  /* 0x00006b00ff0677ac */ /* 0x000ea80008000a00 */
[----:B------:R-:W3:Y:S01]  /*00e0*/  LDC.64 R6, c[0x0][0x398] ;  /* 0x0000e600ff067b82 */ /* 0x000ee20000000a00 */
[----:B------:R-:W4:Y:S01]  /*00f0*/  LDCU.64 UR10, c[0x0][0x380] ;  /* 0x00007000ff0a77ac */ /* 0x000f220008000a00 */
[----:B0-----:R-:W-:Y:S01]  /*0100*/  IMAD.WIDE.U32 R2, R2, UR4, RZ ;  /* 0x0000000402027c25 */ /* 0x001fe2000f8e00ff */
[----:B------:R-:W-:-:S03]  /*0110*/  UMOV UR4, URZ ;  /* 0x000000ff00047c82 */ /* 0x000fc60008000000 */
[----:B------:R-:W-:-:S07]  /*0120*/  VIADD R0, R3, UR4 ;  /* 0x0000000403007c36 */ /* 0x000fce0008000000 */
.L_x_339:
[----:B----4-:R-:W-:-:S04]  /*0130*/  LEA R8, P0, R11, UR10, 0x4 ;  /* 0x0000000a0b087c11 */ /* 0x010fc8000f8020ff */
[C---:B------:R-:W-:Y:S02]  /*0140*/  LEA.HI.X R9, R11.reuse, UR11, R10, 0x4, P0 ;  /* 0x0000000b0b097c11 */ /* 0x040fe400080f240a */
[----:B------:R-:W-:-:S03]  /*0150*/  IADD3 R11, P0, PT, R11, R2, RZ ;  /* 0x000000020b0b7210 */ /* 0x000fc60007f1e0ff */
[----:B-123--:R0:W-:Y:S02]  /*0160*/  STG.E.128 desc[UR6][R8.64], R4 ;  /* 0x0000000408007986 */ /* 0x00e1e4000c101d06 */
[----:B------:R-:W-:Y:S01]  /*0170*/  IMAD.X R10, R10, 0x1, R0, P0 ;  /* 0x000000010a0a7824 */ /* 0x000fe200000e0600 */
[----:B------:R-:W-:-:S04]  /*0180*/  ISETP.GE.U32.AND P0, PT, R11, UR8, PT ;  /* 0x000000080b007c0c */ /* 0x000fc8000bf06070 */
[----:B------:R-:W-:-:S13]  /*0190*/  ISETP.GE.U32.AND.EX P0, PT, R10, UR9, PT, P0 ;  /* 0x000000090a007c0c */ /* 0x000fda000bf06100 */
[----:B0-----:R-:W-:Y:S05]  /*01a0*/  @!P0 BRA `(.L_x_339) ;  /* 0xfffffffc00e08947 */ /* 0x001fea000383ffff */
[----:B------:R-:W-:Y:S05]  /*01b0*/  EXIT ;  /* 0x000000000000794d */ /* 0x000fea0003800000 */
.L_x_340:
        /* <DEDUP_REMOVED lines=12> */
.L_x_370:


//--------------------- .text._Z23kernel__read_reduce_u32PKjmPy --------------------------
	.section	.text._Z23kernel__read_reduce_u32PKjmPy,"ax",@progbits
	.align	128
        .global         _Z23kernel__read_reduce_u32PKjmPy
        .type           _Z23kernel__read_reduce_u32PKjmPy,@function
        .size           _Z23kernel__read_reduce_u32PKjmPy,(.L_x_371 - _Z23kernel__read_reduce_u32PKjmPy)
        .other          _Z23kernel__read_reduce_u32PKjmPy,@"STO_CUDA_ENTRY STV_DEFAULT"
_Z23kernel__read_reduce_u32PKjmPy:
.text._Z23kernel__read_reduce_u32PKjmPy:
[----:B------:R-:W-:Y:S01]  /*0000*/  LDC R1, c[0x0][0x37c] ;  /* 0x0000df00ff017b82 */ /* 0x000fe20000000800 */
[----:B------:R-:W0:Y:S07]  /*0010*/  S2R R9, SR_TID.X ;  /* 0x0000000000097919 */ /* 0x000e2e0000002100 */
[----:B------:R-:W0:Y:S01]  /*0020*/  S2UR UR4, SR_CTAID.X ;  /* 0x00000000000479c3 */ /* 0x000e220000002500 */
[----:B------:R-:W1:Y:S01]  /*0030*/  LDCU.64 UR8, c[0x0][0x388] ;  /* 0x00007100ff0877ac */ /* 0x000e620008000a00 */
[----:B------:R-:W-:Y:S01]  /*0040*/  BSSY.RECONVERGENT B0, `(.L_x_341) ;  /* 0x0000019000007945 */ /* 0x000fe20003800200 */
[----:B------:R-:W-:Y:S01]  /*0050*/  IMAD.MOV.U32 R11, RZ, RZ, RZ ;  /* 0x000000ffff0b7224 */ /* 0x000fe200078e00ff */
[----:B------:R-:W2:Y:S01]  /*0060*/  LDCU.64 UR6, c[0x0][0x358] ;  /* 0x00006b00ff0677ac */ /* 0x000ea20008000a00 */
[----:B------:R-:W-:-:S03]  /*0070*/  IMAD.MOV.U32 R8, RZ, RZ, RZ ;  /* 0x000000ffff087224 */ /* 0x000fc600078e00ff */
[----:B------:R-:W0:Y:S01]  /*0080*/  LDC R6, c[0x0][0x360] ;  /* 0x0000d800ff067b82 */ /* 0x000e220000000800 */
[----:B------:R-:W3:Y:S01]  /*0090*/  LDCU.64 UR10, c[0x0][0x380] ;  /* 0x00007000ff0a77ac */ /* 0x000ee20008000a00 */
[----:B0-----:R-:W-:-:S05]  /*00a0*/  IMAD R0, R6, UR4, R9 ;  /* 0x0000000406007c24 */ /* 0x001fca000f8e0209 */
[----:B-1----:R-:W-:-:S04]  /*00b0*/  ISETP.GE.U32.AND P0, PT, R0, UR8, PT ;  /* 0x0000000800007c0c */ /* 0x002fc8000bf06070 */
[----:B------:R-:W-:-:S13]  /*00c0*/  ISETP.GE.U32.AND.EX P0, PT, RZ, UR9, PT, P0 ;  /* 0x00000009ff007c0c */ /* 0x000fda000bf06100 */
[----:B--23--:R-:W-:Y:S05]  /*00d0*/  @P0 BRA `(.L_x_342) ;  /* 0x00000000003c0947 */ /* 0x00cfea0003800000 */
[----:B------:R-:W0:Y:S01]  /*00e0*/  LDCU UR4, c[0x0][0x370] ;  /* 0x00006e00ff0477ac */ /* 0x000e220008000800 */
[----:B------:R-:W-:Y:S02]  /*00f0*/  IMAD.MOV.U32 R7, RZ, RZ, RZ ;  /* 0x000000ffff077224 */ /* 0x000fe400078e00ff */
[----:B------:R-:W-:Y:S02]  /*0100*/  IMAD.MOV.U32 R11, RZ, RZ, RZ ;  /* 0x000000ffff0b7224 */ /* 0x000fe400078e00ff */
[----:B------:R-:W-:Y:S02]  /*0110*/  IMAD.MOV.U32 R8, RZ, RZ, RZ ;  /* 0x000000ffff087224 */ /* 0x000fe400078e00ff */
[----:B0-----:R-:W-:-:S07]  /*0120*/  IMAD.WIDE.U32 R4, R6, UR4, RZ ;  /* 0x0000000406047c25 */ /* 0x001fce000f8e00ff */
.L_x_343:
[----:B------:R-:W-:-:S04]  /*0130*/  LEA R2, P0, R0, UR10, 0x2 ;  /* 0x0000000a00027c11 */ /* 0x000fc8000f8010ff */
[----:B------:R-:W-:-:S05]  /*0140*/  LEA.HI.X R3, R0, UR11, R7, 0x2, P0 ;  /* 0x0000000b00037c11 */ /* 0x000fca00080f1407 */
[----:B------:R-:W2:Y:S01]  /*0150*/  LDG.E R2, desc[UR6][R2.64] ;  /* 0x0000000602027981 */ /* 0x000ea2000c1e1900 */
[----:B------:R-:W-:-:S05]  /*0160*/  IADD3 R0, P0, PT, R4, R0, RZ ;  /* 0x0000000004007210 */ /* 0x000fca0007f1e0ff */
[----:B------:R-:W-:Y:S01]  /*0170*/  IMAD.X R7, R5, 0x1, R7, P0 ;  /* 0x0000000105077824 */ /* 0x000fe200000e0607 */
[----:B------:R-:W-:-:S04]  /*0180*/  ISETP.GE.U32.AND P0, PT, R0, UR8, PT ;  /* 0x0000000800007c0c */ /* 0x000fc8000bf06070 */
[----:B------:R-:W-:Y:S02]  /*0190*/  ISETP.GE.U32.AND.EX P0, PT, R7, UR9, PT, P0 ;  /* 0x0000000907007c0c */ /* 0x000fe4000bf06100 */
[----:B--2---:R-:W-:-:S05]  /*01a0*/  IADD3 R11, P1, PT, R2, R11, RZ ;  /* 0x0000000b020b7210 */ /* 0x004fca0007f3e0ff */
[----:B------:R-:W-:-:S06]  /*01b0*/  IMAD.X R8, RZ, RZ, R8, P1 ;  /* 0x000000ffff087224 */ /* 0x000fcc00008e0608 */
[----:B------:R-:W-:Y:S05]  /*01c0*/  @!P0 BRA `(.L_x_343) ;  /* 0xfffffffc00d88947 */ /* 0x000fea000383ffff */
.L_x_342:
[----:B------:R-:W-:Y:S05]  /*01d0*/  BSYNC.RECONVERGENT B0 ;  /* 0x0000000000007941 */ /* 0x000fea0003800200 */
.L_x_341:
[----:B------:R-:W0:Y:S01]  /*01e0*/  S2UR UR5, SR_CgaCtaId ;  /* 0x00000000000579c3 */ /* 0x000e220000008800 */
[----:B------:R-:W-:Y:S01]  /*01f0*/  UMOV UR4, 0x400 ;  /* 0x0000040000047882 */ /* 0x000fe20000000000 */
[----:B------:R-:W-:Y:S01]  /*0200*/  ISETP.GE.U32.AND P1, PT, R6, 0x2, PT ;  /* 0x000000020600780c */ /* 0x000fe20003f26070 */
[----:B------:R-:W-:Y:S01]  /*0210*/  IMAD.MOV.U32 R2, RZ, RZ, R11 ;  /* 0x000000ffff027224 */ /* 0x000fe200078e000b */
[----:B------:R-:W-:Y:S01]  /*0220*/  ISETP.NE.AND P0, PT, R9, RZ, PT ;  /* 0x000000ff0900720c */ /* 0x000fe20003f05270 */
[----:B------:R-:W-:Y:S01]  /*0230*/  IMAD.MOV.U32 R3, RZ, RZ, R8 ;  /* 0x000000ffff037224 */ /* 0x000fe200078e0008 */
[----:B0-----:R-:W-:-:S06]  /*0240*/  ULEA UR4, UR5, UR4, 0x18 ;  /* 0x0000000405047291 */ /* 0x001fcc000f8ec0ff */
[----:B------:R-:W-:-:S05]  /*0250*/  LEA R7, R9, UR4, 0x3 ;  /* 0x0000000409077c11 */ /* 0x000fca000f8e18ff */
[----:B------:R0:W-:Y:S01]  /*0260*/  STS.64 [R7], R2 ;  /* 0x0000000207007388 */ /* 0x0001e20000000a00 */
[----:B------:R-:W-:Y:S06]  /*0270*/  BAR.SYNC.DEFER_BLOCKING 0x0 ;  /* 0x0000000000007b1d */ /* 0x000fec0000010000 */
[----:B------:R-:W-:Y:S05]  /*0280*/  @!P1 BRA `(.L_x_344) ;  /* 0x0000000000309947 */ /* 0x000fea0003800000 */
.L_x_345:
[----:B------:R-:W-:-:S04]  /*0290*/  SHF.R.U32.HI R8, RZ, 0x1, R6 ;  /* 0x00000001ff087819 */ /* 0x000fc80000011606 */
[----:B------:R-:W-:-:S13]  /*02a0*/  ISETP.GE.U32.AND P1, PT, R9, R8, PT ;  /* 0x000000080900720c */ /* 0x000fda0003f26070 */
[----:B------:R-:W-:Y:S01]  /*02b0*/  @!P1 IMAD R0, R8, 0x8, R7 ;  /* 0x0000000808009824 */ /* 0x000fe200078e0207 */
[----:B------:R-:W-:Y:S04]  /*02c0*/  @!P1 LDS.64 R4, [R7] ;  /* 0x0000000007049984 */ /* 0x000fe80000000a00 */
[----:B0-----:R-:W0:Y:S02]  /*02d0*/  @!P1 LDS.64 R2, [R0] ;  /* 0x0000000000029984 */ /* 0x001e240000000a00 */
[----:B0-----:R-:W-:-:S05]  /*02e0*/  @!P1 IADD3 R2, P2, PT, R2, R4, RZ ;  /* 0x0000000402029210 */ /* 0x001fca0007f5e0ff */
[----:B------:R-:W-:-:S05]  /*02f0*/  @!P1 IMAD.X R3, R3, 0x1, R5, P2 ;  /* 0x0000000103039824 */ /* 0x000fca00010e0605 */
[----:B------:R1:W-:Y:S01]  /*0300*/  @!P1 STS.64 [R7], R2 ;  /* 0x0000000207009388 */ /* 0x0003e20000000a00 */
[----:B------:R-:W-:Y:S01]  /*0310*/  BAR.SYNC.DEFER_BLOCKING 0x0 ;  /* 0x0000000000007b1d */ /* 0x000fe20000010000 */
[----:B------:R-:W-:Y:S01]  /*0320*/  ISETP.GT.U32.AND P1, PT, R6, 0x3, PT ;  /* 0x000000030600780c */ /* 0x000fe20003f24070 */
[----:B------:R-:W-:-:S12]  /*0330*/  IMAD.MOV.U32 R6, RZ, RZ, R8 ;  /* 0x000000ffff067224 */ /* 0x000fd800078e0008 */
[----:B-1----:R-:W-:Y:S05]  /*0340*/  @P1 BRA `(.L_x_345) ;  /* 0xfffffffc00d01947 */ /* 0x002fea000383ffff */
.L_x_344:
[----:B------:R-:W-:Y:S05]  /*0350*/  @P0 EXIT ;  /* 0x000000000000094d */ /* 0x000fea0003800000 */
[----:B------:R-:W1:Y:S01]  /*0360*/  S2UR UR5, SR_CgaCtaId ;  /* 0x00000000000579c3 */ /* 0x000e620000008800 */
[----:B------:R-:W-:-:S07]  /*0370*/  UMOV UR4, 0x400 ;  /* 0x0000040000047882 */ /* 0x000fce0000000000 */
[----:B------:R-:W2:Y:S01]  /*0380*/  LDC.64 R4, c[0x0][0x390] ;  /* 0x0000e400ff047b82 */ /* 0x000ea20000000a00 */
[----:B-1----:R-:W-:-:S09]  /*0390*/  ULEA UR4, UR5, UR4, 0x18 ;  /* 0x0000000405047291 */ /* 0x002fd2000f8ec0ff */
[----:B0-----:R-:W2:Y:S04]  /*03a0*/  LDS.64 R2, [UR4] ;  /* 0x00000004ff027984 */ /* 0x001ea80008000a00 */
[----:B--2---:R-:W-:Y:S01]  /*03b0*/  REDG.E.ADD.64.STRONG.GPU desc[UR6][R4.64], R2 ;  /* 0x000000020400798e */ /* 0x004fe2000c12e506 */
[----:B------:R-:W-:Y:S05]  /*03c0*/  EXIT ;  /* 0x000000000000794d */ /* 0x000fea0003800000 */
.L_x_346:
        /* <DEDUP_REMOVED lines=11> */
.L_x_371:


//--------------------- .text._Z12kernel__copyPK5uint4PS_m --------------------------
	.section	.text._Z12kernel__copyPK5uint4PS_m,"ax",@progbits
	.align	128
        .global         _Z12kernel__copyPK5uint4PS_m
        .type           _Z12kernel__copyPK5uint4PS_m,@function
        .size           _Z12kernel__copyPK5uint4PS_m,(.L_x_372 - _Z12kernel__copyPK5uint4PS_m)
        .other          _Z12kernel__copyPK5uint4PS_m,@"STO_CUDA_ENTRY STV_DEFAULT"
_Z12kernel__copyPK5uint4PS_m:
.text._Z12kernel__copyPK5uint4PS_m:
        /* <DEDUP_REMOVED lines=10> */
[----:B------:R-:W-:Y:S02]  /*00a0*/  IMAD.MOV.U32 R8, RZ, RZ, R0 ;  /* 0x000000ffff087224 */ /* 0x000fe400078e0000 */
[----:B------:R-:W-:Y:S01]  /*00b0*/  IMAD.MOV.U32 R11, RZ, RZ, RZ ;  /* 0x000000ffff0b7224 */ /* 0x000fe200078e00ff */
[----:B------:R-:W1:Y:S01]  /*00c0*/  LDCU.64 UR6, c[0x0][0x358] ;  /* 0x00006b00ff0677ac */ /* 0x000e620008000a00 */
[----:B------:R-:W2:Y:S01]  /*00d0*/  LDCU.128 UR12, c[0x0][0x380] ;  /* 0x00007000ff0c77ac */ /* 0x000ea20008000c00 */
[----:B0-----:R-:W-:-:S07]  /*00e0*/  IMAD R9, R9, UR4, RZ ;  /* 0x0000000409097c24 */ /* 0x001fce000f8e02ff */
.L_x_347:
[C---:B0-----:R-:W-:Y:S01]  /*00f0*/  IMAD.SHL.U32 R2, R8.reuse, 0x10, RZ ;  /* 0x0000001008027824 */ /* 0x041fe200078e00ff */
[----:B------:R-:W-:-:S04]  /*0100*/  SHF.L.U64.HI R3, R8, 0x4, R11 ;  /* 0x0000000408037819 */ /* 0x000fc8000001020b */
[----:B--2---:R-:W-:-:S04]  /*0110*/  IADD3 R4, P0, PT, R2, UR12, RZ ;  /* 0x0000000c02047c10 */ /* 0x004fc8000ff1e0ff */
[----:B------:R-:W-:-:S06]  /*0120*/  IADD3.X R5, PT, PT, R3, UR13, RZ, P0, !PT ;  /* 0x0000000d03057c10 */ /* 0x000fcc00087fe4ff */
[----:B-1----:R-:W2:Y:S01]  /*0130*/  LDG.E.128 R4, desc[UR6][R4.64] ;  /* 0x0000000604047981 */ /* 0x002ea2000c1e1d00 */
[----:B------:R-:W-:Y:S01]  /*0140*/  IADD3 R2, P0, PT, R2, UR14, RZ ;  /* 0x0000000e02027c10 */ /* 0x000fe2000ff1e0ff */
[----:B------:R-:W-:-:S03]  /*0150*/  IMAD.IADD R8, R9, 0x1, R0 ;  /* 0x0000000109087824 */ /* 0x000fc600078e0200 */
[----:B------:R-:W-:Y:S01]  /*0160*/  IADD3.X R3, PT, PT, R3, UR15, RZ, P0, !PT ;  /* 0x0000000f03037c10 */ /* 0x000fe200087fe4ff */
[----:B------:R-:W-:Y:S01]  /*0170*/  IMAD.MOV.U32 R0, RZ, RZ, R8 ;  /* 0x000000ffff007224 */ /* 0x000fe200078e0008 */
[----:B------:R-:W-:-:S04]  /*0180*/  ISETP.GE.U32.AND P0, PT, R8, UR8, PT ;  /* 0x0000000808007c0c */ /* 0x000fc8000bf06070 */
[----:B------:R-:W-:Y:S01]  /*0190*/  ISETP.GE.U32.AND.EX P0, PT, RZ, UR9, PT, P0 ;  /* 0x00000009ff007c0c */ /* 0x000fe2000bf06100 */
[----:B--2---:R0:W-:-:S12]  /*01a0*/  STG.E.128 desc[UR6][R2.64], R4 ;  /* 0x0000000402007986 */ /* 0x0041d8000c101d06 */
[----:B------:R-:W-:Y:S05]  /*01b0*/  @!P0 BRA `(.L_x_347) ;  /* 0xfffffffc00cc8947 */ /* 0x000fea000383ffff */
[----:B------:R-:W-:Y:S05]  /*01c0*/  EXIT ;  /* 0x000000000000794d */ /* 0x000fea0003800000 */
.L_x_348:
        /* <DEDUP_REMOVED lines=11> */
.L_x_372:


//--------------------- .nv.shared._ZN3cub18CUB_300001_SM_10006detail9transform16transform_kernelINS2_10policy_hubILb1EN4cuda3std3__45tupleIJN6thrust24THRUST_300001_SM_1000_NS7pointerI14__nv_bfloat162NSA_8cuda_cub3tagENSA_11use_defaultESF_EEEEEE10policy1000ElNS7_10__identityENSA_6detail15normal_iteratorINSA_10device_ptrISC_EEEEJPSC_EEEvT0_iT1_T2_DpNS2_10kernel_argIT3_EE --------------------------
	.section	.nv.shared._ZN3cub18CUB_300001_SM_10006detail9transform16transform_kernelINS2_10policy_hubILb1EN4cuda3std3__45tupleIJN6thrust24THRUST_300001_SM_1000_NS7pointerI14__nv_bfloat162NSA_8cuda_cub3tagENSA_11use_defaultESF_EEEEEE10policy1000ElNS7_10__identityENSA_6detail15normal_iteratorINSA_10device_ptrISC_EEEEJPSC_EEEvT0_iT1_T2_DpNS2_10kernel_argIT3_EE,"aw",@nobits
	.sectionflags	@""
	.align	16
	.zero		1024


//--------------------- .nv.shared.reserved.0     --------------------------
	.section	.nv.shared.reserved.0,"aw",@nobits
	.weak		__nv_reservedSMEM_offset_0_alias
	.size		__nv_reservedSMEM_offset_0_alias, 0, 64
	.other		__nv_reservedSMEM_offset_0_alias,@"STO_CUDA_RESERVED_SHARED STV_DEFAULT"
__nv_reservedSMEM_offset_0_alias:
	.zero		0
	.zero		64


//--------------------- .nv.global                --------------------------
	.section	.nv.global,"aw",@nobits
.nv.global:
	.type		_ZN34_INTERNAL_8d138fd3_4_k_cu_94f689976thrust24THRUST_300001_SM_1000_NS12placeholders2_8E,@object
	.size		_ZN34_INTERNAL_8d138fd3_4_k_cu_94f689976thrust24THRUST_300001_SM_1000_NS12placeholders2_8E,(_ZN34_INTERNAL_8d138fd3_4_k_cu_94f689974cuda3std3__436_GLOBAL__N__8d138fd3_4_k_cu_94f689976ignoreE - _ZN34_INTERNAL_8d138fd3_4_k_cu_94f689976thrust24THRUST_300001_SM_1000_NS12placeholders2_8E)
_ZN34_INTERNAL_8d138fd3_4_k_cu_94f689976thrust24THRUST_300001_SM_1000_NS12placeholders2_8E:
	.zero		1
	.type		_ZN34_INTERNAL_8d138fd3_4_k_cu_94f689974cuda3std3__436_GLOBAL__N__8d138fd3_4_k_cu_94f689976ignoreE,@object
	.size		_ZN34_INTERNAL_8d138fd3_4_k_cu_94f689974cuda3std3__436_GLOBAL__N__8d138fd3_4_k_cu_94f689976ignoreE,(_ZN34_INTERNAL_8d138fd3_4_k_cu_94f689974cuda3std6ranges3__45__cpo4dataE - _ZN34_INTERNAL_8d138fd3_4_k_cu_94f689974cuda3std3__436_GLOBAL__N__8d138fd3_4_k_cu_94f689976ignoreE)
_ZN34_INTERNAL_8d138fd3_4_k_cu_94f689974cuda3std3__436_GLOBAL__N__8d138fd3_4_k_cu_94f689976ignoreE:
	.zero		1
	.type		_ZN34_INTERNAL_8d138fd3_4_k_cu_94f689974cuda3std6ranges3__45__cpo4dataE,@object
	.size		_ZN34_INTERNAL_8d138fd3_4_k_cu_94f689974cuda3std6ranges3__45__cpo4dataE,(_ZN34_INTERNAL_8d138fd3_4_k_cu_94f689976thrust24THRUST_300001_SM_1000_NS6system3cpp3parE - _ZN34_INTERNAL_8d138fd3_4_k_cu_94f689974cuda3std6ranges3__45__cpo4dataE)
_ZN34_INTERNAL_8d138fd3_4_k_cu_94f689974cuda3std6ranges3__45__cpo4dataE:
	.zero		1
	.type		_ZN34_INTERNAL_8d138fd3_4_k_cu_94f689976thrust24THRUST_300001_SM_1000_NS6system3cpp3parE,@object
	.size		_ZN34_INTERNAL_8d138fd3_4_k_cu_94f689976thrust24THRUST_300001_SM_1000_NS6system3cpp3parE,(_ZN34_INTERNAL_8d138fd3_4_k_cu_94f689974cuda3std3__45__cpo5beginE - _ZN34_INTERNAL_8d138fd3_4_k_cu_94f689976thrust24THRUST_300001_SM_1000_NS6system3cpp3parE)
_ZN34_INTERNAL_8d138fd3_4_k_cu_94f689976thrust24THRUST_300001_SM_1000_NS6system3cpp3parE:
	.zero		1
	.type		_ZN34_INTERNAL_8d138fd3_4_k_cu_94f689974cuda3std3__45__cpo5beginE,@object
	.size		_ZN34_INTERNAL_8d138fd3_4_k_cu_94f689974cuda3std3__45__cpo5beginE,(_ZN34_INTERNAL_8d138fd3_4_k_cu_94f689974cuda3std6ranges3__45__cpo5beginE - _ZN34_INTERNAL_8d138fd3_4_k_cu_94f689974cuda3std3__45__cpo5beginE)
_ZN34_INTERNAL_8d138fd3_4_k_cu_94f689974cuda3std3__45__cpo5beginE:
	.zero		1
	.type		_ZN34_INTERNAL_8d138fd3_4_k_cu_94f689974cuda3std6ranges3__45__cpo5beginE,@object
	.size		_ZN34_INTERNAL_8d138fd3_4_k_cu_94f689974cuda3std6ranges3__45__cpo5beginE,(_ZN34_INTERNAL_8d138fd3_4_k_cu_94f689976thrust24THRUST_300001_SM_1000_NS6deviceE - _ZN34_INTERNAL_8d138fd3_4_k_cu_94f689974cuda3std6ranges3__45__cpo5beginE)
_ZN34_INTERNAL_8d138fd3_4_k_cu_94f689974cuda3std6ranges3__45__cpo5beginE:
	.zero		1
	.type		_ZN34_INTERNAL_8d138fd3_4_k_cu_94f689976thrust24THRUST_300001_SM_1000_NS6deviceE,@object
	.size		_ZN34_INTERNAL_8d138fd3_4_k_cu_94f689976thrust24THRUST_300001_SM_1000_NS6deviceE,(_ZN34_INTERNAL_8d138fd3_4_k_cu_94f689974cuda3std3__47nulloptE - _ZN34_INTERNAL_8d138fd3_4_k_cu_94f689976thrust24THRUST_300001_SM_1000_NS6deviceE)
_ZN34_INTERNAL_8d138fd3_4_k_cu_94f689976thrust24THRUST_300001_SM_1000_NS6deviceE:
	.zero		1
	.type		_ZN34_INTERNAL_8d138fd3_4_k_cu_94f689974cuda3std3__47nulloptE,@object
	.size		_ZN34_INTERNAL_8d138fd3_4_k_cu_94f689974cuda3std3__47nulloptE,(_ZN34_INTERNAL_8d138fd3_4_k_cu_94f689974cuda3std6ranges3__45__cpo8distanceE - _ZN34_INTERNAL_8d138fd3_4_k_cu_94f689974cuda3std3__47nulloptE)
_ZN34_INTERNAL_8d138fd3_4_k_cu_94f689974cuda3std3__47nulloptE:
	.zero		1
	.type		_ZN34_INTERNAL_8d138fd3_4_k_cu_94f689974cuda3std6ranges3__45__cpo8distanceE,@object
	.size		_ZN34_INTERNAL_8d138fd3_4_k_cu_94f689974cuda3std6ranges3__45__cpo8distanceE,(_ZN34_INTERNAL_8d138fd3_4_k_cu_94f689976thrust24THRUST_300001_SM_1000_NS12placeholders2_4E - _ZN34_INTERNAL_8d138fd3_4_k_cu_94f689974cuda3std6ranges3__45__cpo8distanceE)
_ZN34_INTERNAL_8d138fd3_4_k_cu_94f689974cuda3std6ranges3__45__cpo8distanceE:
	.zero		1
	.type		_ZN34_INTERNAL_8d138fd3_4_k_cu_94f689976thrust24THRUST_300001_SM_1000_NS12placeholders2_4E,@object
	.size		_ZN34_INTERNAL_8d138fd3_4_k_cu_94f689976thrust24THRUST_300001_SM_1000_NS12placeholders2_4E,(_ZN34_INTERNAL_8d138fd3_4_k_cu_94f689974cuda3std3__45__cpo6rbeginE - _ZN34_INTERNAL_8d138fd3_4_k_cu_94f689976thrust24THRUST_300001_SM_1000_NS12placeholders2_4E)
_ZN34_INTERNAL_8d138fd3_4_k_cu_94f689976thrust24THRUST_300001_SM_1000_NS12placeholders2_4E:
	.zero		1
	.type		_ZN34_INTERNAL_8d138fd3_4_k_cu_94f689974cuda3std3__45__cpo6rbeginE,@object
	.size		_ZN34_INTERNAL_8d138fd3_4_k_cu_94f689974cuda3std3__45__cpo6rbeginE,(_ZN34_INTERNAL_8d138fd3_4_k_cu_94f689974cuda3std6ranges3__45__cpo7advanceE - _ZN34_INTERNAL_8d138fd3_4_k_cu_94f689974cuda3std3__45__cpo6rbeginE)
_ZN34_INTERNAL_8d138fd3_4_k_cu_94f689974cuda3std3__45__cpo6rbeginE:
	.zero		1
	.type		_ZN34_INTERNAL_8d138fd3_4_k_cu_94f689974cuda3std6ranges3__45__cpo7advanceE,@object
	.size		_ZN34_INTERNAL_8d138fd3_4_k_cu_94f689974cuda3std6ranges3__45__cpo7advanceE,(_ZN34_INTERNAL_8d138fd3_4_k_cu_94f689976thrust24THRUST_300001_SM_1000_NS12placeholders3_10E - _ZN34_INTERNAL_8d138fd3_4_k_cu_94f689974cuda3std6ranges3__45__cpo7advanceE)
_ZN34_INTERNAL_8d138fd3_4_k_cu_94f689974cuda3std6ranges3__45__cpo7advanceE:
	.zero		1
	.type		_ZN34_INTERNAL_8d138fd3_4_k_cu_94f689976thrust24THRUST_300001_SM_1000_NS12placeholders3_10E,@object
	.size		_ZN34_INTERNAL_8d138fd3_4_k_cu_94f689976thrust24THRUST_300001_SM_1000_NS12placeholders3_10E,(_ZN34_INTERNAL_8d138fd3_4_k_cu_94f689974cuda3std3__48in_placeE - _ZN34_INTERNAL_8d138fd3_4_k_cu_94f689976thrust24THRUST_300001_SM_1000_NS12placeholders3_10E)
_ZN34_INTERNAL_8d138fd3_4_k_cu_94f689976thrust24THRUST_300001_SM_1000_NS12placeholders3_10E:
	.zero		1
	.type		_ZN34_INTERNAL_8d138fd3_4_k_cu_94f689974cuda3std3__48in_placeE,@object
	.size		_ZN34_INTERNAL_8d138fd3_4_k_cu_94f689974cuda3std3__48in_placeE,(_ZN34_INTERNAL_8d138fd3_4_k_cu_94f689974cuda3std6ranges3__45__cpo4sizeE - _ZN34_INTERNAL_8d138fd3_4_k_cu_94f689974cuda3std3__48in_placeE)
_ZN34_INTERNAL_8d138fd3_4_k_cu_94f689974cuda3std3__48in_placeE:
	.zero		1
	.type		_ZN34_INTERNAL_8d138fd3_4_k_cu_94f689974cuda3std6ranges3__45__cpo4sizeE,@object
	.size		_ZN34_INTERNAL_8d138fd3_4_k_cu_94f689974cuda3std6ranges3__45__cpo4sizeE,(_ZN34_INTERNAL_8d138fd3_4_k_cu_94f689976thrust24THRUST_300001_SM_1000_NS12placeholders2_2E - _ZN34_INTERNAL_8d138fd3_4_k_cu_94f689974cuda3std6ranges3__45__cpo4sizeE)
_ZN34_INTERNAL_8d138fd3_4_k_cu_94f689974cuda3std6ranges3__45__cpo4sizeE:
	.zero		1
	.type		_ZN34_INTERNAL_8d138fd3_4_k_cu_94f689976thrust24THRUST_300001_SM_1000_NS12placeholders2_2E,@object
	.size		_ZN34_INTERNAL_8d138fd3_4_k_cu_94f689976thrust24THRUST_300001_SM_1000_NS12placeholders2_2E,(_ZN34_INTERNAL_8d138fd3_4_k_cu_94f689974cuda3std3__45__cpo6cbeginE - _ZN34_INTERNAL_8d138fd3_4_k_cu_94f689976thrust24THRUST_300001_SM_1000_NS12placeholders2_2E)
_ZN34_INTERNAL_8d138fd3_4_k_cu_94f689976thrust24THRUST_300001_SM_1000_NS12placeholders2_2E:
	.zero		1
	.type		_ZN34_INTERNAL_8d138fd3_4_k_cu_94f689974cuda3std3__45__cpo6cbeginE,@object
	.size		_ZN34_INTERNAL_8d138fd3_4_k_cu_94f689974cuda3std3__45__cpo6cbeginE,(_ZN34_INTERNAL_8d138fd3_4_k_cu_94f689974cuda3std6ranges3__45__cpo6cbeginE - _ZN34_INTERNAL_8d138fd3_4_k_cu_94f689974cuda3std3__45__cpo6cbeginE)
_ZN34_INTERNAL_8d138fd3_4_k_cu_94f689974cuda3std3__45__cpo6cbeginE:
	.zero		1
	.type		_ZN34_INTERNAL_8d138fd3_4_k_cu_94f689974cuda3std6ranges3__45__cpo6cbeginE,@object
	.size		_ZN34_INTERNAL_8d138fd3_4_k_cu_94f689974cuda3std6ranges3__45__cpo6cbeginE,(_ZN34_INTERNAL_8d138fd3_4_k_cu_94f689976thrust24THRUST_300001_SM_1000_NS12placeholders2_6E - _ZN34_INTERNAL_8d138fd3_4_k_cu_94f689974cuda3std6ranges3__45__cpo6cbeginE)
_ZN34_INTERNAL_8d138fd3_4_k_cu_94f689974cuda3std6ranges3__45__cpo6cbeginE:
	.zero		1
	.type		_ZN34_INTERNAL_8d138fd3_4_k_cu_94f689976thrust24THRUST_300001_SM_1000_NS12placeholders2_6E,@object
	.size		_ZN34_INTERNAL_8d138fd3_4_k_cu_94f689976thrust24THRUST_300001_SM_1000_NS12placeholders2_6E,(_ZN34_INTERNAL_8d138fd3_4_k_cu_94f689974cuda3std3__45__cpo7crbeginE - _ZN34_INTERNAL_8d138fd3_4_k_cu_94f689976thrust24THRUST_300001_SM_1000_NS12placeholders2_6E)
_ZN34_INTERNAL_8d138fd3_4_k_cu_94f689976thrust24THRUST_300001_SM_1000_NS12placeholders2_6E:
	.zero		1
	.type		_ZN34_INTERNAL_8d138fd3_4_k_cu_94f689974cuda3std3__45__cpo7crbeginE,@object
	.size		_ZN34_INTERNAL_8d138fd3_4_k_cu_94f689974cuda3std3__45__cpo7crbeginE,(_ZN34_INTERNAL_8d138fd3_4_k_cu_94f689974cuda3std6ranges3__45__cpo4nextE - _ZN34_INTERNAL_8d138fd3_4_k_cu_94f689974cuda3std3__45__cpo7crbeginE)
_ZN34_INTERNAL_8d138fd3_4_k_cu_94f689974cuda3std3__45__cpo7crbeginE:
	.zero		1
	.type		_ZN34_INTERNAL_8d138fd3_4_k_cu_94f689974cuda3std6ranges3__45__cpo4nextE,@object
	.size		_ZN34_INTERNAL_8d138fd3_4_k_cu_94f689974cuda3std6ranges3__45__cpo4nextE,(_ZN34_INTERNAL_8d138fd3_4_k_cu_94f689974cuda3std6ranges3__45__cpo4swapE - _ZN34_INTERNAL_8d138fd3_4_k_cu_94f689974cuda3std6ranges3__45__cpo4nextE)
_ZN34_INTERNAL_8d138fd3_4_k_cu_94f689974cuda3std6ranges3__45__cpo4nextE:
	.zero		1
	.type		_ZN34_INTERNAL_8d138fd3_4_k_cu_94f689974cuda3std6ranges3__45__cpo4swapE,@object
	.size		_ZN34_INTERNAL_8d138fd3_4_k_cu_94f689974cuda3std6ranges3__45__cpo4swapE,(_ZN34_INTERNAL_8d138fd3_4_k_cu_94f689976thrust24THRUST_300001_SM_1000_NS8cuda_cub10par_nosyncE - _ZN34_INTERNAL_8d138fd3_4_k_cu_94f689974cuda3std6ranges3__45__cpo4swapE)
_ZN34_INTERNAL_8d138fd3_4_k_cu_94f689974cuda3std6ranges3__45__cpo4swapE:
	.zero		1
	.type		_ZN34_INTERNAL_8d138fd3_4_k_cu_94f689976thrust24THRUST_300001_SM_1000_NS8cuda_cub10par_nosyncE,@object
	.size		_ZN34_INTERNAL_8d138fd3_4_k_cu_94f689976thrust24THRUST_300001_SM_1000_NS8cuda_cub10par_nosyncE,(_ZN34_INTERNAL_8d138fd3_4_k_cu_94f689976thrust24THRUST_300001_SM_1000_NS3seqE - _ZN34_INTERNAL_8d138fd3_4_k_cu_94f689976thrust24THRUST_300001_SM_1000_NS8cuda_cub10par_nosyncE)
_ZN34_INTERNAL_8d138fd3_4_k_cu_94f689976thrust24THRUST_300001_SM_1000_NS8cuda_cub10par_nosyncE:
	.zero		1
	.type		_ZN34_INTERNAL_8d138fd3_4_k_cu_94f689976thrust24THRUST_300001_SM_1000_NS3seqE,@object
	.size		_ZN34_INTERNAL_8d138fd3_4_k_cu_94f689976thrust24THRUST_300001_SM_1000_NS3seqE,(_ZN34_INTERNAL_8d138fd3_4_k_cu_94f689974cuda3std3__420unreachable_sentinelE - _ZN34_INTERNAL_8d138fd3_4_k_cu_94f689976thrust24THRUST_300001_SM_1000_NS3seqE)
_ZN34_INTERNAL_8d138fd3_4_k_cu_94f689976thrust24THRUST_300001_SM_1000_NS3seqE:
	.zero		1
	.type		_ZN34_INTERNAL_8d138fd3_4_k_cu_94f689974cuda3std3__420unreachable_sentinelE,@object
	.size		_ZN34_INTERNAL_8d138fd3_4_k_cu_94f689974cuda3std3__420unreachable_sentinelE,(_ZN34_INTERNAL_8d138fd3_4_k_cu_94f689974cuda3std6ranges3__45__cpo5ssizeE - _ZN34_INTERNAL_8d138fd3_4_k_cu_94f689974cuda3std3__420unreachable_sentinelE)
_ZN34_INTERNAL_8d138fd3_4_k_cu_94f689974cuda3std3__420unreachable_sentinelE:
	.zero		1
	.type		_ZN34_INTERNAL_8d138fd3_4_k_cu_94f689974cuda3std6ranges3__45__cpo5ssizeE,@object
	.size		_ZN34_INTERNAL_8d138fd3_4_k_cu_94f689974cuda3std6ranges3__45__cpo5ssizeE,(_ZN34_INTERNAL_8d138fd3_4_k_cu_94f689976thrust24THRUST_300001_SM_1000_NS12placeholders2_3E - _ZN34_INTERNAL_8d138fd3_4_k_cu_94f689974cuda3std6ranges3__45__cpo5ssizeE)
_ZN34_INTERNAL_8d138fd3_4_k_cu_94f689974cuda3std6ranges3__45__cpo5ssizeE:
	.zero		1
	.type		_ZN34_INTERNAL_8d138fd3_4_k_cu_94f689976thrust24THRUST_300001_SM_1000_NS12placeholders2_3E,@object
	.size		_ZN34_INTERNAL_8d138fd3_4_k_cu_94f689976thrust24THRUST_300001_SM_1000_NS12placeholders2_3E,(_ZN34_INTERNAL_8d138fd3_4_k_cu_94f689974cuda3std3__45__cpo4cendE - _ZN34_INTERNAL_8d138fd3_4_k_cu_94f689976thrust24THRUST_300001_SM_1000_NS12placeholders2_3E)
_ZN34_INTERNAL_8d138fd3_4_k_cu_94f689976thrust24THRUST_300001_SM_1000_NS12placeholders2_3E:
	.zero		1
	.type		_ZN34_INTERNAL_8d138fd3_4_k_cu_94f689974cuda3std3__45__cpo4cendE,@object
	.size		_ZN34_INTERNAL_8d138fd3_4_k_cu_94f689974cuda3std3__45__cpo4cendE,(_ZN34_INTERNAL_8d138fd3_4_k_cu_94f689974cuda3std6ranges3__45__cpo4cendE - _ZN34_INTERNAL_8d138fd3_4_k_cu_94f689974cuda3std3__45__cpo4cendE)
_ZN34_INTERNAL_8d138fd3_4_k_cu_94f689974cuda3std3__45__cpo4cendE:
	.zero		1
	.type		_ZN34_INTERNAL_8d138fd3_4_k_cu_94f689974cuda3std6ranges3__45__cpo4cendE,@object
	.size		_ZN34_INTERNAL_8d138fd3_4_k_cu_94f689974cuda3std6ranges3__45__cpo4cendE,(_ZN34_INTERNAL_8d138fd3_4_k_cu_94f689976thrust24THRUST_300001_SM_1000_NS12placeholders2_7E - _ZN34_INTERNAL_8d138fd3_4_k_cu_94f689974cuda3std6ranges3__45__cpo4cendE)
_ZN34_INTERNAL_8d138fd3_4_k_cu_94f689974cuda3std6ranges3__45__cpo4cendE:
	.zero		1
	.type		_ZN34_INTERNAL_8d138fd3_4_k_cu_94f689976thrust24THRUST_300001_SM_1000_NS12placeholders2_7E,@object
	.size		_ZN34_INTERNAL_8d138fd3_4_k_cu_94f689976thrust24THRUST_300001_SM_1000_NS12placeholders2_7E,(_ZN34_INTERNAL_8d138fd3_4_k_cu_94f689974cuda3std3__45__cpo5crendE - _ZN34_INTERNAL_8d138fd3_4_k_cu_94f689976thrust24THRUST_300001_SM_1000_NS12placeholders2_7E)
_ZN34_INTERNAL_8d138fd3_4_k_cu_94f689976thrust24THRUST_300001_SM_1000_NS12placeholders2_7E:
	.zero		1
	.type		_ZN34_INTERNAL_8d138fd3_4_k_cu_94f689974cuda3std3__45__cpo5crendE,@object
	.size		_ZN34_INTERNAL_8d138fd3_4_k_cu_94f689974cuda3std3__45__cpo5crendE,(_ZN34_INTERNAL_8d138fd3_4_k_cu_94f689974cuda3std6ranges3__45__cpo4prevE - _ZN34_INTERNAL_8d138fd3_4_k_cu_94f689974cuda3std3__45__cpo5crendE)
_ZN34_INTERNAL_8d138fd3_4_k_cu_94f689974cuda3std3__45__cpo5crendE:
	.zero		1
	.type		_ZN34_INTERNAL_8d138fd3_4_k_cu_94f689974cuda3std6ranges3__45__cpo4prevE,@object
	.size		_ZN34_INTERNAL_8d138fd3_4_k_cu_94f689974cuda3std6ranges3__45__cpo4prevE,(_ZN34_INTERNAL_8d138fd3_4_k_cu_94f689974cuda3std6ranges3__45__cpo9iter_moveE - _ZN34_INTERNAL_8d138fd3_4_k_cu_94f689974cuda3std6ranges3__45__cpo4prevE)
_ZN34_INTERNAL_8d138fd3_4_k_cu_94f689974cuda3std6ranges3__45__cpo4prevE:
	.zero		1
	.type		_ZN34_INTERNAL_8d138fd3_4_k_cu_94f689974cuda3std6ranges3__45__cpo9iter_moveE,@object
	.size		_ZN34_INTERNAL_8d138fd3_4_k_cu_94f689974cuda3std6ranges3__45__cpo9iter_moveE,(_ZN34_INTERNAL_8d138fd3_4_k_cu_94f689976thrust24THRUST_300001_SM_1000_NS6system6detail10sequential3seqE - _ZN34_INTERNAL_8d138fd3_4_k_cu_94f689974cuda3std6ranges3__45__cpo9iter_moveE)
_ZN34_INTERNAL_8d138fd3_4_k_cu_94f689974cuda3std6ranges3__45__cpo9iter_moveE:
	.zero		1
	.type		_ZN34_INTERNAL_8d138fd3_4_k_cu_94f689976thrust24THRUST_300001_SM_1000_NS6system6detail10sequential3seqE,@object
	.size		_ZN34_INTERNAL_8d138fd3_4_k_cu_94f689976thrust24THRUST_300001_SM_1000_NS6system6detail10sequential3seqE,(_ZN34_INTERNAL_8d138fd3_4_k_cu_94f689976thrust24THRUST_300001_SM_1000_NS12placeholders2_9E - _ZN34_INTERNAL_8d138fd3_4_k_cu_94f689976thrust24THRUST_300001_SM_1000_NS6system6detail10sequential3seqE)
_ZN34_INTERNAL_8d138fd3_4_k_cu_94f689976thrust24THRUST_300001_SM_1000_NS6system6detail10sequential3seqE:
	.zero		1
	.type		_ZN34_INTERNAL_8d138fd3_4_k_cu_94f689976thrust24THRUST_300001_SM_1000_NS12placeholders2_9E,@object
	.size		_ZN34_INTERNAL_8d138fd3_4_k_cu_94f689976thrust24THRUST_300001_SM_1000_NS12placeholders2_9E,(_ZN34_INTERNAL_8d138fd3_4_k_cu_94f689974cuda3std3__419piecewise_constructE - _ZN34_INTERNAL_8d138fd3_4_k_cu_94f689976thrust24THRUST_300001_SM_1000_NS12placeholders2_9E)
_ZN34_INTERNAL_8d138fd3_4_k_cu_94f689976thrust24THRUST_300001_SM_1000_NS12placeholders2_9E:
	.zero		1
	.type		_ZN34_INTERNAL_8d138fd3_4_k_cu_94f689974cuda3std3__419piecewise_constructE,@object
	.size		_ZN34_INTERNAL_8d138fd3_4_k_cu_94f689974cuda3std3__419piecewise_constructE,(_ZN34_INTERNAL_8d138fd3_4_k_cu_94f689974cuda3std6ranges3__45__cpo5cdataE - _ZN34_INTERNAL_8d138fd3_4_k_cu_94f689974cuda3std3__419piecewise_constructE)
_ZN34_INTERNAL_8d138fd3_4_k_cu_94f689974cuda3std3__419piecewise_constructE:
	.zero		1
	.type		_ZN34_INTERNAL_8d138fd3_4_k_cu_94f689974cuda3std6ranges3__45__cpo5cdataE,@object
	.size		_ZN34_INTERNAL_8d138fd3_4_k_cu_94f689974cuda3std6ranges3__45__cpo5cdataE,(_ZN34_INTERNAL_8d138fd3_4_k_cu_94f689976thrust24THRUST_300001_SM_1000_NS12placeholders2_1E - _ZN34_INTERNAL_8d138fd3_4_k_cu_94f689974cuda3std6ranges3__45__cpo5cdataE)
_ZN34_INTERNAL_8d138fd3_4_k_cu_94f689974cuda3std6ranges3__45__cpo5cdataE:
	.zero		1
	.type		_ZN34_INTERNAL_8d138fd3_4_k_cu_94f689976thrust24THRUST_300001_SM_1000_NS12placeholders2_1E,@object
	.size		_ZN34_INTERNAL_8d138fd3_4_k_cu_94f689976thrust24THRUST_300001_SM_1000_NS12placeholders2_1E,(_ZN34_INTERNAL_8d138fd3_4_k_cu_94f689974cuda3std3__45__cpo3endE - _ZN34_INTERNAL_8d138fd3_4_k_cu_94f689976thrust24THRUST_300001_SM_1000_NS12placeholders2_1E)
_ZN34_INTERNAL_8d138fd3_4_k_cu_94f689976thrust24THRUST_300001_SM_1000_NS12placeholders2_1E:
	.zero		1
	.type		_ZN34_INTERNAL_8d138fd3_4_k_cu_94f689974cuda3std3__45__cpo3endE,@object
	.size		_ZN34_INTERNAL_8d138fd3_4_k_cu_94f689974cuda3std3__45__cpo3endE,(_ZN34_INTERNAL_8d138fd3_4_k_cu_94f689974cuda3std6ranges3__45__cpo3endE - _ZN34_INTERNAL_8d138fd3_4_k_cu_94f689974cuda3std3__45__cpo3endE)
_ZN34_INTERNAL_8d138fd3_4_k_cu_94f689974cuda3std3__45__cpo3endE:
	.zero		1
	.type		_ZN34_INTERNAL_8d138fd3_4_k_cu_94f689974cuda3std6ranges3__45__cpo3endE,@object
	.size		_ZN34_INTERNAL_8d138fd3_4_k_cu_94f689974cuda3std6ranges3__45__cpo3endE,(_ZN34_INTERNAL_8d138fd3_4_k_cu_94f689976thrust24THRUST_300001_SM_1000_NS12placeholders2_5E - _ZN34_INTERNAL_8d138fd3_4_k_cu_94f689974cuda3std6ranges3__45__cpo3endE)
_ZN34_INTERNAL_8d138fd3_4_k_cu_94f689974cuda3std6ranges3__45__cpo3endE:
	.zero		1
	.type		_ZN34_INTERNAL_8d138fd3_4_k_cu_94f689976thrust24THRUST_300001_SM_1000_NS12placeholders2_5E,@object
	.size		_ZN34_INTERNAL_8d138fd3_4_k_cu_94f689976thrust24THRUST_300001_SM_1000_NS12placeholders2_5E,(_ZN34_INTERNAL_8d138fd3_4_k_cu_94f689974cuda3std3__45__cpo4rendE - _ZN34_INTERNAL_8d138fd3_4_k_cu_94f689976thrust24THRUST_300001_SM_1000_NS12placeholders2_5E)
_ZN34_INTERNAL_8d138fd3_4_k_cu_94f689976thrust24THRUST_300001_SM_1000_NS12placeholders2_5E:
	.zero		1
	.type		_ZN34_INTERNAL_8d138fd3_4_k_cu_94f689974cuda3std3__45__cpo4rendE,@object
	.size		_ZN34_INTERNAL_8d138fd3_4_k_cu_94f689974cuda3std3__45__cpo4rendE,(_ZN34_INTERNAL_8d138fd3_4_k_cu_94f689974cuda3std6ranges3__45__cpo9iter_swapE - _ZN34_INTERNAL_8d138fd3_4_k_cu_94f689974cuda3std3__45__cpo4rendE)
_ZN34_INTERNAL_8d138fd3_4_k_cu_94f689974cuda3std3__45__cpo4rendE:
	.zero		1
	.type		_ZN34_INTERNAL_8d138fd3_4_k_cu_94f689974cuda3std6ranges3__45__cpo9iter_swapE,@object
	.size		_ZN34_INTERNAL_8d138fd3_4_k_cu_94f689974cuda3std6ranges3__45__cpo9iter_swapE,(_ZN34_INTERNAL_8d138fd3_4_k_cu_94f689974cuda3std3__48unexpectE - _ZN34_INTERNAL_8d138fd3_4_k_cu_94f689974cuda3std6ranges3__45__cpo9iter_swapE)
_ZN34_INTERNAL_8d138fd3_4_k_cu_94f689974cuda3std6ranges3__45__cpo9iter_swapE:
	.zero		1
	.type		_ZN34_INTERNAL_8d138fd3_4_k_cu_94f689974cuda3std3__48unexpectE,@object
	.size		_ZN34_INTERNAL_8d138fd3_4_k_cu_94f689974cuda3std3__48unexpectE,(_ZN34_INTERNAL_8d138fd3_4_k_cu_94f689976thrust24THRUST_300001_SM_1000_NS8cuda_cub3parE - _ZN34_INTERNAL_8d138fd3_4_k_cu_94f689974cuda3std3__48unexpectE)
_ZN34_INTERNAL_8d138fd3_4_k_cu_94f689974cuda3std3__48unexpectE:
	.zero		1
	.type		_ZN34_INTERNAL_8d138fd3_4_k_cu_94f689976thrust24THRUST_300001_SM_1000_NS8cuda_cub3parE,@object
	.size		_ZN34_INTERNAL_8d138fd3_4_k_cu_94f689976thrust24THRUST_300001_SM_1000_NS8cuda_cub3parE,(.L_29 - _ZN34_INTERNAL_8d138fd3_4_k_cu_94f689976thrust24THRUST_300001_SM_1000_NS8cuda_cub3parE)
_ZN34_INTERNAL_8d138fd3_4_k_cu_94f689976thrust24THRUST_300001_SM_1000_NS8cuda_cub3parE:
	.zero		1
.L_29:


//--------------------- .nv.shared._ZN3cub18CUB_300001_SM_10006detail9transform16transform_kernelINS2_10policy_hubILb1EN4cuda3std3__45tupleIJN6thrust24THRUST_300001_SM_1000_NS7pointerI14__nv_bfloat162NSA_8cuda_cub3tagENSA_11use_defaultESF_EEEEEE10policy1000EiNS7_10__identityENSA_6detail15normal_iteratorINSA_10device_ptrISC_EEEEJPSC_EEEvT0_iT1_T2_DpNS2_10kernel_argIT3_EE --------------------------
	.section	.nv.shared._ZN3cub18CUB_300001_SM_10006detail9transform16transform_kernelINS2_10policy_hubILb1EN4cuda3std3__45tupleIJN6thrust24THRUST_300001_SM_1000_NS7pointerI14__nv_bfloat162NSA_8cuda_cub3tagENSA_11use_defaultESF_EEEEEE10policy1000EiNS7_10__identityENSA_6detail15normal_iteratorINSA_10device_ptrISC_EEEEJPSC_EEEvT0_iT1_T2_DpNS2_10kernel_argIT3_EE,"aw",@nobits
	.sectionflags	@""
	.align	16
	.zero		1024


//--------------------- .nv.shared._ZN3cub18CUB_300001_SM_10006detail9transform16transform_kernelINS2_10policy_hubILb1EN4cuda3std3__45tupleIJN6thrust24THRUST_300001_SM_1000_NS7pointerI14__nv_bfloat162NSA_8cuda_cub3tagENSA_11use_defaultESF_EEEEEE10policy1000ElNS7_10__identityEPSC_JSL_EEEvT0_iT1_T2_DpNS2_10kernel_argIT3_EE --------------------------
	.section	.nv.shared._ZN3cub18CUB_300001_SM_10006detail9transform16transform_kernelINS2_10policy_hubILb1EN4cuda3std3__45tupleIJN6thrust24THRUST_300001_SM_1000_NS7pointerI14__nv_bfloat162NSA_8cuda_cub3tagENSA_11use_defaultESF_EEEEEE10policy1000ElNS7_10__identityEPSC_JSL_EEEvT0_iT1_T2_DpNS2_10kernel_argIT3_EE,"aw",@nobits
	.sectionflags	@""
	.align	16
	.zero		1024


//--------------------- .nv.shared._ZN3cub18CUB_300001_SM_10006detail9transform16transform_kernelINS2_10policy_hubILb1EN4cuda3std3__45tupleIJN6thrust24THRUST_300001_SM_1000_NS7pointerI14__nv_bfloat162NSA_8cuda_cub3tagENSA_11use_defaultESF_EEEEEE10policy1000EiNS7_10__identityEPSC_JSL_EEEvT0_iT1_T2_DpNS2_10kernel_argIT3_EE --------------------------
	.section	.nv.shared._ZN3cub18CUB_300001_SM_10006detail9transform16transform_kernelINS2_10policy_hubILb1EN4cuda3std3__45tupleIJN6thrust24THRUST_300001_SM_1000_NS7pointerI14__nv_bfloat162NSA_8cuda_cub3tagENSA_11use_defaultESF_EEEEEE10policy1000EiNS7_10__identityEPSC_JSL_EEEvT0_iT1_T2_DpNS2_10kernel_argIT3_EE,"aw",@nobits
	.sectionflags	@""
	.align	16
	.zero		1024


//--------------------- .nv.shared._ZN3cub18CUB_300001_SM_10006detail9transform16transform_kernelINS2_10policy_hubILb1EN4cuda3std3__45tupleIJN6thrust24THRUST_300001_SM_1000_NS7pointerI14__nv_bfloat162NSA_8cuda_cub3tagENSA_11use_defaultESF_EEEEEE10policy1000ElNS7_10__identityENSA_10device_ptrISC_EEJPSC_EEEvT0_iT1_T2_DpNS2_10kernel_argIT3_EE --------------------------
	.section	.nv.shared._ZN3cub18CUB_300001_SM_10006detail9transform16transform_kernelINS2_10policy_hubILb1EN4cuda3std3__45tupleIJN6thrust24THRUST_300001_SM_1000_NS7pointerI14__nv_bfloat162NSA_8cuda_cub3tagENSA_11use_defaultESF_EEEEEE10policy1000ElNS7_10__identityENSA_10device_ptrISC_EEJPSC_EEEvT0_iT1_T2_DpNS2_10kernel_argIT3_EE,"aw",@nobits
	.sectionflags	@""
	.align	16
	.zero		1024


//--------------------- .nv.shared._ZN3cub18CUB_300001_SM_10006detail9transform16transform_kernelINS2_10policy_hubILb1EN4cuda3std3__45tupleIJPK14__nv_bfloat162EEEE10policy1000ElNS7_10__identityEN6thrust24THRUST_300001_SM_1000_NS10device_ptrIS9_EEJSB_EEEvT0_iT1_T2_DpNS2_10kernel_argIT3_EE --------------------------
	.section	.nv.shared._ZN3cub18CUB_300001_SM_10006detail9transform16transform_kernelINS2_10policy_hubILb1EN4cuda3std3__45tupleIJPK14__nv_bfloat162EEEE10policy1000ElNS7_10__identityEN6thrust24THRUST_300001_SM_1000_NS10device_ptrIS9_EEJSB_EEEvT0_iT1_T2_DpNS2_10kernel_argIT3_EE,"aw",@nobits
	.sectionflags	@""
	.align	16
	.zero		1024


//--------------------- .nv.shared._ZN3cub18CUB_300001_SM_10006detail9transform16transform_kernelINS2_10policy_hubILb1EN4cuda3std3__45tupleIJPK14__nv_bfloat162EEEE10policy1000EiNS7_10__identityEN6thrust24THRUST_300001_SM_1000_NS10device_ptrIS9_EEJSB_EEEvT0_iT1_T2_DpNS2_10kernel_argIT3_EE --------------------------
	.section	.nv.shared._ZN3cub18CUB_300001_SM_10006detail9transform16transform_kernelINS2_10policy_hubILb1EN4cuda3std3__45tupleIJPK14__nv_bfloat162EEEE10policy1000EiNS7_10__identityEN6thrust24THRUST_300001_SM_1000_NS10device_ptrIS9_EEJSB_EEEvT0_iT1_T2_DpNS2_10kernel_argIT3_EE,"aw",@nobits
	.sectionflags	@""
	.align	16
	.zero		1024


//--------------------- .nv.shared._ZN3cub18CUB_300001_SM_10006detail9transform16transform_kernelINS2_10policy_hubILb1EN4cuda3std3__45tupleIJN6thrust24THRUST_300001_SM_1000_NS7pointerI14__nv_bfloat162NSA_8cuda_cub3tagENSA_11use_defaultESF_EEEEEE10policy1000EiNS7_10__identityENSA_10device_ptrISC_EEJPSC_EEEvT0_iT1_T2_DpNS2_10kernel_argIT3_EE --------------------------
	.section	.nv.shared._ZN3cub18CUB_300001_SM_10006detail9transform16transform_kernelINS2_10policy_hubILb1EN4cuda3std3__45tupleIJN6thrust24THRUST_300001_SM_1000_NS7pointerI14__nv_bfloat162NSA_8cuda_cub3tagENSA_11use_defaultESF_EEEEEE10policy1000EiNS7_10__identityENSA_10device_ptrISC_EEJPSC_EEEvT0_iT1_T2_DpNS2_10kernel_argIT3_EE,"aw",@nobits
	.sectionflags	@""
	.align	16
	.zero		1024


//--------------------- .nv.shared._ZN3cub18CUB_300001_SM_10006detail8for_each13static_kernelINS2_12policy_hub_t12policy_500_tEmN6thrust24THRUST_300001_SM_1000_NS8cuda_cub20__uninitialized_fill7functorINS7_10device_ptrIyEEyEEEEvT0_T1_ --------------------------
	.section	.nv.shared._ZN3cub18CUB_300001_SM_10006detail8for_each13static_kernelINS2_12policy_hub_t12policy_500_tEmN6thrust24THRUST_300001_SM_1000_NS8cuda_cub20__uninitialized_fill7functorINS7_10device_ptrIyEEyEEEEvT0_T1_,"aw",@nobits
	.sectionflags	@""
	.align	16
	.zero		1024


//--------------------- .nv.shared._ZN3cub18CUB_300001_SM_10006detail8for_each13static_kernelINS2_12policy_hub_t12policy_500_tElN6thrust24THRUST_300001_SM_1000_NS8cuda_cub6__fill7functorINS7_6detail15normal_iteratorINS7_10device_ptrIhEEEEiEEEEvT0_T1_ --------------------------
	.section	.nv.shared._ZN3cub18CUB_300001_SM_10006detail8for_each13static_kernelINS2_12policy_hub_t12policy_500_tElN6thrust24THRUST_300001_SM_1000_NS8cuda_cub6__fill7functorINS7_6detail15normal_iteratorINS7_10device_ptrIhEEEEiEEEEvT0_T1_,"aw",@nobits
	.sectionflags	@""
	.align	16
	.zero		1024


//--------------------- .nv.shared._ZN3cub18CUB_300001_SM_10006detail8for_each13static_kernelINS2_12policy_hub_t12policy_500_tElN6thrust24THRUST_300001_SM_1000_NS8cuda_cub10__tabulate7functorINS7_6detail15normal_iteratorINS7_10device_ptrIhEEEENS7_6system6detail7generic6detail22compute_sequence_valueIivEElEEEEvT0_T1_ --------------------------
	.section	.nv.shared._ZN3cub18CUB_300001_SM_10006detail8for_each13static_kernelINS2_12policy_hub_t12policy_500_tElN6thrust24THRUST_300001_SM_1000_NS8cuda_cub10__tabulate7functorINS7_6detail15normal_iteratorINS7_10device_ptrIhEEEENS7_6system6detail7generic6detail22compute_sequence_valueIivEElEEEEvT0_T1_,"aw",@nobits
	.sectionflags	@""
	.align	16
	.zero		1024


//--------------------- .nv.shared._ZN3cub18CUB_300001_SM_10006detail8for_each13static_kernelINS2_12policy_hub_t12policy_500_tEmN6thrust24THRUST_300001_SM_1000_NS8cuda_cub20__uninitialized_fill7functorINS7_10device_ptrI6__halfEESC_EEEEvT0_T1_ --------------------------
	.section	.nv.shared._ZN3cub18CUB_300001_SM_10006detail8for_each13static_kernelINS2_12policy_hub_t12policy_500_tEmN6thrust24THRUST_300001_SM_1000_NS8cuda_cub20__uninitialized_fill7functorINS7_10device_ptrI6__halfEESC_EEEEvT0_T1_,"aw",@nobits
	.sectionflags	@""
	.align	16
	.zero		1024


//--------------------- .nv.shared._ZN3cub18CUB_300001_SM_10006detail8for_each13static_kernelINS2_12policy_hub_t12policy_500_tElN6thrust24THRUST_300001_SM_1000_NS8cuda_cub20__uninitialized_copy7functorINS7_7pointerI14__nv_bfloat162NS8_3tagENS7_11use_defaultESE_EESF_EEEEvT0_T1_ --------------------------
	.section	.nv.shared._ZN3cub18CUB_300001_SM_10006detail8for_each13static_kernelINS2_12policy_hub_t12policy_500_tElN6thrust24THRUST_300001_SM_1000_NS8cuda_cub20__uninitialized_copy7functorINS7_7pointerI14__nv_bfloat162NS8_3tagENS7_11use_defaultESE_EESF_EEEEvT0_T1_,"aw",@nobits
	.sectionflags	@""
	.align	16
	.zero		1024


//--------------------- .nv.shared._ZN3cub18CUB_300001_SM_10006detail8for_each13static_kernelINS2_12policy_hub_t12policy_500_tEmN6thrust24THRUST_300001_SM_1000_NS8cuda_cub20__uninitialized_fill7functorINS7_7pointerI14__nv_bfloat162NS8_3tagENS7_11use_defaultESE_EESC_EEEEvT0_T1_ --------------------------
	.section	.nv.shared._ZN3cub18CUB_300001_SM_10006detail8for_each13static_kernelINS2_12policy_hub_t12policy_500_tEmN6thrust24THRUST_300001_SM_1000_NS8cuda_cub20__uninitialized_fill7functorINS7_7pointerI14__nv_bfloat162NS8_3tagENS7_11use_defaultESE_EESC_EEEEvT0_T1_,"aw",@nobits
	.sectionflags	@""
	.align	16
	.zero		1024


//--------------------- .nv.shared._ZN3cub18CUB_300001_SM_10006detail8for_each13static_kernelINS2_12policy_hub_t12policy_500_tEmN6thrust24THRUST_300001_SM_1000_NS8cuda_cub20__uninitialized_fill7functorINS7_10device_ptrI14__nv_bfloat162EESC_EEEEvT0_T1_ --------------------------
	.section	.nv.shared._ZN3cub18CUB_300001_SM_10006detail8for_each13static_kernelINS2_12policy_hub_t12policy_500_tEmN6thrust24THRUST_300001_SM_1000_NS8cuda_cub20__uninitialized_fill7functorINS7_10device_ptrI14__nv_bfloat162EESC_EEEEvT0_T1_,"aw",@nobits
	.sectionflags	@""
	.align	16
	.zero		1024


//--------------------- .nv.shared._ZN3cub18CUB_300001_SM_10006detail8for_each13static_kernelINS2_12policy_hub_t12policy_500_tEmN6thrust24THRUST_300001_SM_1000_NS8cuda_cub20__uninitialized_fill7functorINS7_10device_ptrIhEEhEEEEvT0_T1_ --------------------------
	.section	.nv.shared._ZN3cub18CUB_300001_SM_10006detail8for_each13static_kernelINS2_12policy_hub_t12policy_500_tEmN6thrust24THRUST_300001_SM_1000_NS8cuda_cub20__uninitialized_fill7functorINS7_10device_ptrIhEEhEEEEvT0_T1_,"aw",@nobits
	.sectionflags	@""
	.align	16
	.zero		1024


//--------------------- .nv.shared._ZN3cub18CUB_300001_SM_10006detail8for_each13static_kernelINS2_12policy_hub_t12policy_500_tEmN6thrust24THRUST_300001_SM_1000_NS8cuda_cub20__uninitialized_fill7functorINS7_10device_ptrI13__nv_bfloat16EESC_EEEEvT0_T1_ --------------------------
	.section	.nv.shared._ZN3cub18CUB_300001_SM_10006detail8for_each13static_kernelINS2_12policy_hub_t12policy_500_tEmN6thrust24THRUST_300001_SM_1000_NS8cuda_cub20__uninitialized_fill7functorINS7_10device_ptrI13__nv_bfloat16EESC_EEEEvT0_T1_,"aw",@nobits
	.sectionflags	@""
	.align	16
	.zero		1024


//--------------------- .nv.shared._ZN3cub18CUB_300001_SM_10006detail11EmptyKernelIvEEvv --------------------------
	.section	.nv.shared._ZN3cub18CUB_300001_SM_10006detail11EmptyKernelIvEEvv,"aw",@nobits
	.sectionflags	@""
	.align	16
	.zero		1024


//--------------------- .nv.shared._Z17kernel__copy_lut8I14__nv_bfloat162EvPK5uint4PKT_PS4_m --------------------------
	.section	.nv.shared._Z17kernel__copy_lut8I14__nv_bfloat162EvPK5uint4PKT_PS4_m,"aw",@nobits
	.sectionflags	@""
	.align	16
	.zero		1024


//--------------------- .nv.shared._Z17kernel__copy_lut4I13__nv_bfloat16EvPK5uint4PKT_PS4_m --------------------------
	.section	.nv.shared._Z17kernel__copy_lut4I13__nv_bfloat16EvPK5uint4PKT_PS4_m,"aw",@nobits
	.sectionflags	@""
	.align	16
	.zero		1024


//--------------------- .nv.shared._Z25kernel__copy_linear4_fp16PK5uint4P6__halfm --------------------------
	.section	.nv.shared._Z25kernel__copy_linear4_fp16PK5uint4P6__halfm,"aw",@nobits
	.sectionflags	@""
	.align	16
	.zero		1024


//--------------------- .nv.shared._Z15kernel__fill_u4P5uint4mS_ --------------------------
	.section	.nv.shared._Z15kernel__fill_u4P5uint4mS_,"aw",@nobits
	.sectionflags	@""
	.align	16
	.zero		1024


//--------------------- .nv.shared._Z23kernel__read_reduce_u32PKjmPy --------------------------
	.section	.nv.shared._Z23kernel__read_reduce_u32PKjmPy,"aw",@nobits
	.sectionflags	@""
	.align	16
	.zero		1024


//--------------------- .nv.shared._Z12kernel__copyPK5uint4PS_m --------------------------
	.section	.nv.shared._Z12kernel__copyPK5uint4PS_m,"aw",@nobits
	.sectionflags	@""
	.align	16
	.zero		1024


//--------------------- .nv.constant0._ZN3cub18CUB_300001_SM_10006detail9transform16transform_kernelINS2_10policy_hubILb1EN4cuda3std3__45tupleIJN6thrust24THRUST_300001_SM_1000_NS7pointerI14__nv_bfloat162NSA_8cuda_cub3tagENSA_11use_defaultESF_EEEEEE10policy1000ElNS7_10__identityENSA_6detail15normal_iteratorINSA_10device_ptrISC_EEEEJPSC_EEEvT0_iT1_T2_DpNS2_10kernel_argIT3_EE --------------------------
	.section	.nv.constant0._ZN3cub18CUB_300001_SM_10006detail9transform16transform_kernelINS2_10policy_hubILb1EN4cuda3std3__45tupleIJN6thrust24THRUST_300001_SM_1000_NS7pointerI14__nv_bfloat162NSA_8cuda_cub3tagENSA_11use_defaultESF_EEEEEE10policy1000ElNS7_10__identityENSA_6detail15normal_iteratorINSA_10device_ptrISC_EEEEJPSC_EEEvT0_iT1_T2_DpNS2_10kernel_argIT3_EE,"a",@progbits
	.sectionflags	@""
	.align	4
.nv.constant0._ZN3cub18CUB_300001_SM_10006detail9transform16transform_kernelINS2_10policy_hubILb1EN4cuda3std3__45tupleIJN6thrust24THRUST_300001_SM_1000_NS7pointerI14__nv_bfloat162NSA_8cuda_cub3tagENSA_11use_defaultESF_EEEEEE10policy1000ElNS7_10__identityENSA_6detail15normal_iteratorINSA_10device_ptrISC_EEEEJPSC_EEEvT0_iT1_T2_DpNS2_10kernel_argIT3_EE:
	.zero		936


//--------------------- .nv.constant0._ZN3cub18CUB_300001_SM_10006detail9transform16transform_kernelINS2_10policy_hubILb1EN4cuda3std3__45tupleIJN6thrust24THRUST_300001_SM_1000_NS7pointerI14__nv_bfloat162NSA_8cuda_cub3tagENSA_11use_defaultESF_EEEEEE10policy1000EiNS7_10__identityENSA_6detail15normal_iteratorINSA_10device_ptrISC_EEEEJPSC_EEEvT0_iT1_T2_DpNS2_10kernel_argIT3_EE --------------------------
	.section	.nv.constant0._ZN3cub18CUB_300001_SM_10006detail9transform16transform_kernelINS2_10policy_hubILb1EN4cuda3std3__45tupleIJN6thrust24THRUST_300001_SM_1000_NS7pointerI14__nv_bfloat162NSA_8cuda_cub3tagENSA_11use_defaultESF_EEEEEE10policy1000EiNS7_10__identityENSA_6detail15normal_iteratorINSA_10device_ptrISC_EEEEJPSC_EEEvT0_iT1_T2_DpNS2_10kernel_argIT3_EE,"a",@progbits
	.sectionflags	@""
	.align	4
.nv.constant0._ZN3cub18CUB_300001_SM_10006detail9transform16transform_kernelINS2_10policy_hubILb1EN4cuda3std3__45tupleIJN6thrust24THRUST_300001_SM_1000_NS7pointerI14__nv_bfloat162NSA_8cuda_cub3tagENSA_11use_defaultESF_EEEEEE10policy1000EiNS7_10__identityENSA_6detail15normal_iteratorINSA_10device_ptrISC_EEEEJPSC_EEEvT0_iT1_T2_DpNS2_10kernel_argIT3_EE:
	.zero		936


//--------------------- .nv.constant0._ZN3cub18CUB_300001_SM_10006detail9transform16transform_kernelINS2_10policy_hubILb1EN4cuda3std3__45tupleIJN6thrust24THRUST_300001_SM_1000_NS7pointerI14__nv_bfloat162NSA_8cuda_cub3tagENSA_11use_defaultESF_EEEEEE10policy1000ElNS7_10__identityEPSC_JSL_EEEvT0_iT1_T2_DpNS2_10kernel_argIT3_EE --------------------------
	.section	.nv.constant0._ZN3cub18CUB_300001_SM_10006detail9transform16transform_kernelINS2_10policy_hubILb1EN4cuda3std3__45tupleIJN6thrust24THRUST_300001_SM_1000_NS7pointerI14__nv_bfloat162NSA_8cuda_cub3tagENSA_11use_defaultESF_EEEEEE10policy1000ElNS7_10__identityEPSC_JSL_EEEvT0_iT1_T2_DpNS2_10kernel_argIT3_EE,"a",@progbits
	.sectionflags	@""
	.align	4
.nv.constant0._ZN3cub18CUB_300001_SM_10006detail9transform16transform_kernelINS2_10policy_hubILb1EN4cuda3std3__45tupleIJN6thrust24THRUST_300001_SM_1000_NS7pointerI14__nv_bfloat162NSA_8cuda_cub3tagENSA_11use_defaultESF_EEEEEE10policy1000ElNS7_10__identityEPSC_JSL_EEEvT0_iT1_T2_DpNS2_10kernel_argIT3_EE:
	.zero		936


//--------------------- .nv.constant0._ZN3cub18CUB_300001_SM_10006detail9transform16transform_kernelINS2_10policy_hubILb1EN4cuda3std3__45tupleIJN6thrust24THRUST_300001_SM_1000_NS7pointerI14__nv_bfloat162NSA_8cuda_cub3tagENSA_11use_defaultESF_EEEEEE10policy1000EiNS7_10__identityEPSC_JSL_EEEvT0_iT1_T2_DpNS2_10kernel_argIT3_EE --------------------------
	.section	.nv.constant0._ZN3cub18CUB_300001_SM_10006detail9transform16transform_kernelINS2_10policy_hubILb1EN4cuda3std3__45tupleIJN6thrust24THRUST_300001_SM_1000_NS7pointerI14__nv_bfloat162NSA_8cuda_cub3tagENSA_11use_defaultESF_EEEEEE10policy1000EiNS7_10__identityEPSC_JSL_EEEvT0_iT1_T2_DpNS2_10kernel_argIT3_EE,"a",@progbits
	.sectionflags	@""
	.align	4
.nv.constant0._ZN3cub18CUB_300001_SM_10006detail9transform16transform_kernelINS2_10policy_hubILb1EN4cuda3std3__45tupleIJN6thrust24THRUST_300001_SM_1000_NS7pointerI14__nv_bfloat162NSA_8cuda_cub3tagENSA_11use_defaultESF_EEEEEE10policy1000EiNS7_10__identityEPSC_JSL_EEEvT0_iT1_T2_DpNS2_10kernel_argIT3_EE:
	.zero		936


//--------------------- .nv.constant0._ZN3cub18CUB_300001_SM_10006detail9transform16transform_kernelINS2_10policy_hubILb1EN4cuda3std3__45tupleIJN6thrust24THRUST_300001_SM_1000_NS7pointerI14__nv_bfloat162NSA_8cuda_cub3tagENSA_11use_defaultESF_EEEEEE10policy1000ElNS7_10__identityENSA_10device_ptrISC_EEJPSC_EEEvT0_iT1_T2_DpNS2_10kernel_argIT3_EE --------------------------
	.section	.nv.constant0._ZN3cub18CUB_300001_SM_10006detail9transform16transform_kernelINS2_10policy_hubILb1EN4cuda3std3__45tupleIJN6thrust24THRUST_300001_SM_1000_NS7pointerI14__nv_bfloat162NSA_8cuda_cub3tagENSA_11use_defaultESF_EEEEEE10policy1000ElNS7_10__identityENSA_10device_ptrISC_EEJPSC_EEEvT0_iT1_T2_DpNS2_10kernel_argIT3_EE,"a",@progbits
	.sectionflags	@""
	.align	4
.nv.constant0._ZN3cub18CUB_300001_SM_10006detail9transform16transform_kernelINS2_10policy_hubILb1EN4cuda3std3__45tupleIJN6thrust24THRUST_300001_SM_1000_NS7pointerI14__nv_bfloat162NSA_8cuda_cub3tagENSA_11use_defaultESF_EEEEEE10policy1000ElNS7_10__identityENSA_10device_ptrISC_EEJPSC_EEEvT0_iT1_T2_DpNS2_10kernel_argIT3_EE:
	.zero		936


//--------------------- .nv.constant0._ZN3cub18CUB_300001_SM_10006detail9transform16transform_kernelINS2_10policy_hubILb1EN4cuda3std3__45tupleIJPK14__nv_bfloat162EEEE10policy1000ElNS7_10__identityEN6thrust24THRUST_300001_SM_1000_NS10device_ptrIS9_EEJSB_EEEvT0_iT1_T2_DpNS2_10kernel_argIT3_EE --------------------------
	.section	.nv.constant0._ZN3cub18CUB_300001_SM_10006detail9transform16transform_kernelINS2_10policy_hubILb1EN4cuda3std3__45tupleIJPK14__nv_bfloat162EEEE10policy1000ElNS7_10__identityEN6thrust24THRUST_300001_SM_1000_NS10device_ptrIS9_EEJSB_EEEvT0_iT1_T2_DpNS2_10kernel_argIT3_EE,"a",@progbits
	.sectionflags	@""
	.align	4
.nv.constant0._ZN3cub18CUB_300001_SM_10006detail9transform16transform_kernelINS2_10policy_hubILb1EN4cuda3std3__45tupleIJPK14__nv_bfloat162EEEE10policy1000ElNS7_10__identityEN6thrust24THRUST_300001_SM_1000_NS10device_ptrIS9_EEJSB_EEEvT0_iT1_T2_DpNS2_10kernel_argIT3_EE:
	.zero		936


//--------------------- .nv.constant0._ZN3cub18CUB_300001_SM_10006detail9transform16transform_kernelINS2_10policy_hubILb1EN4cuda3std3__45tupleIJPK14__nv_bfloat162EEEE10policy1000EiNS7_10__identityEN6thrust24THRUST_300001_SM_1000_NS10device_ptrIS9_EEJSB_EEEvT0_iT1_T2_DpNS2_10kernel_argIT3_EE --------------------------
	.section	.nv.constant0._ZN3cub18CUB_300001_SM_10006detail9transform16transform_kernelINS2_10policy_hubILb1EN4cuda3std3__45tupleIJPK14__nv_bfloat162EEEE10policy1000EiNS7_10__identityEN6thrust24THRUST_300001_SM_1000_NS10device_ptrIS9_EEJSB_EEEvT0_iT1_T2_DpNS2_10kernel_argIT3_EE,"a",@progbits
	.sectionflags	@""
	.align	4
.nv.constant0._ZN3cub18CUB_300001_SM_10006detail9transform16transform_kernelINS2_10policy_hubILb1EN4cuda3std3__45tupleIJPK14__nv_bfloat162EEEE10policy1000EiNS7_10__identityEN6thrust24THRUST_300001_SM_1000_NS10device_ptrIS9_EEJSB_EEEvT0_iT1_T2_DpNS2_10kernel_argIT3_EE:
	.zero		936


//--------------------- .nv.constant0._ZN3cub18CUB_300001_SM_10006detail9transform16transform_kernelINS2_10policy_hubILb1EN4cuda3std3__45tupleIJN6thrust24THRUST_300001_SM_1000_NS7pointerI14__nv_bfloat162NSA_8cuda_cub3tagENSA_11use_defaultESF_EEEEEE10policy1000EiNS7_10__identityENSA_10device_ptrISC_EEJPSC_EEEvT0_iT1_T2_DpNS2_10kernel_argIT3_EE --------------------------
	.section	.nv.constant0._ZN3cub18CUB_300001_SM_10006detail9transform16transform_kernelINS2_10policy_hubILb1EN4cuda3std3__45tupleIJN6thrust24THRUST_300001_SM_1000_NS7pointerI14__nv_bfloat162NSA_8cuda_cub3tagENSA_11use_defaultESF_EEEEEE10policy1000EiNS7_10__identityENSA_10device_ptrISC_EEJPSC_EEEvT0_iT1_T2_DpNS2_10kernel_argIT3_EE,"a",@progbits
	.sectionflags	@""
	.align	4
.nv.constant0._ZN3cub18CUB_300001_SM_10006detail9transform16transform_kernelINS2_10policy_hubILb1EN4cuda3std3__45tupleIJN6thrust24THRUST_300001_SM_1000_NS7pointerI14__nv_bfloat162NSA_8cuda_cub3tagENSA_11use_defaultESF_EEEEEE10policy1000EiNS7_10__identityENSA_10device_ptrISC_EEJPSC_EEEvT0_iT1_T2_DpNS2_10kernel_argIT3_EE:
	.zero		936


//--------------------- .nv.constant0._ZN3cub18CUB_300001_SM_10006detail8for_each13static_kernelINS2_12policy_hub_t12policy_500_tEmN6thrust24THRUST_300001_SM_1000_NS8cuda_cub20__uninitialized_fill7functorINS7_10device_ptrIyEEyEEEEvT0_T1_ --------------------------
	.section	.nv.constant0._ZN3cub18CUB_300001_SM_10006detail8for_each13static_kernelINS2_12policy_hub_t12policy_500_tEmN6thrust24THRUST_300001_SM_1000_NS8cuda_cub20__uninitialized_fill7functorINS7_10device_ptrIyEEyEEEEvT0_T1_,"a",@progbits
	.sectionflags	@""
	.align	4
.nv.constant0._ZN3cub18CUB_300001_SM_10006detail8for_each13static_kernelINS2_12policy_hub_t12policy_500_tEmN6thrust24THRUST_300001_SM_1000_NS8cuda_cub20__uninitialized_fill7functorINS7_10device_ptrIyEEyEEEEvT0_T1_:
	.zero		920


//--------------------- .nv.constant0._ZN3cub18CUB_300001_SM_10006detail8for_each13static_kernelINS2_12policy_hub_t12policy_500_tElN6thrust24THRUST_300001_SM_1000_NS8cuda_cub6__fill7functorINS7_6detail15normal_iteratorINS7_10device_ptrIhEEEEiEEEEvT0_T1_ --------------------------
	.section	.nv.constant0._ZN3cub18CUB_300001_SM_10006detail8for_each13static_kernelINS2_12policy_hub_t12policy_500_tElN6thrust24THRUST_300001_SM_1000_NS8cuda_cub6__fill7functorINS7_6detail15normal_iteratorINS7_10device_ptrIhEEEEiEEEEvT0_T1_,"a",@progbits
	.sectionflags	@""
	.align	4
.nv.constant0._ZN3cub18CUB_300001_SM_10006detail8for_each13static_kernelINS2_12policy_hub_t12policy_500_tElN6thrust24THRUST_300001_SM_1000_NS8cuda_cub6__fill7functorINS7_6detail15normal_iteratorINS7_10device_ptrIhEEEEiEEEEvT0_T1_:
	.zero		920


//--------------------- .nv.constant0._ZN3cub18CUB_300001_SM_10006detail8for_each13static_kernelINS2_12policy_hub_t12policy_500_tElN6thrust24THRUST_300001_SM_1000_NS8cuda_cub10__tabulate7functorINS7_6detail15normal_iteratorINS7_10device_ptrIhEEEENS7_6system6detail7generic6detail22compute_sequence_valueIivEElEEEEvT0_T1_ --------------------------
	.section	.nv.constant0._ZN3cub18CUB_300001_SM_10006detail8for_each13static_kernelINS2_12policy_hub_t12policy_500_tElN6thrust24THRUST_300001_SM_1000_NS8cuda_cub10__tabulate7functorINS7_6detail15normal_iteratorINS7_10device_ptrIhEEEENS7_6system6detail7generic6detail22compute_sequence_valueIivEElEEEEvT0_T1_,"a",@progbits
	.sectionflags	@""
	.align	4
.nv.constant0._ZN3cub18CUB_300001_SM_10006detail8for_each13static_kernelINS2_12policy_hub_t12policy_500_tElN6thrust24THRUST_300001_SM_1000_NS8cuda_cub10__tabulate7functorINS7_6detail15normal_iteratorINS7_10device_ptrIhEEEENS7_6system6detail7generic6detail22compute_sequence_valueIivEElEEEEvT0_T1_:
	.zero		920


//--------------------- .nv.constant0._ZN3cub18CUB_300001_SM_10006detail8for_each13static_kernelINS2_12policy_hub_t12policy_500_tEmN6thrust24THRUST_300001_SM_1000_NS8cuda_cub20__uninitialized_fill7functorINS7_10device_ptrI6__halfEESC_EEEEvT0_T1_ --------------------------
	.section	.nv.constant0._ZN3cub18CUB_300001_SM_10006detail8for_each13static_kernelINS2_12policy_hub_t12policy_500_tEmN6thrust24THRUST_300001_SM_1000_NS8cuda_cub20__uninitialized_fill7functorINS7_10device_ptrI6__halfEESC_EEEEvT0_T1_,"a",@progbits
	.sectionflags	@""
	.align	4
.nv.constant0._ZN3cub18CUB_300001_SM_10006detail8for_each13static_kernelINS2_12policy_hub_t12policy_500_tEmN6thrust24THRUST_300001_SM_1000_NS8cuda_cub20__uninitialized_fill7functorINS7_10device_ptrI6__halfEESC_EEEEvT0_T1_:
	.zero		920


//--------------------- .nv.constant0._ZN3cub18CUB_300001_SM_10006detail8for_each13static_kernelINS2_12policy_hub_t12policy_500_tElN6thrust24THRUST_300001_SM_1000_NS8cuda_cub20__uninitialized_copy7functorINS7_7pointerI14__nv_bfloat162NS8_3tagENS7_11use_defaultESE_EESF_EEEEvT0_T1_ --------------------------
	.section	.nv.constant0._ZN3cub18CUB_300001_SM_10006detail8for_each13static_kernelINS2_12policy_hub_t12policy_500_tElN6thrust24THRUST_300001_SM_1000_NS8cuda_cub20__uninitialized_copy7functorINS7_7pointerI14__nv_bfloat162NS8_3tagENS7_11use_defaultESE_EESF_EEEEvT0_T1_,"a",@progbits
	.sectionflags	@""
	.align	4
.nv.constant0._ZN3cub18CUB_300001_SM_10006detail8for_each13static_kernelINS2_12policy_hub_t12policy_500_tElN6thrust24THRUST_300001_SM_1000_NS8cuda_cub20__uninitialized_copy7functorINS7_7pointerI14__nv_bfloat162NS8_3tagENS7_11use_defaultESE_EESF_EEEEvT0_T1_:
	.zero		920


//--------------------- .nv.constant0._ZN3cub18CUB_300001_SM_10006detail8for_each13static_kernelINS2_12policy_hub_t12policy_500_tEmN6thrust24THRUST_300001_SM_1000_NS8cuda_cub20__uninitialized_fill7functorINS7_7pointerI14__nv_bfloat162NS8_3tagENS7_11use_defaultESE_EESC_EEEEvT0_T1_ --------------------------
	.section	.nv.constant0._ZN3cub18CUB_300001_SM_10006detail8for_each13static_kernelINS2_12policy_hub_t12policy_500_tEmN6thrust24THRUST_300001_SM_1000_NS8cuda_cub20__uninitialized_fill7functorINS7_7pointerI14__nv_bfloat162NS8_3tagENS7_11use_defaultESE_EESC_EEEEvT0_T1_,"a",@progbits
	.sectionflags	@""
	.align	4
.nv.constant0._ZN3cub18CUB_300001_SM_10006detail8for_each13static_kernelINS2_12policy_hub_t12policy_500_tEmN6thrust24THRUST_300001_SM_1000_NS8cuda_cub20__uninitialized_fill7functorINS7_7pointerI14__nv_bfloat162NS8_3tagENS7_11use_defaultESE_EESC_EEEEvT0_T1_:
	.zero		920


//--------------------- .nv.constant0._ZN3cub18CUB_300001_SM_10006detail8for_each13static_kernelINS2_12policy_hub_t12policy_500_tEmN6thrust24THRUST_300001_SM_1000_NS8cuda_cub20__uninitialized_fill7functorINS7_10device_ptrI14__nv_bfloat162EESC_EEEEvT0_T1_ --------------------------
	.section	.nv.constant0._ZN3cub18CUB_300001_SM_10006detail8for_each13static_kernelINS2_12policy_hub_t12policy_500_tEmN6thrust24THRUST_300001_SM_1000_NS8cuda_cub20__uninitialized_fill7functorINS7_10device_ptrI14__nv_bfloat162EESC_EEEEvT0_T1_,"a",@progbits
	.sectionflags	@""
	.align	4
.nv.constant0._ZN3cub18CUB_300001_SM_10006detail8for_each13static_kernelINS2_12policy_hub_t12policy_500_tEmN6thrust24THRUST_300001_SM_1000_NS8cuda_cub20__uninitialized_fill7functorINS7_10device_ptrI14__nv_bfloat162EESC_EEEEvT0_T1_:
	.zero		920


//--------------------- .nv.constant0._ZN3cub18CUB_300001_SM_10006detail8for_each13static_kernelINS2_12policy_hub_t12policy_500_tEmN6thrust24THRUST_300001_SM_1000_NS8cuda_cub20__uninitialized_fill7functorINS7_10device_ptrIhEEhEEEEvT0_T1_ --------------------------
	.section	.nv.constant0._ZN3cub18CUB_300001_SM_10006detail8for_each13static_kernelINS2_12policy_hub_t12policy_500_tEmN6thrust24THRUST_300001_SM_1000_NS8cuda_cub20__uninitialized_fill7functorINS7_10device_ptrIhEEhEEEEvT0_T1_,"a",@progbits
	.sectionflags	@""
	.align	4
.nv.constant0._ZN3cub18CUB_300001_SM_10006detail8for_each13static_kernelINS2_12policy_hub_t12policy_500_tEmN6thrust24THRUST_300001_SM_1000_NS8cuda_cub20__uninitialized_fill7functorINS7_10device_ptrIhEEhEEEEvT0_T1_:
	.zero		920


//--------------------- .nv.constant0._ZN3cub18CUB_300001_SM_10006detail8for_each13static_kernelINS2_12policy_hub_t12policy_500_tEmN6thrust24THRUST_300001_SM_1000_NS8cuda_cub20__uninitialized_fill7functorINS7_10device_ptrI13__nv_bfloat16EESC_EEEEvT0_T1_ --------------------------
	.section	.nv.constant0._ZN3cub18CUB_300001_SM_10006detail8for_each13static_kernelINS2_12policy_hub_t12policy_500_tEmN6thrust24THRUST_300001_SM_1000_NS8cuda_cub20__uninitialized_fill7functorINS7_10device_ptrI13__nv_bfloat16EESC_EEEEvT0_T1_,"a",@progbits
	.sectionflags	@""
	.align	4
.nv.constant0._ZN3cub18CUB_300001_SM_10006detail8for_each13static_kernelINS2_12policy_hub_t12policy_500_tEmN6thrust24THRUST_300001_SM_1000_NS8cuda_cub20__uninitialized_fill7functorINS7_10device_ptrI13__nv_bfloat16EESC_EEEEvT0_T1_:
	.zero		920


//--------------------- .nv.constant0._ZN3cub18CUB_300001_SM_10006detail11EmptyKernelIvEEvv --------------------------
	.section	.nv.constant0._ZN3cub18CUB_300001_SM_10006detail11EmptyKernelIvEEvv,"a",@progbits
	.sectionflags	@""
	.align	4
.nv.constant0._ZN3cub18CUB_300001_SM_10006detail11EmptyKernelIvEEvv:
	.zero		896


//--------------------- .nv.constant0._Z17kernel__copy_lut8I14__nv_bfloat162EvPK5uint4PKT_PS4_m --------------------------
	.section	.nv.constant0._Z17kernel__copy_lut8I14__nv_bfloat162EvPK5uint4PKT_PS4_m,"a",@progbits
	.sectionflags	@""
	.align	4
.nv.constant0._Z17kernel__copy_lut8I14__nv_bfloat162EvPK5uint4PKT_PS4_m:
	.zero		928


//--------------------- .nv.constant0._Z17kernel__copy_lut4I13__nv_bfloat16EvPK5uint4PKT_PS4_m --------------------------
	.section	.nv.constant0._Z17kernel__copy_lut4I13__nv_bfloat16EvPK5uint4PKT_PS4_m,"a",@progbits
	.sectionflags	@""
	.align	4
.nv.constant0._Z17kernel__copy_lut4I13__nv_bfloat16EvPK5uint4PKT_PS4_m:
	.zero		928


//--------------------- .nv.constant0._Z25kernel__copy_linear4_fp16PK5uint4P6__halfm --------------------------
	.section	.nv.constant0._Z25kernel__copy_linear4_fp16PK5uint4P6__halfm,"a",@progbits
	.sectionflags	@""
	.align	4
.nv.constant0._Z25kernel__copy_linear4_fp16PK5uint4P6__halfm:
	.zero		920


//--------------------- .nv.constant0._Z15kernel__fill_u4P5uint4mS_ --------------------------
	.section	.nv.constant0._Z15kernel__fill_u4P5uint4mS_,"a",@progbits
	.sectionflags	@""
	.align	4
.nv.constant0._Z15kernel__fill_u4P5uint4mS_:
	.zero		928


//--------------------- .nv.constant0._Z23kernel__read_reduce_u32PKjmPy --------------------------
	.section	.nv.constant0._Z23kernel__read_reduce_u32PKjmPy,"a",@progbits
	.sectionflags	@""
	.align	4
.nv.constant0._Z23kernel__read_reduce_u32PKjmPy:
	.zero		920


//--------------------- .nv.constant0._Z12kernel__copyPK5uint4PS_m --------------------------
	.section	.nv.constant0._Z12kernel__copyPK5uint4PS_m,"a",@progbits
	.sectionflags	@""
	.align	4
.nv.constant0._Z12kernel__copyPK5uint4PS_m:
	.zero		920


//--------------------- SYMBOLS --------------------------

	.type		.nv.reservedSmem.offset0,@object
	.size		.nv.reservedSmem.offset0,0x4
	.type		.nv.reservedSmem.cap,@object
	.size		.nv.reservedSmem.cap,0x4
